	.target	sm_80

	.elftype	@"ET_EXEC"


//--------------------- .note.nv.tkinfo           --------------------------
	.section	.note.nv.tkinfo,"",@"SHT_NOTE"
	.sectionflags	@"SHF_NOTE_NV_TKINFO"
	.tkinfo
        /*0018*/ 	.word	0x00000002
        /*0030*/ 	.string	""
        /*0030*/ 	.string	"ptxas"
        /*0030*/ 	.string	"Cuda compilation tools, release 13.0, V13.0.88"
        /*0030*/ 	.string	"Build cuda_13.0.r13.0/compiler.36424714_0"
        /*0030*/ 	.string	"-arch sm_80 -m 64 "



//--------------------- .note.nv.cuinfo           --------------------------
	.section	.note.nv.cuinfo,"",@"SHT_NOTE"
	.sectionflags	@"SHF_NOTE_NV_CUINFO"
        /*0018*/ 	.short	0x0002
        /*001a*/ 	.short	0x0050
        /*001c*/ 	.short	0x0082
	.zero		2


//--------------------- .nv.info                  --------------------------
	.section	.nv.info,"",@"SHT_CUDA_INFO"
	.align	4


	//----- nvinfo : EIATTR_REGCOUNT
	.align		4
        /*0000*/ 	.byte	0x04, 0x2f
        /*0002*/ 	.short	(.L_39 - .L_38)
	.align		4
.L_38:
        /*0004*/ 	.word	index@(_ZN2at6native29vectorized_elementwise_kernelILi8EZZZNS0_33launch_log_sigmoid_forward_kernelERNS_18TensorIteratorBaseEENKUlvE_clEvENKUlvE_clEvEUldE_St5arrayIPcLm2EEEEviT0_T1_)
        /*0008*/ 	.word	0x00000004


	//----- nvinfo : EIATTR_FRAME_SIZE
	.align		4
.L_39:
        /*000c*/ 	.byte	0x04, 0x11
        /*000e*/ 	.short	(.L_41 - .L_40)
	.align		4
.L_40:
        /*0010*/ 	.word	index@(_ZN2at6native29vectorized_elementwise_kernelILi8EZZZNS0_33launch_log_sigmoid_forward_kernelERNS_18TensorIteratorBaseEENKUlvE_clEvENKUlvE_clEvEUldE_St5arrayIPcLm2EEEEviT0_T1_)
        /*0014*/ 	.word	0x00000000


	//----- nvinfo : EIATTR_REGCOUNT
	.align		4
.L_41:
        /*0018*/ 	.byte	0x04, 0x2f
        /*001a*/ 	.short	(.L_43 - .L_42)
	.align		4
.L_42:
        /*001c*/ 	.word	index@(_ZN2at6native29vectorized_elementwise_kernelILi4EZZZNS0_33launch_log_sigmoid_forward_kernelERNS_18TensorIteratorBaseEENKUlvE_clEvENKUlvE_clEvEUldE_St5arrayIPcLm2EEEEviT0_T1_)
        /*0020*/ 	.word	0x0000002c


	//----- nvinfo : EIATTR_FRAME_SIZE
	.align		4
.L_43:
        /*0024*/ 	.byte	0x04, 0x11
        /*0026*/ 	.short	(.L_45 - .L_44)
	.align		4
.L_44:
        /*0028*/ 	.word	index@($__internal_11_$__cuda_sm20_div_rn_f64_full)
        /*002c*/ 	.word	0x00000000


	//----- nvinfo : EIATTR_FRAME_SIZE
	.align		4
.L_45:
        /*0030*/ 	.byte	0x04, 0x11
        /*0032*/ 	.short	(.L_47 - .L_46)
	.align		4
.L_46:
        /*0034*/ 	.word	index@(_ZN2at6native29vectorized_elementwise_kernelILi4EZZZNS0_33launch_log_sigmoid_forward_kernelERNS_18TensorIteratorBaseEENKUlvE_clEvENKUlvE_clEvEUldE_St5arrayIPcLm2EEEEviT0_T1_)
        /*0038*/ 	.word	0x00000000


	//----- nvinfo : EIATTR_REGCOUNT
	.align		4
.L_47:
        /*003c*/ 	.byte	0x04, 0x2f
        /*003e*/ 	.short	(.L_49 - .L_48)
	.align		4
.L_48:
        /*0040*/ 	.word	index@(_ZN2at6native29vectorized_elementwise_kernelILi2EZZZNS0_33launch_log_sigmoid_forward_kernelERNS_18TensorIteratorBaseEENKUlvE_clEvENKUlvE_clEvEUldE_St5arrayIPcLm2EEEEviT0_T1_)
        /*0044*/ 	.word	0x0000002c


	//----- nvinfo : EIATTR_FRAME_SIZE
	.align		4
.L_49:
        /*0048*/ 	.byte	0x04, 0x11
        /*004a*/ 	.short	(.L_51 - .L_50)
	.align		4
.L_50:
        /*004c*/ 	.word	index@($__internal_10_$__cuda_sm20_div_rn_f64_full)
        /*0050*/ 	.word	0x00000000


	//----- nvinfo : EIATTR_FRAME_SIZE
	.align		4
.L_51:
        /*0054*/ 	.byte	0x04, 0x11
        /*0056*/ 	.short	(.L_53 - .L_52)
	.align		4
.L_52:
        /*0058*/ 	.word	index@(_ZN2at6native29vectorized_elementwise_kernelILi2EZZZNS0_33launch_log_sigmoid_forward_kernelERNS_18TensorIteratorBaseEENKUlvE_clEvENKUlvE_clEvEUldE_St5arrayIPcLm2EEEEviT0_T1_)
        /*005c*/ 	.word	0x00000000


	//----- nvinfo : EIATTR_REGCOUNT
	.align		4
.L_53:
        /*0060*/ 	.byte	0x04, 0x2f
        /*0062*/ 	.short	(.L_55 - .L_54)
	.align		4
.L_54:
        /*0064*/ 	.word	index@(_ZN2at6native27unrolled_elementwise_kernelIZZZNS0_33launch_log_sigmoid_forward_kernelERNS_18TensorIteratorBaseEENKUlvE_clEvENKUlvE_clEvEUldE_St5arrayIPcLm2EELi4E23TrivialOffsetCalculatorILi1EjESB_NS0_6memory15LoadWithoutCastENSC_16StoreWithoutCastEEEviT_T0_T2_T3_T4_T5_)
        /*0068*/ 	.word	0x00000024


	//----- nvinfo : EIATTR_FRAME_SIZE
	.align		4
.L_55:
        /*006c*/ 	.byte	0x04, 0x11
        /*006e*/ 	.short	(.L_57 - .L_56)
	.align		4
.L_56:
        /*0070*/ 	.word	index@($__internal_9_$__cuda_sm20_div_rn_f64_full)
        /*0074*/ 	.word	0x00000000


	//----- nvinfo : EIATTR_FRAME_SIZE
	.align		4
.L_57:
        /*0078*/ 	.byte	0x04, 0x11
        /*007a*/ 	.short	(.L_59 - .L_58)
	.align		4
.L_58:
        /*007c*/ 	.word	index@(_ZN2at6native27unrolled_elementwise_kernelIZZZNS0_33launch_log_sigmoid_forward_kernelERNS_18TensorIteratorBaseEENKUlvE_clEvENKUlvE_clEvEUldE_St5arrayIPcLm2EELi4E23TrivialOffsetCalculatorILi1EjESB_NS0_6memory15LoadWithoutCastENSC_16StoreWithoutCastEEEviT_T0_T2_T3_T4_T5_)
        /*0080*/ 	.word	0x00000000


	//----- nvinfo : EIATTR_REGCOUNT
	.align		4
.L_59:
        /*0084*/ 	.byte	0x04, 0x2f
        /*0086*/ 	.short	(.L_61 - .L_60)
	.align		4
.L_60:
        /*0088*/ 	.word	index@(_ZN2at6native18elementwise_kernelILi128ELi2EZNS0_22gpu_kernel_impl_nocastIZZZNS0_33launch_log_sigmoid_forward_kernelERNS_18TensorIteratorBaseEENKUlvE_clEvENKUlvE_clEvEUldE_EEvS4_RKT_EUliE_EEviT1_)
        /*008c*/ 	.word	0x0000001f


	//----- nvinfo : EIATTR_FRAME_SIZE
	.align		4
.L_61:
        /*0090*/ 	.byte	0x04, 0x11
        /*0092*/ 	.short	(.L_63 - .L_62)
	.align		4
.L_62:
        /*0094*/ 	.word	index@($__internal_8_$__cuda_sm20_div_rn_f64_full)
        /*0098*/ 	.word	0x00000000


	//----- nvinfo : EIATTR_FRAME_SIZE
	.align		4
.L_63:
        /*009c*/ 	.byte	0x04, 0x11
        /*009e*/ 	.short	(.L_65 - .L_64)
	.align		4
.L_64:
        /*00a0*/ 	.word	index@(_ZN2at6native18elementwise_kernelILi128ELi2EZNS0_22gpu_kernel_impl_nocastIZZZNS0_33launch_log_sigmoid_forward_kernelERNS_18TensorIteratorBaseEENKUlvE_clEvENKUlvE_clEvEUldE_EEvS4_RKT_EUliE_EEviT1_)
        /*00a4*/ 	.word	0x00000000


	//----- nvinfo : EIATTR_REGCOUNT
	.align		4
.L_65:
        /*00a8*/ 	.byte	0x04, 0x2f
        /*00aa*/ 	.short	(.L_67 - .L_66)
	.align		4
.L_66:
        /*00ac*/ 	.word	index@(_ZN2at6native27unrolled_elementwise_kernelIZZZNS0_33launch_log_sigmoid_forward_kernelERNS_18TensorIteratorBaseEENKUlvE_clEvENKUlvE_clEvEUldE_St5arrayIPcLm2EELi4E23TrivialOffsetCalculatorILi1EjESB_NS0_6memory12LoadWithCastILi1EEENSC_13StoreWithCastILi1EEEEEviT_T0_T2_T3_T4_T5_)
        /*00b0*/ 	.word	0x00000026


	//----- nvinfo : EIATTR_FRAME_SIZE
	.align		4
.L_67:
        /*00b4*/ 	.byte	0x04, 0x11
        /*00b6*/ 	.short	(.L_69 - .L_68)
	.align		4
.L_68:
        /*00b8*/ 	.word	index@($__internal_7_$__cuda_sm20_div_rn_f64_full)
        /*00bc*/ 	.word	0x00000000


	//----- nvinfo : EIATTR_FRAME_SIZE
	.align		4
.L_69:
        /*00c0*/ 	.byte	0x04, 0x11
        /*00c2*/ 	.short	(.L_71 - .L_70)
	.align		4
.L_70:
        /*00c4*/ 	.word	index@(_ZN2at6native27unrolled_elementwise_kernelIZZZNS0_33launch_log_sigmoid_forward_kernelERNS_18TensorIteratorBaseEENKUlvE_clEvENKUlvE_clEvEUldE_St5arrayIPcLm2EELi4E23TrivialOffsetCalculatorILi1EjESB_NS0_6memory12LoadWithCastILi1EEENSC_13StoreWithCastILi1EEEEEviT_T0_T2_T3_T4_T5_)
        /*00c8*/ 	.word	0x00000000


	//----- nvinfo : EIATTR_REGCOUNT
	.align		4
.L_71:
        /*00cc*/ 	.byte	0x04, 0x2f
        /*00ce*/ 	.short	(.L_73 - .L_72)
	.align		4
.L_72:
        /*00d0*/ 	.word	index@(_ZN2at6native18elementwise_kernelILi128ELi4EZNS0_15gpu_kernel_implIZZZNS0_33launch_log_sigmoid_forward_kernelERNS_18TensorIteratorBaseEENKUlvE_clEvENKUlvE_clEvEUldE_EEvS4_RKT_EUliE_EEviT1_)
        /*00d4*/ 	.word	0x00000022


	//----- nvinfo : EIATTR_FRAME_SIZE
	.align		4
.L_73:
        /*00d8*/ 	.byte	0x04, 0x11
        /*00da*/ 	.short	(.L_75 - .L_74)
	.align		4
.L_74:
        /*00dc*/ 	.word	index@($__internal_6_$__cuda_sm20_div_rn_f64_full)
        /*00e0*/ 	.word	0x00000000


	//----- nvinfo : EIATTR_FRAME_SIZE
	.align		4
.L_75:
        /*00e4*/ 	.byte	0x04, 0x11
        /*00e6*/ 	.short	(.L_77 - .L_76)
	.align		4
.L_76:
        /*00e8*/ 	.word	index@(_ZN2at6native18elementwise_kernelILi128ELi4EZNS0_15gpu_kernel_implIZZZNS0_33launch_log_sigmoid_forward_kernelERNS_18TensorIteratorBaseEENKUlvE_clEvENKUlvE_clEvEUldE_EEvS4_RKT_EUliE_EEviT1_)
        /*00ec*/ 	.word	0x00000000


	//----- nvinfo : EIATTR_REGCOUNT
	.align		4
.L_77:
        /*00f0*/ 	.byte	0x04, 0x2f
        /*00f2*/ 	.short	(.L_79 - .L_78)
	.align		4
.L_78:
        /*00f4*/ 	.word	index@(_ZN2at6native29vectorized_elementwise_kernelILi8EZZZNS0_33launch_log_sigmoid_forward_kernelERNS_18TensorIteratorBaseEENKUlvE_clEvENKUlvE0_clEvEUlfE_St5arrayIPcLm2EEEEviT0_T1_)
        /*00f8*/ 	.word	0x00000004


	//----- nvinfo : EIATTR_FRAME_SIZE
	.align		4
.L_79:
        /*00fc*/ 	.byte	0x04, 0x11
        /*00fe*/ 	.short	(.L_81 - .L_80)
	.align		4
.L_80:
        /*0100*/ 	.word	index@(_ZN2at6native29vectorized_elementwise_kernelILi8EZZZNS0_33launch_log_sigmoid_forward_kernelERNS_18TensorIteratorBaseEENKUlvE_clEvENKUlvE0_clEvEUlfE_St5arrayIPcLm2EEEEviT0_T1_)
        /*0104*/ 	.word	0x00000000


	//----- nvinfo : EIATTR_REGCOUNT
	.align		4
.L_81:
        /*0108*/ 	.byte	0x04, 0x2f
        /*010a*/ 	.short	(.L_83 - .L_82)
	.align		4
.L_82:
        /*010c*/ 	.word	index@(_ZN2at6native29vectorized_elementwise_kernelILi4EZZZNS0_33launch_log_sigmoid_forward_kernelERNS_18TensorIteratorBaseEENKUlvE_clEvENKUlvE0_clEvEUlfE_St5arrayIPcLm2EEEEviT0_T1_)
        /*0110*/ 	.word	0x00000020


	//----- nvinfo : EIATTR_FRAME_SIZE
	.align		4
.L_83:
        /*0114*/ 	.byte	0x04, 0x11
        /*0116*/ 	.short	(.L_85 - .L_84)
	.align		4
.L_84:
        /*0118*/ 	.word	index@(_ZN2at6native29vectorized_elementwise_kernelILi4EZZZNS0_33launch_log_sigmoid_forward_kernelERNS_18TensorIteratorBaseEENKUlvE_clEvENKUlvE0_clEvEUlfE_St5arrayIPcLm2EEEEviT0_T1_)
        /*011c*/ 	.word	0x00000000


	//----- nvinfo : EIATTR_REGCOUNT
	.align		4
.L_85:
        /*0120*/ 	.byte	0x04, 0x2f
        /*0122*/ 	.short	(.L_87 - .L_86)
	.align		4
.L_86:
        /*0124*/ 	.word	index@(_ZN2at6native29vectorized_elementwise_kernelILi2EZZZNS0_33launch_log_sigmoid_forward_kernelERNS_18TensorIteratorBaseEENKUlvE_clEvENKUlvE0_clEvEUlfE_St5arrayIPcLm2EEEEviT0_T1_)
        /*0128*/ 	.word	0x00000020


	//----- nvinfo : EIATTR_FRAME_SIZE
	.align		4
.L_87:
        /*012c*/ 	.byte	0x04, 0x11
        /*012e*/ 	.short	(.L_89 - .L_88)
	.align		4
.L_88:
        /*0130*/ 	.word	index@(_ZN2at6native29vectorized_elementwise_kernelILi2EZZZNS0_33launch_log_sigmoid_forward_kernelERNS_18TensorIteratorBaseEENKUlvE_clEvENKUlvE0_clEvEUlfE_St5arrayIPcLm2EEEEviT0_T1_)
        /*0134*/ 	.word	0x00000000


	//----- nvinfo : EIATTR_REGCOUNT
	.align		4
.L_89:
        /*0138*/ 	.byte	0x04, 0x2f
        /*013a*/ 	.short	(.L_91 - .L_90)
	.align		4
.L_90:
        /*013c*/ 	.word	index@(_ZN2at6native27unrolled_elementwise_kernelIZZZNS0_33launch_log_sigmoid_forward_kernelERNS_18TensorIteratorBaseEENKUlvE_clEvENKUlvE0_clEvEUlfE_St5arrayIPcLm2EELi4E23TrivialOffsetCalculatorILi1EjESB_NS0_6memory15LoadWithoutCastENSC_16StoreWithoutCastEEEviT_T0_T2_T3_T4_T5_)
        /*0140*/ 	.word	0x00000014


	//----- nvinfo : EIATTR_FRAME_SIZE
	.align		4
.L_91:
        /*0144*/ 	.byte	0x04, 0x11
        /*0146*/ 	.short	(.L_93 - .L_92)
	.align		4
.L_92:
        /*0148*/ 	.word	index@(_ZN2at6native27unrolled_elementwise_kernelIZZZNS0_33launch_log_sigmoid_forward_kernelERNS_18TensorIteratorBaseEENKUlvE_clEvENKUlvE0_clEvEUlfE_St5arrayIPcLm2EELi4E23TrivialOffsetCalculatorILi1EjESB_NS0_6memory15LoadWithoutCastENSC_16StoreWithoutCastEEEviT_T0_T2_T3_T4_T5_)
        /*014c*/ 	.word	0x00000000


	//----- nvinfo : EIATTR_REGCOUNT
	.align		4
.L_93:
        /*0150*/ 	.byte	0x04, 0x2f
        /*0152*/ 	.short	(.L_95 - .L_94)
	.align		4
.L_94:
        /*0154*/ 	.word	index@(_ZN2at6native18elementwise_kernelILi128ELi2EZNS0_22gpu_kernel_impl_nocastIZZZNS0_33launch_log_sigmoid_forward_kernelERNS_18TensorIteratorBaseEENKUlvE_clEvENKUlvE0_clEvEUlfE_EEvS4_RKT_EUliE_EEviT1_)
        /*0158*/ 	.word	0x0000000e


	//----- nvinfo : EIATTR_FRAME_SIZE
	.align		4
.L_95:
        /*015c*/ 	.byte	0x04, 0x11
        /*015e*/ 	.short	(.L_97 - .L_96)
	.align		4
.L_96:
        /*0160*/ 	.word	index@(_ZN2at6native18elementwise_kernelILi128ELi2EZNS0_22gpu_kernel_impl_nocastIZZZNS0_33launch_log_sigmoid_forward_kernelERNS_18TensorIteratorBaseEENKUlvE_clEvENKUlvE0_clEvEUlfE_EEvS4_RKT_EUliE_EEviT1_)
        /*0164*/ 	.word	0x00000000


	//----- nvinfo : EIATTR_REGCOUNT
	.align		4
.L_97:
        /*0168*/ 	.byte	0x04, 0x2f
        /*016a*/ 	.short	(.L_99 - .L_98)
	.align		4
.L_98:
        /*016c*/ 	.word	index@(_ZN2at6native27unrolled_elementwise_kernelIZZZNS0_33launch_log_sigmoid_forward_kernelERNS_18TensorIteratorBaseEENKUlvE_clEvENKUlvE0_clEvEUlfE_St5arrayIPcLm2EELi4E23TrivialOffsetCalculatorILi1EjESB_NS0_6memory12LoadWithCastILi1EEENSC_13StoreWithCastILi1EEEEEviT_T0_T2_T3_T4_T5_)
        /*0170*/ 	.word	0x0000001e


	//----- nvinfo : EIATTR_FRAME_SIZE
	.align		4
.L_99:
        /*0174*/ 	.byte	0x04, 0x11
        /*0176*/ 	.short	(.L_101 - .L_100)
	.align		4
.L_100:
        /*0178*/ 	.word	index@(_ZN2at6native27unrolled_elementwise_kernelIZZZNS0_33launch_log_sigmoid_forward_kernelERNS_18TensorIteratorBaseEENKUlvE_clEvENKUlvE0_clEvEUlfE_St5arrayIPcLm2EELi4E23TrivialOffsetCalculatorILi1EjESB_NS0_6memory12LoadWithCastILi1EEENSC_13StoreWithCastILi1EEEEEviT_T0_T2_T3_T4_T5_)
        /*017c*/ 	.word	0x00000000


	//----- nvinfo : EIATTR_REGCOUNT
	.align		4
.L_101:
        /*0180*/ 	.byte	0x04, 0x2f
        /*0182*/ 	.short	(.L_103 - .L_102)
	.align		4
.L_102:
        /*0184*/ 	.word	index@(_ZN2at6native18elementwise_kernelILi128ELi4EZNS0_15gpu_kernel_implIZZZNS0_33launch_log_sigmoid_forward_kernelERNS_18TensorIteratorBaseEENKUlvE_clEvENKUlvE0_clEvEUlfE_EEvS4_RKT_EUliE_EEviT1_)
        /*0188*/ 	.word	0x0000001a


	//----- nvinfo : EIATTR_FRAME_SIZE
	.align		4
.L_103:
        /*018c*/ 	.byte	0x04, 0x11
        /*018e*/ 	.short	(.L_105 - .L_104)
	.align		4
.L_104:
        /*0190*/ 	.word	index@(_ZN2at6native18elementwise_kernelILi128ELi4EZNS0_15gpu_kernel_implIZZZNS0_33launch_log_sigmoid_forward_kernelERNS_18TensorIteratorBaseEENKUlvE_clEvENKUlvE0_clEvEUlfE_EEvS4_RKT_EUliE_EEviT1_)
        /*0194*/ 	.word	0x00000000


	//----- nvinfo : EIATTR_REGCOUNT
	.align		4
.L_105:
        /*0198*/ 	.byte	0x04, 0x2f
        /*019a*/ 	.short	(.L_107 - .L_106)
	.align		4
.L_106:
        /*019c*/ 	.word	index@(_ZN2at6native29vectorized_elementwise_kernelILi8EZZZNS0_33launch_log_sigmoid_forward_kernelERNS_18TensorIteratorBaseEENKUlvE_clEvENKUlvE1_clEvEUlN3c104HalfEE_St5arrayIPcLm2EEEEviT0_T1_)
        /*01a0*/ 	.word	0x00000004


	//----- nvinfo : EIATTR_FRAME_SIZE
	.align		4
.L_107:
        /*01a4*/ 	.byte	0x04, 0x11
        /*01a6*/ 	.short	(.L_109 - .L_108)
	.align		4
.L_108:
        /*01a8*/ 	.word	index@(_ZN2at6native29vectorized_elementwise_kernelILi8EZZZNS0_33launch_log_sigmoid_forward_kernelERNS_18TensorIteratorBaseEENKUlvE_clEvENKUlvE1_clEvEUlN3c104HalfEE_St5arrayIPcLm2EEEEviT0_T1_)
        /*01ac*/ 	.word	0x00000000


	//----- nvinfo : EIATTR_REGCOUNT
	.align		4
.L_109:
        /*01b0*/ 	.byte	0x04, 0x2f
        /*01b2*/ 	.short	(.L_111 - .L_110)
	.align		4
.L_110:
        /*01b4*/ 	.word	index@(_ZN2at6native29vectorized_elementwise_kernelILi4EZZZNS0_33launch_log_sigmoid_forward_kernelERNS_18TensorIteratorBaseEENKUlvE_clEvENKUlvE1_clEvEUlN3c104HalfEE_St5arrayIPcLm2EEEEviT0_T1_)
        /*01b8*/ 	.word	0x0000001f


	//----- nvinfo : EIATTR_FRAME_SIZE
	.align		4
.L_111:
        /*01bc*/ 	.byte	0x04, 0x11
        /*01be*/ 	.short	(.L_113 - .L_112)
	.align		4
.L_112:
        /*01c0*/ 	.word	index@(_ZN2at6native29vectorized_elementwise_kernelILi4EZZZNS0_33launch_log_sigmoid_forward_kernelERNS_18TensorIteratorBaseEENKUlvE_clEvENKUlvE1_clEvEUlN3c104HalfEE_St5arrayIPcLm2EEEEviT0_T1_)
        /*01c4*/ 	.word	0x00000000


	//----- nvinfo : EIATTR_REGCOUNT
	.align		4
.L_113:
        /*01c8*/ 	.byte	0x04, 0x2f
        /*01ca*/ 	.short	(.L_115 - .L_114)
	.align		4
.L_114:
        /*01cc*/ 	.word	index@(_ZN2at6native29vectorized_elementwise_kernelILi2EZZZNS0_33launch_log_sigmoid_forward_kernelERNS_18TensorIteratorBaseEENKUlvE_clEvENKUlvE1_clEvEUlN3c104HalfEE_St5arrayIPcLm2EEEEviT0_T1_)
        /*01d0*/ 	.word	0x0000001e


	//----- nvinfo : EIATTR_FRAME_SIZE
	.align		4
.L_115:
        /*01d4*/ 	.byte	0x04, 0x11
        /*01d6*/ 	.short	(.L_117 - .L_116)
	.align		4
.L_116:
        /*01d8*/ 	.word	index@(_ZN2at6native29vectorized_elementwise_kernelILi2EZZZNS0_33launch_log_sigmoid_forward_kernelERNS_18TensorIteratorBaseEENKUlvE_clEvENKUlvE1_clEvEUlN3c104HalfEE_St5arrayIPcLm2EEEEviT0_T1_)
        /*01dc*/ 	.word	0x00000000


	//----- nvinfo : EIATTR_REGCOUNT
	.align		4
.L_117:
        /*01e0*/ 	.byte	0x04, 0x2f
        /*01e2*/ 	.short	(.L_119 - .L_118)
	.align		4
.L_118:
        /*01e4*/ 	.word	index@(_ZN2at6native27unrolled_elementwise_kernelIZZZNS0_33launch_log_sigmoid_forward_kernelERNS_18TensorIteratorBaseEENKUlvE_clEvENKUlvE1_clEvEUlN3c104HalfEE_St5arrayIPcLm2EELi4E23TrivialOffsetCalculatorILi1EjESD_NS0_6memory15LoadWithoutCastENSE_16StoreWithoutCastEEEviT_T0_T2_T3_T4_T5_)
        /*01e8*/ 	.word	0x00000013


	//----- nvinfo : EIATTR_FRAME_SIZE
	.align		4
.L_119:
        /*01ec*/ 	.byte	0x04, 0x11
        /*01ee*/ 	.short	(.L_121 - .L_120)
	.align		4
.L_120:
        /*01f0*/ 	.word	index@(_ZN2at6native27unrolled_elementwise_kernelIZZZNS0_33launch_log_sigmoid_forward_kernelERNS_18TensorIteratorBaseEENKUlvE_clEvENKUlvE1_clEvEUlN3c104HalfEE_St5arrayIPcLm2EELi4E23TrivialOffsetCalculatorILi1EjESD_NS0_6memory15LoadWithoutCastENSE_16StoreWithoutCastEEEviT_T0_T2_T3_T4_T5_)
        /*01f4*/ 	.word	0x00000000


	//----- nvinfo : EIATTR_REGCOUNT
	.align		4
.L_121:
        /*01f8*/ 	.byte	0x04, 0x2f
        /*01fa*/ 	.short	(.L_123 - .L_122)
	.align		4
.L_122:
        /*01fc*/ 	.word	index@(_ZN2at6native18elementwise_kernelILi128ELi4EZNS0_22gpu_kernel_impl_nocastIZZZNS0_33launch_log_sigmoid_forward_kernelERNS_18TensorIteratorBaseEENKUlvE_clEvENKUlvE1_clEvEUlN3c104HalfEE_EEvS4_RKT_EUliE_EEviT1_)
        /*0200*/ 	.word	0x00000010


	//----- nvinfo : EIATTR_FRAME_SIZE
	.align		4
.L_123:
        /*0204*/ 	.byte	0x04, 0x11
        /*0206*/ 	.short	(.L_125 - .L_124)
	.align		4
.L_124:
        /*0208*/ 	.word	index@(_ZN2at6native18elementwise_kernelILi128ELi4EZNS0_22gpu_kernel_impl_nocastIZZZNS0_33launch_log_sigmoid_forward_kernelERNS_18TensorIteratorBaseEENKUlvE_clEvENKUlvE1_clEvEUlN3c104HalfEE_EEvS4_RKT_EUliE_EEviT1_)
        /*020c*/ 	.word	0x00000000


	//----- nvinfo : EIATTR_REGCOUNT
	.align		4
.L_125:
        /*0210*/ 	.byte	0x04, 0x2f
        /*0212*/ 	.short	(.L_127 - .L_126)
	.align		4
.L_126:
        /*0214*/ 	.word	index@(_ZN2at6native27unrolled_elementwise_kernelIZZZNS0_33launch_log_sigmoid_forward_kernelERNS_18TensorIteratorBaseEENKUlvE_clEvENKUlvE1_clEvEUlN3c104HalfEE_St5arrayIPcLm2EELi4E23TrivialOffsetCalculatorILi1EjESD_NS0_6memory12LoadWithCastILi1EEENSE_13StoreWithCastILi1EEEEEviT_T0_T2_T3_T4_T5_)
        /*0218*/ 	.word	0x0000001e


	//----- nvinfo : EIATTR_FRAME_SIZE
	.align		4
.L_127:
        /*021c*/ 	.byte	0x04, 0x11
        /*021e*/ 	.short	(.L_129 - .L_128)
	.align		4
.L_128:
        /*0220*/ 	.word	index@(_ZN2at6native27unrolled_elementwise_kernelIZZZNS0_33launch_log_sigmoid_forward_kernelERNS_18TensorIteratorBaseEENKUlvE_clEvENKUlvE1_clEvEUlN3c104HalfEE_St5arrayIPcLm2EELi4E23TrivialOffsetCalculatorILi1EjESD_NS0_6memory12LoadWithCastILi1EEENSE_13StoreWithCastILi1EEEEEviT_T0_T2_T3_T4_T5_)
        /*0224*/ 	.word	0x00000000


	//----- nvinfo : EIATTR_REGCOUNT
	.align		4
.L_129:
        /*0228*/ 	.byte	0x04, 0x2f
        /*022a*/ 	.short	(.L_131 - .L_130)
	.align		4
.L_130:
        /*022c*/ 	.word	index@(_ZN2at6native18elementwise_kernelILi128ELi4EZNS0_15gpu_kernel_implIZZZNS0_33launch_log_sigmoid_forward_kernelERNS_18TensorIteratorBaseEENKUlvE_clEvENKUlvE1_clEvEUlN3c104HalfEE_EEvS4_RKT_EUliE_EEviT1_)
        /*0230*/ 	.word	0x0000001a


	//----- nvinfo : EIATTR_FRAME_SIZE
	.align		4
.L_131:
        /*0234*/ 	.byte	0x04, 0x11
        /*0236*/ 	.short	(.L_133 - .L_132)
	.align		4
.L_132:
        /*0238*/ 	.word	index@(_ZN2at6native18elementwise_kernelILi128ELi4EZNS0_15gpu_kernel_implIZZZNS0_33launch_log_sigmoid_forward_kernelERNS_18TensorIteratorBaseEENKUlvE_clEvENKUlvE1_clEvEUlN3c104HalfEE_EEvS4_RKT_EUliE_EEviT1_)
        /*023c*/ 	.word	0x00000000


	//----- nvinfo : EIATTR_REGCOUNT
	.align		4
.L_133:
        /*0240*/ 	.byte	0x04, 0x2f
        /*0242*/ 	.short	(.L_135 - .L_134)
	.align		4
.L_134:
        /*0244*/ 	.word	index@(_ZN2at6native29vectorized_elementwise_kernelILi8EZZZNS0_33launch_log_sigmoid_forward_kernelERNS_18TensorIteratorBaseEENKUlvE_clEvENKUlvE2_clEvEUlN3c108BFloat16EE_St5arrayIPcLm2EEEEviT0_T1_)
        /*0248*/ 	.word	0x00000004


	//----- nvinfo : EIATTR_FRAME_SIZE
	.align		4
.L_135:
        /*024c*/ 	.byte	0x04, 0x11
        /*024e*/ 	.short	(.L_137 - .L_136)
	.align		4
.L_136:
        /*0250*/ 	.word	index@(_ZN2at6native29vectorized_elementwise_kernelILi8EZZZNS0_33launch_log_sigmoid_forward_kernelERNS_18TensorIteratorBaseEENKUlvE_clEvENKUlvE2_clEvEUlN3c108BFloat16EE_St5arrayIPcLm2EEEEviT0_T1_)
        /*0254*/ 	.word	0x00000000


	//----- nvinfo : EIATTR_REGCOUNT
	.align		4
.L_137:
        /*0258*/ 	.byte	0x04, 0x2f
        /*025a*/ 	.short	(.L_139 - .L_138)
	.align		4
.L_138:
        /*025c*/ 	.word	index@(_ZN2at6native29vectorized_elementwise_kernelILi4EZZZNS0_33launch_log_sigmoid_forward_kernelERNS_18TensorIteratorBaseEENKUlvE_clEvENKUlvE2_clEvEUlN3c108BFloat16EE_St5arrayIPcLm2EEEEviT0_T1_)
        /*0260*/ 	.word	0x00000020


	//----- nvinfo : EIATTR_FRAME_SIZE
	.align		4
.L_139:
        /*0264*/ 	.byte	0x04, 0x11
        /*0266*/ 	.short	(.L_141 - .L_140)
	.align		4
.L_140:
        /*0268*/ 	.word	index@(_ZN2at6native29vectorized_elementwise_kernelILi4EZZZNS0_33launch_log_sigmoid_forward_kernelERNS_18TensorIteratorBaseEENKUlvE_clEvENKUlvE2_clEvEUlN3c108BFloat16EE_St5arrayIPcLm2EEEEviT0_T1_)
        /*026c*/ 	.word	0x00000000


	//----- nvinfo : EIATTR_REGCOUNT
	.align		4
.L_141:
        /*0270*/ 	.byte	0x04, 0x2f
        /*0272*/ 	.short	(.L_143 - .L_142)
	.align		4
.L_142:
        /*0274*/ 	.word	index@(_ZN2at6native29vectorized_elementwise_kernelILi2EZZZNS0_33launch_log_sigmoid_forward_kernelERNS_18TensorIteratorBaseEENKUlvE_clEvENKUlvE2_clEvEUlN3c108BFloat16EE_St5arrayIPcLm2EEEEviT0_T1_)
        /*0278*/ 	.word	0x0000001e


	//----- nvinfo : EIATTR_FRAME_SIZE
	.align		4
.L_143:
        /*027c*/ 	.byte	0x04, 0x11
        /*027e*/ 	.short	(.L_145 - .L_144)
	.align		4
.L_144:
        /*0280*/ 	.word	index@(_ZN2at6native29vectorized_elementwise_kernelILi2EZZZNS0_33launch_log_sigmoid_forward_kernelERNS_18TensorIteratorBaseEENKUlvE_clEvENKUlvE2_clEvEUlN3c108BFloat16EE_St5arrayIPcLm2EEEEviT0_T1_)
        /*0284*/ 	.word	0x00000000


	//----- nvinfo : EIATTR_REGCOUNT
	.align		4
.L_145:
        /*0288*/ 	.byte	0x04, 0x2f
        /*028a*/ 	.short	(.L_147 - .L_146)
	.align		4
.L_146:
        /*028c*/ 	.word	index@(_ZN2at6native27unrolled_elementwise_kernelIZZZNS0_33launch_log_sigmoid_forward_kernelERNS_18TensorIteratorBaseEENKUlvE_clEvENKUlvE2_clEvEUlN3c108BFloat16EE_St5arrayIPcLm2EELi4E23TrivialOffsetCalculatorILi1EjESD_NS0_6memory15LoadWithoutCastENSE_16StoreWithoutCastEEEviT_T0_T2_T3_T4_T5_)
        /*0290*/ 	.word	0x00000013


	//----- nvinfo : EIATTR_FRAME_SIZE
	.align		4
.L_147:
        /*0294*/ 	.byte	0x04, 0x11
        /*0296*/ 	.short	(.L_149 - .L_148)
	.align		4
.L_148:
        /*0298*/ 	.word	index@(_ZN2at6native27unrolled_elementwise_kernelIZZZNS0_33launch_log_sigmoid_forward_kernelERNS_18TensorIteratorBaseEENKUlvE_clEvENKUlvE2_clEvEUlN3c108BFloat16EE_St5arrayIPcLm2EELi4E23TrivialOffsetCalculatorILi1EjESD_NS0_6memory15LoadWithoutCastENSE_16StoreWithoutCastEEEviT_T0_T2_T3_T4_T5_)
        /*029c*/ 	.word	0x00000000


	//----- nvinfo : EIATTR_REGCOUNT
	.align		4
.L_149:
        /*02a0*/ 	.byte	0x04, 0x2f
        /*02a2*/ 	.short	(.L_151 - .L_150)
	.align		4
.L_150:
        /*02a4*/ 	.word	index@(_ZN2at6native18elementwise_kernelILi128ELi4EZNS0_22gpu_kernel_impl_nocastIZZZNS0_33launch_log_sigmoid_forward_kernelERNS_18TensorIteratorBaseEENKUlvE_clEvENKUlvE2_clEvEUlN3c108BFloat16EE_EEvS4_RKT_EUliE_EEviT1_)
        /*02a8*/ 	.word	0x0000000e


	//----- nvinfo : EIATTR_FRAME_SIZE
	.align		4
.L_151:
        /*02ac*/ 	.byte	0x04, 0x11
        /*02ae*/ 	.short	(.L_153 - .L_152)
	.align		4
.L_152:
        /*02b0*/ 	.word	index@(_ZN2at6native18elementwise_kernelILi128ELi4EZNS0_22gpu_kernel_impl_nocastIZZZNS0_33launch_log_sigmoid_forward_kernelERNS_18TensorIteratorBaseEENKUlvE_clEvENKUlvE2_clEvEUlN3c108BFloat16EE_EEvS4_RKT_EUliE_EEviT1_)
        /*02b4*/ 	.word	0x00000000


	//----- nvinfo : EIATTR_REGCOUNT
	.align		4
.L_153:
        /*02b8*/ 	.byte	0x04, 0x2f
        /*02ba*/ 	.short	(.L_155 - .L_154)
	.align		4
.L_154:
        /*02bc*/ 	.word	index@(_ZN2at6native27unrolled_elementwise_kernelIZZZNS0_33launch_log_sigmoid_forward_kernelERNS_18TensorIteratorBaseEENKUlvE_clEvENKUlvE2_clEvEUlN3c108BFloat16EE_St5arrayIPcLm2EELi4E23TrivialOffsetCalculatorILi1EjESD_NS0_6memory12LoadWithCastILi1EEENSE_13StoreWithCastILi1EEEEEviT_T0_T2_T3_T4_T5_)
        /*02c0*/ 	.word	0x0000001e


	//----- nvinfo : EIATTR_FRAME_SIZE
	.align		4
.L_155:
        /*02c4*/ 	.byte	0x04, 0x11
        /*02c6*/ 	.short	(.L_157 - .L_156)
	.align		4
.L_156:
        /*02c8*/ 	.word	index@(_ZN2at6native27unrolled_elementwise_kernelIZZZNS0_33launch_log_sigmoid_forward_kernelERNS_18TensorIteratorBaseEENKUlvE_clEvENKUlvE2_clEvEUlN3c108BFloat16EE_St5arrayIPcLm2EELi4E23TrivialOffsetCalculatorILi1EjESD_NS0_6memory12LoadWithCastILi1EEENSE_13StoreWithCastILi1EEEEEviT_T0_T2_T3_T4_T5_)
        /*02cc*/ 	.word	0x00000000


	//----- nvinfo : EIATTR_REGCOUNT
	.align		4
.L_157:
        /*02d0*/ 	.byte	0x04, 0x2f
        /*02d2*/ 	.short	(.L_159 - .L_158)
	.align		4
.L_158:
        /*02d4*/ 	.word	index@(_ZN2at6native18elementwise_kernelILi128ELi4EZNS0_15gpu_kernel_implIZZZNS0_33launch_log_sigmoid_forward_kernelERNS_18TensorIteratorBaseEENKUlvE_clEvENKUlvE2_clEvEUlN3c108BFloat16EE_EEvS4_RKT_EUliE_EEviT1_)
        /*02d8*/ 	.word	0x0000001a


	//----- nvinfo : EIATTR_FRAME_SIZE
	.align		4
.L_159:
        /*02dc*/ 	.byte	0x04, 0x11
        /*02de*/ 	.short	(.L_161 - .L_160)
	.align		4
.L_160:
        /*02e0*/ 	.word	index@(_ZN2at6native18elementwise_kernelILi128ELi4EZNS0_15gpu_kernel_implIZZZNS0_33launch_log_sigmoid_forward_kernelERNS_18TensorIteratorBaseEENKUlvE_clEvENKUlvE2_clEvEUlN3c108BFloat16EE_EEvS4_RKT_EUliE_EEviT1_)
        /*02e4*/ 	.word	0x00000000


	//----- nvinfo : EIATTR_REGCOUNT
	.align		4
.L_161:
        /*02e8*/ 	.byte	0x04, 0x2f
        /*02ea*/ 	.short	(.L_163 - .L_162)
	.align		4
.L_162:
        /*02ec*/ 	.word	index@(_ZN2at6native29vectorized_elementwise_kernelILi8EZZZNS0_62_GLOBAL__N__e6aa1b1b_29_ActivationLogSigmoidKernel_cu_9d16a0dc27log_sigmoid_backward_kernelERNS_14TensorIteratorEENKUlvE_clEvENKUlvE_clEvEUlddE_St5arrayIPcLm3EEEEviT0_T1_)
        /*02f0*/ 	.word	0x00000004


	//----- nvinfo : EIATTR_FRAME_SIZE
	.align		4
.L_163:
        /*02f4*/ 	.byte	0x04, 0x11
        /*02f6*/ 	.short	(.L_165 - .L_164)
	.align		4
.L_164:
        /*02f8*/ 	.word	index@(_ZN2at6native29vectorized_elementwise_kernelILi8EZZZNS0_62_GLOBAL__N__e6aa1b1b_29_ActivationLogSigmoidKernel_cu_9d16a0dc27log_sigmoid_backward_kernelERNS_14TensorIteratorEENKUlvE_clEvENKUlvE_clEvEUlddE_St5arrayIPcLm3EEEEviT0_T1_)
        /*02fc*/ 	.word	0x00000000


	//----- nvinfo : EIATTR_REGCOUNT
	.align		4
.L_165:
        /*0300*/ 	.byte	0x04, 0x2f
        /*0302*/ 	.short	(.L_167 - .L_166)
	.align		4
.L_166:
        /*0304*/ 	.word	index@(_ZN2at6native29vectorized_elementwise_kernelILi4EZZZNS0_62_GLOBAL__N__e6aa1b1b_29_ActivationLogSigmoidKernel_cu_9d16a0dc27log_sigmoid_backward_kernelERNS_14TensorIteratorEENKUlvE_clEvENKUlvE_clEvEUlddE_St5arrayIPcLm3EEEEviT0_T1_)
        /*0308*/ 	.word	0x00000040


	//----- nvinfo : EIATTR_FRAME_SIZE
	.align		4
.L_167:
        /*030c*/ 	.byte	0x04, 0x11
        /*030e*/ 	.short	(.L_169 - .L_168)
	.align		4
.L_168:
        /*0310*/ 	.word	index@($__internal_5_$__cuda_sm20_div_rn_f64_full)
        /*0314*/ 	.word	0x00000000


	//----- nvinfo : EIATTR_FRAME_SIZE
	.align		4
.L_169:
        /*0318*/ 	.byte	0x04, 0x11
        /*031a*/ 	.short	(.L_171 - .L_170)
	.align		4
.L_170:
        /*031c*/ 	.word	index@(_ZN2at6native29vectorized_elementwise_kernelILi4EZZZNS0_62_GLOBAL__N__e6aa1b1b_29_ActivationLogSigmoidKernel_cu_9d16a0dc27log_sigmoid_backward_kernelERNS_14TensorIteratorEENKUlvE_clEvENKUlvE_clEvEUlddE_St5arrayIPcLm3EEEEviT0_T1_)
        /*0320*/ 	.word	0x00000000


	//----- nvinfo : EIATTR_REGCOUNT
	.align		4
.L_171:
        /*0324*/ 	.byte	0x04, 0x2f
        /*0326*/ 	.short	(.L_173 - .L_172)
	.align		4
.L_172:
        /*0328*/ 	.word	index@(_ZN2at6native29vectorized_elementwise_kernelILi2EZZZNS0_62_GLOBAL__N__e6aa1b1b_29_ActivationLogSigmoidKernel_cu_9d16a0dc27log_sigmoid_backward_kernelERNS_14TensorIteratorEENKUlvE_clEvENKUlvE_clEvEUlddE_St5arrayIPcLm3EEEEviT0_T1_)
        /*032c*/ 	.word	0x00000040


	//----- nvinfo : EIATTR_FRAME_SIZE
	.align		4
.L_173:
        /*0330*/ 	.byte	0x04, 0x11
        /*0332*/ 	.short	(.L_175 - .L_174)
	.align		4
.L_174:
        /*0334*/ 	.word	index@($__internal_4_$__cuda_sm20_div_rn_f64_full)
        /*0338*/ 	.word	0x00000000


	//----- nvinfo : EIATTR_FRAME_SIZE
	.align		4
.L_175:
        /*033c*/ 	.byte	0x04, 0x11
        /*033e*/ 	.short	(.L_177 - .L_176)
	.align		4
.L_176:
        /*0340*/ 	.word	index@(_ZN2at6native29vectorized_elementwise_kernelILi2EZZZNS0_62_GLOBAL__N__e6aa1b1b_29_ActivationLogSigmoidKernel_cu_9d16a0dc27log_sigmoid_backward_kernelERNS_14TensorIteratorEENKUlvE_clEvENKUlvE_clEvEUlddE_St5arrayIPcLm3EEEEviT0_T1_)
        /*0344*/ 	.word	0x00000000


	//----- nvinfo : EIATTR_REGCOUNT
	.align		4
.L_177:
        /*0348*/ 	.byte	0x04, 0x2f
        /*034a*/ 	.short	(.L_179 - .L_178)
	.align		4
.L_178:
        /*034c*/ 	.word	index@(_ZN2at6native27unrolled_elementwise_kernelIZZZNS0_62_GLOBAL__N__e6aa1b1b_29_ActivationLogSigmoidKernel_cu_9d16a0dc27log_sigmoid_backward_kernelERNS_14TensorIteratorEENKUlvE_clEvENKUlvE_clEvEUlddE_St5arrayIPcLm3EELi4E23TrivialOffsetCalculatorILi2EjESB_ILi1EjENS0_6memory15LoadWithoutCastENSE_16StoreWithoutCastEEEviT_T0_T2_T3_T4_T5_)
        /*0350*/ 	.word	0x00000025


	//----- nvinfo : EIATTR_FRAME_SIZE
	.align		4
.L_179:
        /*0354*/ 	.byte	0x04, 0x11
        /*0356*/ 	.short	(.L_181 - .L_180)
	.align		4
.L_180:
        /*0358*/ 	.word	index@($__internal_3_$__cuda_sm20_div_rn_f64_full)
        /*035c*/ 	.word	0x00000000


	//----- nvinfo : EIATTR_FRAME_SIZE
	.align		4
.L_181:
        /*0360*/ 	.byte	0x04, 0x11
        /*0362*/ 	.short	(.L_183 - .L_182)
	.align		4
.L_182:
        /*0364*/ 	.word	index@(_ZN2at6native27unrolled_elementwise_kernelIZZZNS0_62_GLOBAL__N__e6aa1b1b_29_ActivationLogSigmoidKernel_cu_9d16a0dc27log_sigmoid_backward_kernelERNS_14TensorIteratorEENKUlvE_clEvENKUlvE_clEvEUlddE_St5arrayIPcLm3EELi4E23TrivialOffsetCalculatorILi2EjESB_ILi1EjENS0_6memory15LoadWithoutCastENSE_16StoreWithoutCastEEEviT_T0_T2_T3_T4_T5_)
        /*0368*/ 	.word	0x00000000


	//----- nvinfo : EIATTR_REGCOUNT
	.align		4
.L_183:
        /*036c*/ 	.byte	0x04, 0x2f
        /*036e*/ 	.short	(.L_185 - .L_184)
	.align		4
.L_184:
        /*0370*/ 	.word	index@(_ZN2at6native18elementwise_kernelILi128ELi2EZNS0_22gpu_kernel_impl_nocastIZZZNS0_62_GLOBAL__N__e6aa1b1b_29_ActivationLogSigmoidKernel_cu_9d16a0dc27log_sigmoid_backward_kernelERNS_14TensorIteratorEENKUlvE_clEvENKUlvE_clEvEUlddE_EEvRNS_18TensorIteratorBaseERKT_EUliE_EEviT1_)
        /*0374*/ 	.word	0x0000001d


	//----- nvinfo : EIATTR_FRAME_SIZE
	.align		4
.L_185:
        /*0378*/ 	.byte	0x04, 0x11
        /*037a*/ 	.short	(.L_187 - .L_186)
	.align		4
.L_186:
        /*037c*/ 	.word	index@($__internal_2_$__cuda_sm20_div_rn_f64_full)
        /*0380*/ 	.word	0x00000000


	//----- nvinfo : EIATTR_FRAME_SIZE
	.align		4
.L_187:
        /*0384*/ 	.byte	0x04, 0x11
        /*0386*/ 	.short	(.L_189 - .L_188)
	.align		4
.L_188:
        /*0388*/ 	.word	index@(_ZN2at6native18elementwise_kernelILi128ELi2EZNS0_22gpu_kernel_impl_nocastIZZZNS0_62_GLOBAL__N__e6aa1b1b_29_ActivationLogSigmoidKernel_cu_9d16a0dc27log_sigmoid_backward_kernelERNS_14TensorIteratorEENKUlvE_clEvENKUlvE_clEvEUlddE_EEvRNS_18TensorIteratorBaseERKT_EUliE_EEviT1_)
        /*038c*/ 	.word	0x00000000


	//----- nvinfo : EIATTR_REGCOUNT
	.align		4
.L_189:
        /*0390*/ 	.byte	0x04, 0x2f
        /*0392*/ 	.short	(.L_191 - .L_190)
	.align		4
.L_190:
        /*0394*/ 	.word	index@(_ZN2at6native27unrolled_elementwise_kernelIZZZNS0_62_GLOBAL__N__e6aa1b1b_29_ActivationLogSigmoidKernel_cu_9d16a0dc27log_sigmoid_backward_kernelERNS_14TensorIteratorEENKUlvE_clEvENKUlvE_clEvEUlddE_St5arrayIPcLm3EELi4E23TrivialOffsetCalculatorILi2EjESB_ILi1EjENS0_6memory12LoadWithCastILi2EEENSE_13StoreWithCastILi1EEEEEviT_T0_T2_T3_T4_T5_)
        /*0398*/ 	.word	0x00000028


	//----- nvinfo : EIATTR_FRAME_SIZE
	.align		4
.L_191:
        /*039c*/ 	.byte	0x04, 0x11
        /*039e*/ 	.short	(.L_193 - .L_192)
	.align		4
.L_192:
        /*03a0*/ 	.word	index@($__internal_1_$__cuda_sm20_div_rn_f64_full)
        /*03a4*/ 	.word	0x00000000


	//----- nvinfo : EIATTR_FRAME_SIZE
	.align		4
.L_193:
        /*03a8*/ 	.byte	0x04, 0x11
        /*03aa*/ 	.short	(.L_195 - .L_194)
	.align		4
.L_194:
        /*03ac*/ 	.word	index@(_ZN2at6native27unrolled_elementwise_kernelIZZZNS0_62_GLOBAL__N__e6aa1b1b_29_ActivationLogSigmoidKernel_cu_9d16a0dc27log_sigmoid_backward_kernelERNS_14TensorIteratorEENKUlvE_clEvENKUlvE_clEvEUlddE_St5arrayIPcLm3EELi4E23TrivialOffsetCalculatorILi2EjESB_ILi1EjENS0_6memory12LoadWithCastILi2EEENSE_13StoreWithCastILi1EEEEEviT_T0_T2_T3_T4_T5_)
        /*03b0*/ 	.word	0x00000000


	//----- nvinfo : EIATTR_REGCOUNT
	.align		4
.L_195:
        /*03b4*/ 	.byte	0x04, 0x2f
        /*03b6*/ 	.short	(.L_197 - .L_196)
	.align		4
.L_196:
        /*03b8*/ 	.word	index@(_ZN2at6native18elementwise_kernelILi128ELi4EZNS0_15gpu_kernel_implIZZZNS0_62_GLOBAL__N__e6aa1b1b_29_ActivationLogSigmoidKernel_cu_9d16a0dc27log_sigmoid_backward_kernelERNS_14TensorIteratorEENKUlvE_clEvENKUlvE_clEvEUlddE_EEvRNS_18TensorIteratorBaseERKT_EUliE_EEviT1_)
        /*03bc*/ 	.word	0x00000020


	//----- nvinfo : EIATTR_FRAME_SIZE
	.align		4
.L_197:
        /*03c0*/ 	.byte	0x04, 0x11
        /*03c2*/ 	.short	(.L_199 - .L_198)
	.align		4
.L_198:
        /*03c4*/ 	.word	index@($__internal_0_$__cuda_sm20_div_rn_f64_full)
        /*03c8*/ 	.word	0x00000000


	//----- nvinfo : EIATTR_FRAME_SIZE
	.align		4
.L_199:
        /*03cc*/ 	.byte	0x04, 0x11
        /*03ce*/ 	.short	(.L_201 - .L_200)
	.align		4
.L_200:
        /*03d0*/ 	.word	index@(_ZN2at6native18elementwise_kernelILi128ELi4EZNS0_15gpu_kernel_implIZZZNS0_62_GLOBAL__N__e6aa1b1b_29_ActivationLogSigmoidKernel_cu_9d16a0dc27log_sigmoid_backward_kernelERNS_14TensorIteratorEENKUlvE_clEvENKUlvE_clEvEUlddE_EEvRNS_18TensorIteratorBaseERKT_EUliE_EEviT1_)
        /*03d4*/ 	.word	0x00000000


	//----- nvinfo : EIATTR_REGCOUNT
	.align		4
.L_201:
        /*03d8*/ 	.byte	0x04, 0x2f
        /*03da*/ 	.short	(.L_203 - .L_202)
	.align		4
.L_202:
        /*03dc*/ 	.word	index@(_ZN2at6native29vectorized_elementwise_kernelILi8EZZZNS0_62_GLOBAL__N__e6aa1b1b_29_ActivationLogSigmoidKernel_cu_9d16a0dc27log_sigmoid_backward_kernelERNS_14TensorIteratorEENKUlvE_clEvENKUlvE0_clEvEUlffE_St5arrayIPcLm3EEEEviT0_T1_)
        /*03e0*/ 	.word	0x00000004


	//----- nvinfo : EIATTR_FRAME_SIZE
	.align		4
.L_203:
        /*03e4*/ 	.byte	0x04, 0x11
        /*03e6*/ 	.short	(.L_205 - .L_204)
	.align		4
.L_204:
        /*03e8*/ 	.word	index@(_ZN2at6native29vectorized_elementwise_kernelILi8EZZZNS0_62_GLOBAL__N__e6aa1b1b_29_ActivationLogSigmoidKernel_cu_9d16a0dc27log_sigmoid_backward_kernelERNS_14TensorIteratorEENKUlvE_clEvENKUlvE0_clEvEUlffE_St5arrayIPcLm3EEEEviT0_T1_)
        /*03ec*/ 	.word	0x00000000


	//----- nvinfo : EIATTR_REGCOUNT
	.align		4
.L_205:
        /*03f0*/ 	.byte	0x04, 0x2f
        /*03f2*/ 	.short	(.L_207 - .L_206)
	.align		4
.L_206:
        /*03f4*/ 	.word	index@(_ZN2at6native29vectorized_elementwise_kernelILi4EZZZNS0_62_GLOBAL__N__e6aa1b1b_29_ActivationLogSigmoidKernel_cu_9d16a0dc27log_sigmoid_backward_kernelERNS_14TensorIteratorEENKUlvE_clEvENKUlvE0_clEvEUlffE_St5arrayIPcLm3EEEEviT0_T1_)
        /*03f8*/ 	.word	0x00000020


	//----- nvinfo : EIATTR_FRAME_SIZE
	.align		4
.L_207:
        /*03fc*/ 	.byte	0x04, 0x11
        /*03fe*/ 	.short	(.L_209 - .L_208)
	.align		4
.L_208:
        /*0400*/ 	.word	index@(_ZN2at6native29vectorized_elementwise_kernelILi4EZZZNS0_62_GLOBAL__N__e6aa1b1b_29_ActivationLogSigmoidKernel_cu_9d16a0dc27log_sigmoid_backward_kernelERNS_14TensorIteratorEENKUlvE_clEvENKUlvE0_clEvEUlffE_St5arrayIPcLm3EEEEviT0_T1_)
        /*0404*/ 	.word	0x00000000


	//----- nvinfo : EIATTR_REGCOUNT
	.align		4
.L_209:
        /*0408*/ 	.byte	0x04, 0x2f
        /*040a*/ 	.short	(.L_211 - .L_210)
	.align		4
.L_210:
        /*040c*/ 	.word	index@(_ZN2at6native29vectorized_elementwise_kernelILi2EZZZNS0_62_GLOBAL__N__e6aa1b1b_29_ActivationLogSigmoidKernel_cu_9d16a0dc27log_sigmoid_backward_kernelERNS_14TensorIteratorEENKUlvE_clEvENKUlvE0_clEvEUlffE_St5arrayIPcLm3EEEEviT0_T1_)
        /*0410*/ 	.word	0x00000020


	//----- nvinfo : EIATTR_FRAME_SIZE
	.align		4
.L_211:
        /*0414*/ 	.byte	0x04, 0x11
        /*0416*/ 	.short	(.L_213 - .L_212)
	.align		4
.L_212:
        /*0418*/ 	.word	index@(_ZN2at6native29vectorized_elementwise_kernelILi2EZZZNS0_62_GLOBAL__N__e6aa1b1b_29_ActivationLogSigmoidKernel_cu_9d16a0dc27log_sigmoid_backward_kernelERNS_14TensorIteratorEENKUlvE_clEvENKUlvE0_clEvEUlffE_St5arrayIPcLm3EEEEviT0_T1_)
        /*041c*/ 	.word	0x00000000


	//----- nvinfo : EIATTR_REGCOUNT
	.align		4
.L_213:
        /*0420*/ 	.byte	0x04, 0x2f
        /*0422*/ 	.short	(.L_215 - .L_214)
	.align		4
.L_214:
        /*0424*/ 	.word	index@(_ZN2at6native27unrolled_elementwise_kernelIZZZNS0_62_GLOBAL__N__e6aa1b1b_29_ActivationLogSigmoidKernel_cu_9d16a0dc27log_sigmoid_backward_kernelERNS_14TensorIteratorEENKUlvE_clEvENKUlvE0_clEvEUlffE_St5arrayIPcLm3EELi4E23TrivialOffsetCalculatorILi2EjESB_ILi1EjENS0_6memory15LoadWithoutCastENSE_16StoreWithoutCastEEEviT_T0_T2_T3_T4_T5_)
        /*0428*/ 	.word	0x0000001e


	//----- nvinfo : EIATTR_FRAME_SIZE
	.align		4
.L_215:
        /*042c*/ 	.byte	0x04, 0x11
        /*042e*/ 	.short	(.L_217 - .L_216)
	.align		4
.L_216:
        /*0430*/ 	.word	index@(_ZN2at6native27unrolled_elementwise_kernelIZZZNS0_62_GLOBAL__N__e6aa1b1b_29_ActivationLogSigmoidKernel_cu_9d16a0dc27log_sigmoid_backward_kernelERNS_14TensorIteratorEENKUlvE_clEvENKUlvE0_clEvEUlffE_St5arrayIPcLm3EELi4E23TrivialOffsetCalculatorILi2EjESB_ILi1EjENS0_6memory15LoadWithoutCastENSE_16StoreWithoutCastEEEviT_T0_T2_T3_T4_T5_)
        /*0434*/ 	.word	0x00000000


	//----- nvinfo : EIATTR_REGCOUNT
	.align		4
.L_217:
        /*0438*/ 	.byte	0x04, 0x2f
        /*043a*/ 	.short	(.L_219 - .L_218)
	.align		4
.L_218:
        /*043c*/ 	.word	index@(_ZN2at6native18elementwise_kernelILi128ELi2EZNS0_22gpu_kernel_impl_nocastIZZZNS0_62_GLOBAL__N__e6aa1b1b_29_ActivationLogSigmoidKernel_cu_9d16a0dc27log_sigmoid_backward_kernelERNS_14TensorIteratorEENKUlvE_clEvENKUlvE0_clEvEUlffE_EEvRNS_18TensorIteratorBaseERKT_EUliE_EEviT1_)
        /*0440*/ 	.word	0x0000000d


	//----- nvinfo : EIATTR_FRAME_SIZE
	.align		4
.L_219:
        /*0444*/ 	.byte	0x04, 0x11
        /*0446*/ 	.short	(.L_221 - .L_220)
	.align		4
.L_220:
        /*0448*/ 	.word	index@(_ZN2at6native18elementwise_kernelILi128ELi2EZNS0_22gpu_kernel_impl_nocastIZZZNS0_62_GLOBAL__N__e6aa1b1b_29_ActivationLogSigmoidKernel_cu_9d16a0dc27log_sigmoid_backward_kernelERNS_14TensorIteratorEENKUlvE_clEvENKUlvE0_clEvEUlffE_EEvRNS_18TensorIteratorBaseERKT_EUliE_EEviT1_)
        /*044c*/ 	.word	0x00000000


	//----- nvinfo : EIATTR_REGCOUNT
	.align		4
.L_221:
        /*0450*/ 	.byte	0x04, 0x2f
        /*0452*/ 	.short	(.L_223 - .L_222)
	.align		4
.L_222:
        /*0454*/ 	.word	index@(_ZN2at6native27unrolled_elementwise_kernelIZZZNS0_62_GLOBAL__N__e6aa1b1b_29_ActivationLogSigmoidKernel_cu_9d16a0dc27log_sigmoid_backward_kernelERNS_14TensorIteratorEENKUlvE_clEvENKUlvE0_clEvEUlffE_St5arrayIPcLm3EELi4E23TrivialOffsetCalculatorILi2EjESB_ILi1EjENS0_6memory12LoadWithCastILi2EEENSE_13StoreWithCastILi1EEEEEviT_T0_T2_T3_T4_T5_)
        /*0458*/ 	.word	0x00000020


	//----- nvinfo : EIATTR_FRAME_SIZE
	.align		4
.L_223:
        /*045c*/ 	.byte	0x04, 0x11
        /*045e*/ 	.short	(.L_225 - .L_224)
	.align		4
.L_224:
        /*0460*/ 	.word	index@(_ZN2at6native27unrolled_elementwise_kernelIZZZNS0_62_GLOBAL__N__e6aa1b1b_29_ActivationLogSigmoidKernel_cu_9d16a0dc27log_sigmoid_backward_kernelERNS_14TensorIteratorEENKUlvE_clEvENKUlvE0_clEvEUlffE_St5arrayIPcLm3EELi4E23TrivialOffsetCalculatorILi2EjESB_ILi1EjENS0_6memory12LoadWithCastILi2EEENSE_13StoreWithCastILi1EEEEEviT_T0_T2_T3_T4_T5_)
        /*0464*/ 	.word	0x00000000


	//----- nvinfo : EIATTR_REGCOUNT
	.align		4
.L_225:
        /*0468*/ 	.byte	0x04, 0x2f
        /*046a*/ 	.short	(.L_227 - .L_226)
	.align		4
.L_226:
        /*046c*/ 	.word	index@(_ZN2at6native18elementwise_kernelILi128ELi4EZNS0_15gpu_kernel_implIZZZNS0_62_GLOBAL__N__e6aa1b1b_29_ActivationLogSigmoidKernel_cu_9d16a0dc27log_sigmoid_backward_kernelERNS_14TensorIteratorEENKUlvE_clEvENKUlvE0_clEvEUlffE_EEvRNS_18TensorIteratorBaseERKT_EUliE_EEviT1_)
        /*0470*/ 	.word	0x0000001a


	//----- nvinfo : EIATTR_FRAME_SIZE
	.align		4
.L_227:
        /*0474*/ 	.byte	0x04, 0x11
        /*0476*/ 	.short	(.L_229 - .L_228)
	.align		4
.L_228:
        /*0478*/ 	.word	index@(_ZN2at6native18elementwise_kernelILi128ELi4EZNS0_15gpu_kernel_implIZZZNS0_62_GLOBAL__N__e6aa1b1b_29_ActivationLogSigmoidKernel_cu_9d16a0dc27log_sigmoid_backward_kernelERNS_14TensorIteratorEENKUlvE_clEvENKUlvE0_clEvEUlffE_EEvRNS_18TensorIteratorBaseERKT_EUliE_EEviT1_)
        /*047c*/ 	.word	0x00000000


	//----- nvinfo : EIATTR_REGCOUNT
	.align		4
.L_229:
        /*0480*/ 	.byte	0x04, 0x2f
        /*0482*/ 	.short	(.L_231 - .L_230)
	.align		4
.L_230:
        /*0484*/ 	.word	index@(_ZN2at6native29vectorized_elementwise_kernelILi8EZZZNS0_62_GLOBAL__N__e6aa1b1b_29_ActivationLogSigmoidKernel_cu_9d16a0dc27log_sigmoid_backward_kernelERNS_14TensorIteratorEENKUlvE_clEvENKUlvE1_clEvEUlN3c104HalfES8_E_St5arrayIPcLm3EEEEviT0_T1_)
        /*0488*/ 	.word	0x00000004


	//----- nvinfo : EIATTR_FRAME_SIZE
	.align		4
.L_231:
        /*048c*/ 	.byte	0x04, 0x11
        /*048e*/ 	.short	(.L_233 - .L_232)
	.align		4
.L_232:
        /*0490*/ 	.word	index@(_ZN2at6native29vectorized_elementwise_kernelILi8EZZZNS0_62_GLOBAL__N__e6aa1b1b_29_ActivationLogSigmoidKernel_cu_9d16a0dc27log_sigmoid_backward_kernelERNS_14TensorIteratorEENKUlvE_clEvENKUlvE1_clEvEUlN3c104HalfES8_E_St5arrayIPcLm3EEEEviT0_T1_)
        /*0494*/ 	.word	0x00000000


	//----- nvinfo : EIATTR_REGCOUNT
	.align		4
.L_233:
        /*0498*/ 	.byte	0x04, 0x2f
        /*049a*/ 	.short	(.L_235 - .L_234)
	.align		4
.L_234:
        /*049c*/ 	.word	index@(_ZN2at6native29vectorized_elementwise_kernelILi4EZZZNS0_62_GLOBAL__N__e6aa1b1b_29_ActivationLogSigmoidKernel_cu_9d16a0dc27log_sigmoid_backward_kernelERNS_14TensorIteratorEENKUlvE_clEvENKUlvE1_clEvEUlN3c104HalfES8_E_St5arrayIPcLm3EEEEviT0_T1_)
        /*04a0*/ 	.word	0x00000020


	//----- nvinfo : EIATTR_FRAME_SIZE
	.align		4
.L_235:
        /*04a4*/ 	.byte	0x04, 0x11
        /*04a6*/ 	.short	(.L_237 - .L_236)
	.align		4
.L_236:
        /*04a8*/ 	.word	index@(_ZN2at6native29vectorized_elementwise_kernelILi4EZZZNS0_62_GLOBAL__N__e6aa1b1b_29_ActivationLogSigmoidKernel_cu_9d16a0dc27log_sigmoid_backward_kernelERNS_14TensorIteratorEENKUlvE_clEvENKUlvE1_clEvEUlN3c104HalfES8_E_St5arrayIPcLm3EEEEviT0_T1_)
        /*04ac*/ 	.word	0x00000000


	//----- nvinfo : EIATTR_REGCOUNT
	.align		4
.L_237:
        /*04b0*/ 	.byte	0x04, 0x2f
        /*04b2*/ 	.short	(.L_239 - .L_238)
	.align		4
.L_238:
        /*04b4*/ 	.word	index@(_ZN2at6native29vectorized_elementwise_kernelILi2EZZZNS0_62_GLOBAL__N__e6aa1b1b_29_ActivationLogSigmoidKernel_cu_9d16a0dc27log_sigmoid_backward_kernelERNS_14TensorIteratorEENKUlvE_clEvENKUlvE1_clEvEUlN3c104HalfES8_E_St5arrayIPcLm3EEEEviT0_T1_)
        /*04b8*/ 	.word	0x00000020


	//----- nvinfo : EIATTR_FRAME_SIZE
	.align		4
.L_239:
        /*04bc*/ 	.byte	0x04, 0x11
        /*04be*/ 	.short	(.L_241 - .L_240)
	.align		4
.L_240:
        /*04c0*/ 	.word	index@(_ZN2at6native29vectorized_elementwise_kernelILi2EZZZNS0_62_GLOBAL__N__e6aa1b1b_29_ActivationLogSigmoidKernel_cu_9d16a0dc27log_sigmoid_backward_kernelERNS_14TensorIteratorEENKUlvE_clEvENKUlvE1_clEvEUlN3c104HalfES8_E_St5arrayIPcLm3EEEEviT0_T1_)
        /*04c4*/ 	.word	0x00000000


	//----- nvinfo : EIATTR_REGCOUNT
	.align		4
.L_241:
        /*04c8*/ 	.byte	0x04, 0x2f
        /*04ca*/ 	.short	(.L_243 - .L_242)
	.align		4
.L_242:
        /*04cc*/ 	.word	index@(_ZN2at6native27unrolled_elementwise_kernelIZZZNS0_62_GLOBAL__N__e6aa1b1b_29_ActivationLogSigmoidKernel_cu_9d16a0dc27log_sigmoid_backward_kernelERNS_14TensorIteratorEENKUlvE_clEvENKUlvE1_clEvEUlN3c104HalfES8_E_St5arrayIPcLm3EELi4E23TrivialOffsetCalculatorILi2EjESD_ILi1EjENS0_6memory15LoadWithoutCastENSG_16StoreWithoutCastEEEviT_T0_T2_T3_T4_T5_)
        /*04d0*/ 	.word	0x0000001d


	//----- nvinfo : EIATTR_FRAME_SIZE
	.align		4
.L_243:
        /*04d4*/ 	.byte	0x04, 0x11
        /*04d6*/ 	.short	(.L_245 - .L_244)
	.align		4
.L_244:
        /*04d8*/ 	.word	index@(_ZN2at6native27unrolled_elementwise_kernelIZZZNS0_62_GLOBAL__N__e6aa1b1b_29_ActivationLogSigmoidKernel_cu_9d16a0dc27log_sigmoid_backward_kernelERNS_14TensorIteratorEENKUlvE_clEvENKUlvE1_clEvEUlN3c104HalfES8_E_St5arrayIPcLm3EELi4E23TrivialOffsetCalculatorILi2EjESD_ILi1EjENS0_6memory15LoadWithoutCastENSG_16StoreWithoutCastEEEviT_T0_T2_T3_T4_T5_)
        /*04dc*/ 	.word	0x00000000


	//----- nvinfo : EIATTR_REGCOUNT
	.align		4
.L_245:
        /*04e0*/ 	.byte	0x04, 0x2f
        /*04e2*/ 	.short	(.L_247 - .L_246)
	.align		4
.L_246:
        /*04e4*/ 	.word	index@(_ZN2at6native18elementwise_kernelILi128ELi4EZNS0_22gpu_kernel_impl_nocastIZZZNS0_62_GLOBAL__N__e6aa1b1b_29_ActivationLogSigmoidKernel_cu_9d16a0dc27log_sigmoid_backward_kernelERNS_14TensorIteratorEENKUlvE_clEvENKUlvE1_clEvEUlN3c104HalfES9_E_EEvRNS_18TensorIteratorBaseERKT_EUliE_EEviT1_)
        /*04e8*/ 	.word	0x0000000d


	//----- nvinfo : EIATTR_FRAME_SIZE
	.align		4
.L_247:
        /*04ec*/ 	.byte	0x04, 0x11
        /*04ee*/ 	.short	(.L_249 - .L_248)
	.align		4
.L_248:
        /*04f0*/ 	.word	index@(_ZN2at6native18elementwise_kernelILi128ELi4EZNS0_22gpu_kernel_impl_nocastIZZZNS0_62_GLOBAL__N__e6aa1b1b_29_ActivationLogSigmoidKernel_cu_9d16a0dc27log_sigmoid_backward_kernelERNS_14TensorIteratorEENKUlvE_clEvENKUlvE1_clEvEUlN3c104HalfES9_E_EEvRNS_18TensorIteratorBaseERKT_EUliE_EEviT1_)
        /*04f4*/ 	.word	0x00000000


	//----- nvinfo : EIATTR_REGCOUNT
	.align		4
.L_249:
        /*04f8*/ 	.byte	0x04, 0x2f
        /*04fa*/ 	.short	(.L_251 - .L_250)
	.align		4
.L_250:
        /*04fc*/ 	.word	index@(_ZN2at6native27unrolled_elementwise_kernelIZZZNS0_62_GLOBAL__N__e6aa1b1b_29_ActivationLogSigmoidKernel_cu_9d16a0dc27log_sigmoid_backward_kernelERNS_14TensorIteratorEENKUlvE_clEvENKUlvE1_clEvEUlN3c104HalfES8_E_St5arrayIPcLm3EELi4E23TrivialOffsetCalculatorILi2EjESD_ILi1EjENS0_6memory12LoadWithCastILi2EEENSG_13StoreWithCastILi1EEEEEviT_T0_T2_T3_T4_T5_)
        /*0500*/ 	.word	0x00000020


	//----- nvinfo : EIATTR_FRAME_SIZE
	.align		4
.L_251:
        /*0504*/ 	.byte	0x04, 0x11
        /*0506*/ 	.short	(.L_253 - .L_252)
	.align		4
.L_252:
        /*0508*/ 	.word	index@(_ZN2at6native27unrolled_elementwise_kernelIZZZNS0_62_GLOBAL__N__e6aa1b1b_29_ActivationLogSigmoidKernel_cu_9d16a0dc27log_sigmoid_backward_kernelERNS_14TensorIteratorEENKUlvE_clEvENKUlvE1_clEvEUlN3c104HalfES8_E_St5arrayIPcLm3EELi4E23TrivialOffsetCalculatorILi2EjESD_ILi1EjENS0_6memory12LoadWithCastILi2EEENSG_13StoreWithCastILi1EEEEEviT_T0_T2_T3_T4_T5_)
        /*050c*/ 	.word	0x00000000


	//----- nvinfo : EIATTR_REGCOUNT
	.align		4
.L_253:
        /*0510*/ 	.byte	0x04, 0x2f
        /*0512*/ 	.short	(.L_255 - .L_254)
	.align		4
.L_254:
        /*0514*/ 	.word	index@(_ZN2at6native18elementwise_kernelILi128ELi4EZNS0_15gpu_kernel_implIZZZNS0_62_GLOBAL__N__e6aa1b1b_29_ActivationLogSigmoidKernel_cu_9d16a0dc27log_sigmoid_backward_kernelERNS_14TensorIteratorEENKUlvE_clEvENKUlvE1_clEvEUlN3c104HalfES9_E_EEvRNS_18TensorIteratorBaseERKT_EUliE_EEviT1_)
        /*0518*/ 	.word	0x0000001a


	//----- nvinfo : EIATTR_FRAME_SIZE
	.align		4
.L_255:
        /*051c*/ 	.byte	0x04, 0x11
        /*051e*/ 	.short	(.L_257 - .L_256)
	.align		4
.L_256:
        /*0520*/ 	.word	index@(_ZN2at6native18elementwise_kernelILi128ELi4EZNS0_15gpu_kernel_implIZZZNS0_62_GLOBAL__N__e6aa1b1b_29_ActivationLogSigmoidKernel_cu_9d16a0dc27log_sigmoid_backward_kernelERNS_14TensorIteratorEENKUlvE_clEvENKUlvE1_clEvEUlN3c104HalfES9_E_EEvRNS_18TensorIteratorBaseERKT_EUliE_EEviT1_)
        /*0524*/ 	.word	0x00000000


	//----- nvinfo : EIATTR_REGCOUNT
	.align		4
.L_257:
        /*0528*/ 	.byte	0x04, 0x2f
        /*052a*/ 	.short	(.L_259 - .L_258)
	.align		4
.L_258:
        /*052c*/ 	.word	index@(_ZN2at6native29vectorized_elementwise_kernelILi8EZZZNS0_62_GLOBAL__N__e6aa1b1b_29_ActivationLogSigmoidKernel_cu_9d16a0dc27log_sigmoid_backward_kernelERNS_14TensorIteratorEENKUlvE_clEvENKUlvE2_clEvEUlN3c108BFloat16ES8_E_St5arrayIPcLm3EEEEviT0_T1_)
        /*0530*/ 	.word	0x00000004


	//----- nvinfo : EIATTR_FRAME_SIZE
	.align		4
.L_259:
        /*0534*/ 	.byte	0x04, 0x11
        /*0536*/ 	.short	(.L_261 - .L_260)
	.align		4
.L_260:
        /*0538*/ 	.word	index@(_ZN2at6native29vectorized_elementwise_kernelILi8EZZZNS0_62_GLOBAL__N__e6aa1b1b_29_ActivationLogSigmoidKernel_cu_9d16a0dc27log_sigmoid_backward_kernelERNS_14TensorIteratorEENKUlvE_clEvENKUlvE2_clEvEUlN3c108BFloat16ES8_E_St5arrayIPcLm3EEEEviT0_T1_)
        /*053c*/ 	.word	0x00000000


	//----- nvinfo : EIATTR_REGCOUNT
	.align		4
.L_261:
        /*0540*/ 	.byte	0x04, 0x2f
        /*0542*/ 	.short	(.L_263 - .L_262)
	.align		4
.L_262:
        /*0544*/ 	.word	index@(_ZN2at6native29vectorized_elementwise_kernelILi4EZZZNS0_62_GLOBAL__N__e6aa1b1b_29_ActivationLogSigmoidKernel_cu_9d16a0dc27log_sigmoid_backward_kernelERNS_14TensorIteratorEENKUlvE_clEvENKUlvE2_clEvEUlN3c108BFloat16ES8_E_St5arrayIPcLm3EEEEviT0_T1_)
        /*0548*/ 	.word	0x00000020


	//----- nvinfo : EIATTR_FRAME_SIZE
	.align		4
.L_263:
        /*054c*/ 	.byte	0x04, 0x11
        /*054e*/ 	.short	(.L_265 - .L_264)
	.align		4
.L_264:
        /*0550*/ 	.word	index@(_ZN2at6native29vectorized_elementwise_kernelILi4EZZZNS0_62_GLOBAL__N__e6aa1b1b_29_ActivationLogSigmoidKernel_cu_9d16a0dc27log_sigmoid_backward_kernelERNS_14TensorIteratorEENKUlvE_clEvENKUlvE2_clEvEUlN3c108BFloat16ES8_E_St5arrayIPcLm3EEEEviT0_T1_)
        /*0554*/ 	.word	0x00000000


	//----- nvinfo : EIATTR_REGCOUNT
	.align		4
.L_265:
        /*0558*/ 	.byte	0x04, 0x2f
        /*055a*/ 	.short	(.L_267 - .L_266)
	.align		4
.L_266:
        /*055c*/ 	.word	index@(_ZN2at6native29vectorized_elementwise_kernelILi2EZZZNS0_62_GLOBAL__N__e6aa1b1b_29_ActivationLogSigmoidKernel_cu_9d16a0dc27log_sigmoid_backward_kernelERNS_14TensorIteratorEENKUlvE_clEvENKUlvE2_clEvEUlN3c108BFloat16ES8_E_St5arrayIPcLm3EEEEviT0_T1_)
        /*0560*/ 	.word	0x00000020


	//----- nvinfo : EIATTR_FRAME_SIZE
	.align		4
.L_267:
        /*0564*/ 	.byte	0x04, 0x11
        /*0566*/ 	.short	(.L_269 - .L_268)
	.align		4
.L_268:
        /*0568*/ 	.word	index@(_ZN2at6native29vectorized_elementwise_kernelILi2EZZZNS0_62_GLOBAL__N__e6aa1b1b_29_ActivationLogSigmoidKernel_cu_9d16a0dc27log_sigmoid_backward_kernelERNS_14TensorIteratorEENKUlvE_clEvENKUlvE2_clEvEUlN3c108BFloat16ES8_E_St5arrayIPcLm3EEEEviT0_T1_)
        /*056c*/ 	.word	0x00000000


	//----- nvinfo : EIATTR_REGCOUNT
	.align		4
.L_269:
        /*0570*/ 	.byte	0x04, 0x2f
        /*0572*/ 	.short	(.L_271 - .L_270)
	.align		4
.L_270:
        /*0574*/ 	.word	index@(_ZN2at6native27unrolled_elementwise_kernelIZZZNS0_62_GLOBAL__N__e6aa1b1b_29_ActivationLogSigmoidKernel_cu_9d16a0dc27log_sigmoid_backward_kernelERNS_14TensorIteratorEENKUlvE_clEvENKUlvE2_clEvEUlN3c108BFloat16ES8_E_St5arrayIPcLm3EELi4E23TrivialOffsetCalculatorILi2EjESD_ILi1EjENS0_6memory15LoadWithoutCastENSG_16StoreWithoutCastEEEviT_T0_T2_T3_T4_T5_)
        /*0578*/ 	.word	0x0000001d


	//----- nvinfo : EIATTR_FRAME_SIZE
	.align		4
.L_271:
        /*057c*/ 	.byte	0x04, 0x11
        /*057e*/ 	.short	(.L_273 - .L_272)
	.align		4
.L_272:
        /*0580*/ 	.word	index@(_ZN2at6native27unrolled_elementwise_kernelIZZZNS0_62_GLOBAL__N__e6aa1b1b_29_ActivationLogSigmoidKernel_cu_9d16a0dc27log_sigmoid_backward_kernelERNS_14TensorIteratorEENKUlvE_clEvENKUlvE2_clEvEUlN3c108BFloat16ES8_E_St5arrayIPcLm3EELi4E23TrivialOffsetCalculatorILi2EjESD_ILi1EjENS0_6memory15LoadWithoutCastENSG_16StoreWithoutCastEEEviT_T0_T2_T3_T4_T5_)
        /*0584*/ 	.word	0x00000000


	//----- nvinfo : EIATTR_REGCOUNT
	.align		4
.L_273:
        /*0588*/ 	.byte	0x04, 0x2f
        /*058a*/ 	.short	(.L_275 - .L_274)
	.align		4
.L_274:
        /*058c*/ 	.word	index@(_ZN2at6native18elementwise_kernelILi128ELi4EZNS0_22gpu_kernel_impl_nocastIZZZNS0_62_GLOBAL__N__e6aa1b1b_29_ActivationLogSigmoidKernel_cu_9d16a0dc27log_sigmoid_backward_kernelERNS_14TensorIteratorEENKUlvE_clEvENKUlvE2_clEvEUlN3c108BFloat16ES9_E_EEvRNS_18TensorIteratorBaseERKT_EUliE_EEviT1_)
        /*0590*/ 	.word	0x0000000c


	//----- nvinfo : EIATTR_FRAME_SIZE
	.align		4
.L_275:
        /*0594*/ 	.byte	0x04, 0x11
        /*0596*/ 	.short	(.L_277 - .L_276)
	.align		4
.L_276:
        /*0598*/ 	.word	index@(_ZN2at6native18elementwise_kernelILi128ELi4EZNS0_22gpu_kernel_impl_nocastIZZZNS0_62_GLOBAL__N__e6aa1b1b_29_ActivationLogSigmoidKernel_cu_9d16a0dc27log_sigmoid_backward_kernelERNS_14TensorIteratorEENKUlvE_clEvENKUlvE2_clEvEUlN3c108BFloat16ES9_E_EEvRNS_18TensorIteratorBaseERKT_EUliE_EEviT1_)
        /*059c*/ 	.word	0x00000000


	//----- nvinfo : EIATTR_REGCOUNT
	.align		4
.L_277:
        /*05a0*/ 	.byte	0x04, 0x2f
        /*05a2*/ 	.short	(.L_279 - .L_278)
	.align		4
.L_278:
        /*05a4*/ 	.word	index@(_ZN2at6native27unrolled_elementwise_kernelIZZZNS0_62_GLOBAL__N__e6aa1b1b_29_ActivationLogSigmoidKernel_cu_9d16a0dc27log_sigmoid_backward_kernelERNS_14TensorIteratorEENKUlvE_clEvENKUlvE2_clEvEUlN3c108BFloat16ES8_E_St5arrayIPcLm3EELi4E23TrivialOffsetCalculatorILi2EjESD_ILi1EjENS0_6memory12LoadWithCastILi2EEENSG_13StoreWithCastILi1EEEEEviT_T0_T2_T3_T4_T5_)
        /*05a8*/ 	.word	0x00000020


	//----- nvinfo : EIATTR_FRAME_SIZE
	.align		4
.L_279:
        /*05ac*/ 	.byte	0x04, 0x11
        /*05ae*/ 	.short	(.L_281 - .L_280)
	.align		4
.L_280:
        /*05b0*/ 	.word	index@(_ZN2at6native27unrolled_elementwise_kernelIZZZNS0_62_GLOBAL__N__e6aa1b1b_29_ActivationLogSigmoidKernel_cu_9d16a0dc27log_sigmoid_backward_kernelERNS_14TensorIteratorEENKUlvE_clEvENKUlvE2_clEvEUlN3c108BFloat16ES8_E_St5arrayIPcLm3EELi4E23TrivialOffsetCalculatorILi2EjESD_ILi1EjENS0_6memory12LoadWithCastILi2EEENSG_13StoreWithCastILi1EEEEEviT_T0_T2_T3_T4_T5_)
        /*05b4*/ 	.word	0x00000000


	//----- nvinfo : EIATTR_REGCOUNT
	.align		4
.L_281:
        /*05b8*/ 	.byte	0x04, 0x2f
        /*05ba*/ 	.short	(.L_283 - .L_282)
	.align		4
.L_282:
        /*05bc*/ 	.word	index@(_ZN2at6native18elementwise_kernelILi128ELi4EZNS0_15gpu_kernel_implIZZZNS0_62_GLOBAL__N__e6aa1b1b_29_ActivationLogSigmoidKernel_cu_9d16a0dc27log_sigmoid_backward_kernelERNS_14TensorIteratorEENKUlvE_clEvENKUlvE2_clEvEUlN3c108BFloat16ES9_E_EEvRNS_18TensorIteratorBaseERKT_EUliE_EEviT1_)
        /*05c0*/ 	.word	0x0000001a


	//----- nvinfo : EIATTR_FRAME_SIZE
	.align		4
.L_283:
        /*05c4*/ 	.byte	0x04, 0x11
        /*05c6*/ 	.short	(.L_285 - .L_284)
	.align		4
.L_284:
        /*05c8*/ 	.word	index@(_ZN2at6native18elementwise_kernelILi128ELi4EZNS0_15gpu_kernel_implIZZZNS0_62_GLOBAL__N__e6aa1b1b_29_ActivationLogSigmoidKernel_cu_9d16a0dc27log_sigmoid_backward_kernelERNS_14TensorIteratorEENKUlvE_clEvENKUlvE2_clEvEUlN3c108BFloat16ES9_E_EEvRNS_18TensorIteratorBaseERKT_EUliE_EEviT1_)
        /*05cc*/ 	.word	0x00000000


	//----- nvinfo : EIATTR_MIN_STACK_SIZE
	.align		4
.L_285:
        /*05d0*/ 	.byte	0x04, 0x12
        /*05d2*/ 	.short	(.L_287 - .L_286)
	.align		4
.L_286:
        /*05d4*/ 	.word	index@(_ZN2at6native18elementwise_kernelILi128ELi4EZNS0_15gpu_kernel_implIZZZNS0_62_GLOBAL__N__e6aa1b1b_29_ActivationLogSigmoidKernel_cu_9d16a0dc27log_sigmoid_backward_kernelERNS_14TensorIteratorEENKUlvE_clEvENKUlvE2_clEvEUlN3c108BFloat16ES9_E_EEvRNS_18TensorIteratorBaseERKT_EUliE_EEviT1_)
        /*05d8*/ 	.word	0x00000000


	//----- nvinfo : EIATTR_MIN_STACK_SIZE
	.align		4
.L_287:
        /*05dc*/ 	.byte	0x04, 0x12
        /*05de*/ 	.short	(.L_289 - .L_288)
	.align		4
.L_288:
        /*05e0*/ 	.word	index@(_ZN2at6native27unrolled_elementwise_kernelIZZZNS0_62_GLOBAL__N__e6aa1b1b_29_ActivationLogSigmoidKernel_cu_9d16a0dc27log_sigmoid_backward_kernelERNS_14TensorIteratorEENKUlvE_clEvENKUlvE2_clEvEUlN3c108BFloat16ES8_E_St5arrayIPcLm3EELi4E23TrivialOffsetCalculatorILi2EjESD_ILi1EjENS0_6memory12LoadWithCastILi2EEENSG_13StoreWithCastILi1EEEEEviT_T0_T2_T3_T4_T5_)
        /*05e4*/ 	.word	0x00000000


	//----- nvinfo : EIATTR_MIN_STACK_SIZE
	.align		4
.L_289:
        /*05e8*/ 	.byte	0x04, 0x12
        /*05ea*/ 	.short	(.L_291 - .L_290)
	.align		4
.L_290:
        /*05ec*/ 	.word	index@(_ZN2at6native18elementwise_kernelILi128ELi4EZNS0_22gpu_kernel_impl_nocastIZZZNS0_62_GLOBAL__N__e6aa1b1b_29_ActivationLogSigmoidKernel_cu_9d16a0dc27log_sigmoid_backward_kernelERNS_14TensorIteratorEENKUlvE_clEvENKUlvE2_clEvEUlN3c108BFloat16ES9_E_EEvRNS_18TensorIteratorBaseERKT_EUliE_EEviT1_)
        /*05f0*/ 	.word	0x00000000


	//----- nvinfo : EIATTR_MIN_STACK_SIZE
	.align		4
.L_291:
        /*05f4*/ 	.byte	0x04, 0x12
        /*05f6*/ 	.short	(.L_293 - .L_292)
	.align		4
.L_292:
        /*05f8*/ 	.word	index@(_ZN2at6native27unrolled_elementwise_kernelIZZZNS0_62_GLOBAL__N__e6aa1b1b_29_ActivationLogSigmoidKernel_cu_9d16a0dc27log_sigmoid_backward_kernelERNS_14TensorIteratorEENKUlvE_clEvENKUlvE2_clEvEUlN3c108BFloat16ES8_E_St5arrayIPcLm3EELi4E23TrivialOffsetCalculatorILi2EjESD_ILi1EjENS0_6memory15LoadWithoutCastENSG_16StoreWithoutCastEEEviT_T0_T2_T3_T4_T5_)
        /*05fc*/ 	.word	0x00000000


	//----- nvinfo : EIATTR_MIN_STACK_SIZE
	.align		4
.L_293:
        /*0600*/ 	.byte	0x04, 0x12
        /*0602*/ 	.short	(.L_295 - .L_294)
	.align		4
.L_294:
        /*0604*/ 	.word	index@(_ZN2at6native29vectorized_elementwise_kernelILi2EZZZNS0_62_GLOBAL__N__e6aa1b1b_29_ActivationLogSigmoidKernel_cu_9d16a0dc27log_sigmoid_backward_kernelERNS_14TensorIteratorEENKUlvE_clEvENKUlvE2_clEvEUlN3c108BFloat16ES8_E_St5arrayIPcLm3EEEEviT0_T1_)
        /*0608*/ 	.word	0x00000000


	//----- nvinfo : EIATTR_MIN_STACK_SIZE
	.align		4
.L_295:
        /*060c*/ 	.byte	0x04, 0x12
        /*060e*/ 	.short	(.L_297 - .L_296)
	.align		4
.L_296:
        /*0610*/ 	.word	index@(_ZN2at6native29vectorized_elementwise_kernelILi4EZZZNS0_62_GLOBAL__N__e6aa1b1b_29_ActivationLogSigmoidKernel_cu_9d16a0dc27log_sigmoid_backward_kernelERNS_14TensorIteratorEENKUlvE_clEvENKUlvE2_clEvEUlN3c108BFloat16ES8_E_St5arrayIPcLm3EEEEviT0_T1_)
        /*0614*/ 	.word	0x00000000


	//----- nvinfo : EIATTR_MIN_STACK_SIZE
	.align		4
.L_297:
        /*0618*/ 	.byte	0x04, 0x12
        /*061a*/ 	.short	(.L_299 - .L_298)
	.align		4
.L_298:
        /*061c*/ 	.word	index@(_ZN2at6native29vectorized_elementwise_kernelILi8EZZZNS0_62_GLOBAL__N__e6aa1b1b_29_ActivationLogSigmoidKernel_cu_9d16a0dc27log_sigmoid_backward_kernelERNS_14TensorIteratorEENKUlvE_clEvENKUlvE2_clEvEUlN3c108BFloat16ES8_E_St5arrayIPcLm3EEEEviT0_T1_)
        /*0620*/ 	.word	0x00000000


	//----- nvinfo : EIATTR_MIN_STACK_SIZE
	.align		4
.L_299:
        /*0624*/ 	.byte	0x04, 0x12
        /*0626*/ 	.short	(.L_301 - .L_300)
	.align		4
.L_300:
        /*0628*/ 	.word	index@(_ZN2at6native18elementwise_kernelILi128ELi4EZNS0_15gpu_kernel_implIZZZNS0_62_GLOBAL__N__e6aa1b1b_29_ActivationLogSigmoidKernel_cu_9d16a0dc27log_sigmoid_backward_kernelERNS_14TensorIteratorEENKUlvE_clEvENKUlvE1_clEvEUlN3c104HalfES9_E_EEvRNS_18TensorIteratorBaseERKT_EUliE_EEviT1_)
        /*062c*/ 	.word	0x00000000


	//----- nvinfo : EIATTR_MIN_STACK_SIZE
	.align		4
.L_301:
        /*0630*/ 	.byte	0x04, 0x12
        /*0632*/ 	.short	(.L_303 - .L_302)
	.align		4
.L_302:
        /*0634*/ 	.word	index@(_ZN2at6native27unrolled_elementwise_kernelIZZZNS0_62_GLOBAL__N__e6aa1b1b_29_ActivationLogSigmoidKernel_cu_9d16a0dc27log_sigmoid_backward_kernelERNS_14TensorIteratorEENKUlvE_clEvENKUlvE1_clEvEUlN3c104HalfES8_E_St5arrayIPcLm3EELi4E23TrivialOffsetCalculatorILi2EjESD_ILi1EjENS0_6memory12LoadWithCastILi2EEENSG_13StoreWithCastILi1EEEEEviT_T0_T2_T3_T4_T5_)
        /*0638*/ 	.word	0x00000000


	//----- nvinfo : EIATTR_MIN_STACK_SIZE
	.align		4
.L_303:
        /*063c*/ 	.byte	0x04, 0x12
        /*063e*/ 	.short	(.L_305 - .L_304)
	.align		4
.L_304:
        /*0640*/ 	.word	index@(_ZN2at6native18elementwise_kernelILi128ELi4EZNS0_22gpu_kernel_impl_nocastIZZZNS0_62_GLOBAL__N__e6aa1b1b_29_ActivationLogSigmoidKernel_cu_9d16a0dc27log_sigmoid_backward_kernelERNS_14TensorIteratorEENKUlvE_clEvENKUlvE1_clEvEUlN3c104HalfES9_E_EEvRNS_18TensorIteratorBaseERKT_EUliE_EEviT1_)
        /*0644*/ 	.word	0x00000000


	//----- nvinfo : EIATTR_MIN_STACK_SIZE
	.align		4
.L_305:
        /*0648*/ 	.byte	0x04, 0x12
        /*064a*/ 	.short	(.L_307 - .L_306)
	.align		4
.L_306:
        /*064c*/ 	.word	index@(_ZN2at6native27unrolled_elementwise_kernelIZZZNS0_62_GLOBAL__N__e6aa1b1b_29_ActivationLogSigmoidKernel_cu_9d16a0dc27log_sigmoid_backward_kernelERNS_14TensorIteratorEENKUlvE_clEvENKUlvE1_clEvEUlN3c104HalfES8_E_St5arrayIPcLm3EELi4E23TrivialOffsetCalculatorILi2EjESD_ILi1EjENS0_6memory15LoadWithoutCastENSG_16StoreWithoutCastEEEviT_T0_T2_T3_T4_T5_)
        /*0650*/ 	.word	0x00000000


	//----- nvinfo : EIATTR_MIN_STACK_SIZE
	.align		4
.L_307:
        /*0654*/ 	.byte	0x04, 0x12
        /*0656*/ 	.short	(.L_309 - .L_308)
	.align		4
.L_308:
        /*0658*/ 	.word	index@(_ZN2at6native29vectorized_elementwise_kernelILi2EZZZNS0_62_GLOBAL__N__e6aa1b1b_29_ActivationLogSigmoidKernel_cu_9d16a0dc27log_sigmoid_backward_kernelERNS_14TensorIteratorEENKUlvE_clEvENKUlvE1_clEvEUlN3c104HalfES8_E_St5arrayIPcLm3EEEEviT0_T1_)
        /*065c*/ 	.word	0x00000000


	//----- nvinfo : EIATTR_MIN_STACK_SIZE
	.align		4
.L_309:
        /*0660*/ 	.byte	0x04, 0x12
        /*0662*/ 	.short	(.L_311 - .L_310)
	.align		4
.L_310:
        /*0664*/ 	.word	index@(_ZN2at6native29vectorized_elementwise_kernelILi4EZZZNS0_62_GLOBAL__N__e6aa1b1b_29_ActivationLogSigmoidKernel_cu_9d16a0dc27log_sigmoid_backward_kernelERNS_14TensorIteratorEENKUlvE_clEvENKUlvE1_clEvEUlN3c104HalfES8_E_St5arrayIPcLm3EEEEviT0_T1_)
        /*0668*/ 	.word	0x00000000


	//----- nvinfo : EIATTR_MIN_STACK_SIZE
	.align		4
.L_311:
        /*066c*/ 	.byte	0x04, 0x12
        /*066e*/ 	.short	(.L_313 - .L_312)
	.align		4
.L_312:
        /*0670*/ 	.word	index@(_ZN2at6native29vectorized_elementwise_kernelILi8EZZZNS0_62_GLOBAL__N__e6aa1b1b_29_ActivationLogSigmoidKernel_cu_9d16a0dc27log_sigmoid_backward_kernelERNS_14TensorIteratorEENKUlvE_clEvENKUlvE1_clEvEUlN3c104HalfES8_E_St5arrayIPcLm3EEEEviT0_T1_)
        /*0674*/ 	.word	0x00000000


	//----- nvinfo : EIATTR_MIN_STACK_SIZE
	.align		4
.L_313:
        /*0678*/ 	.byte	0x04, 0x12
        /*067a*/ 	.short	(.L_315 - .L_314)
	.align		4
.L_314:
        /*067c*/ 	.word	index@(_ZN2at6native18elementwise_kernelILi128ELi4EZNS0_15gpu_kernel_implIZZZNS0_62_GLOBAL__N__e6aa1b1b_29_ActivationLogSigmoidKernel_cu_9d16a0dc27log_sigmoid_backward_kernelERNS_14TensorIteratorEENKUlvE_clEvENKUlvE0_clEvEUlffE_EEvRNS_18TensorIteratorBaseERKT_EUliE_EEviT1_)
        /*0680*/ 	.word	0x00000000


	//----- nvinfo : EIATTR_MIN_STACK_SIZE
	.align		4
.L_315:
        /*0684*/ 	.byte	0x04, 0x12
        /*0686*/ 	.short	(.L_317 - .L_316)
	.align		4
.L_316:
        /*0688*/ 	.word	index@(_ZN2at6native27unrolled_elementwise_kernelIZZZNS0_62_GLOBAL__N__e6aa1b1b_29_ActivationLogSigmoidKernel_cu_9d16a0dc27log_sigmoid_backward_kernelERNS_14TensorIteratorEENKUlvE_clEvENKUlvE0_clEvEUlffE_St5arrayIPcLm3EELi4E23TrivialOffsetCalculatorILi2EjESB_ILi1EjENS0_6memory12LoadWithCastILi2EEENSE_13StoreWithCastILi1EEEEEviT_T0_T2_T3_T4_T5_)
        /*068c*/ 	.word	0x00000000


	//----- nvinfo : EIATTR_MIN_STACK_SIZE
	.align		4
.L_317:
        /*0690*/ 	.byte	0x04, 0x12
        /*0692*/ 	.short	(.L_319 - .L_318)
	.align		4
.L_318:
        /*0694*/ 	.word	index@(_ZN2at6native18elementwise_kernelILi128ELi2EZNS0_22gpu_kernel_impl_nocastIZZZNS0_62_GLOBAL__N__e6aa1b1b_29_ActivationLogSigmoidKernel_cu_9d16a0dc27log_sigmoid_backward_kernelERNS_14TensorIteratorEENKUlvE_clEvENKUlvE0_clEvEUlffE_EEvRNS_18TensorIteratorBaseERKT_EUliE_EEviT1_)
        /*0698*/ 	.word	0x00000000


	//----- nvinfo : EIATTR_MIN_STACK_SIZE
	.align		4
.L_319:
        /*069c*/ 	.byte	0x04, 0x12
        /*069e*/ 	.short	(.L_321 - .L_320)
	.align		4
.L_320:
        /*06a0*/ 	.word	index@(_ZN2at6native27unrolled_elementwise_kernelIZZZNS0_62_GLOBAL__N__e6aa1b1b_29_ActivationLogSigmoidKernel_cu_9d16a0dc27log_sigmoid_backward_kernelERNS_14TensorIteratorEENKUlvE_clEvENKUlvE0_clEvEUlffE_St5arrayIPcLm3EELi4E23TrivialOffsetCalculatorILi2EjESB_ILi1EjENS0_6memory15LoadWithoutCastENSE_16StoreWithoutCastEEEviT_T0_T2_T3_T4_T5_)
        /*06a4*/ 	.word	0x00000000


	//----- nvinfo : EIATTR_MIN_STACK_SIZE
	.align		4
.L_321:
        /*06a8*/ 	.byte	0x04, 0x12
        /*06aa*/ 	.short	(.L_323 - .L_322)
	.align		4
.L_322:
        /*06ac*/ 	.word	index@(_ZN2at6native29vectorized_elementwise_kernelILi2EZZZNS0_62_GLOBAL__N__e6aa1b1b_29_ActivationLogSigmoidKernel_cu_9d16a0dc27log_sigmoid_backward_kernelERNS_14TensorIteratorEENKUlvE_clEvENKUlvE0_clEvEUlffE_St5arrayIPcLm3EEEEviT0_T1_)
        /*06b0*/ 	.word	0x00000000


	//----- nvinfo : EIATTR_MIN_STACK_SIZE
	.align		4
.L_323:
        /*06b4*/ 	.byte	0x04, 0x12
        /*06b6*/ 	.short	(.L_325 - .L_324)
	.align		4
.L_324:
        /*06b8*/ 	.word	index@(_ZN2at6native29vectorized_elementwise_kernelILi4EZZZNS0_62_GLOBAL__N__e6aa1b1b_29_ActivationLogSigmoidKernel_cu_9d16a0dc27log_sigmoid_backward_kernelERNS_14TensorIteratorEENKUlvE_clEvENKUlvE0_clEvEUlffE_St5arrayIPcLm3EEEEviT0_T1_)
        /*06bc*/ 	.word	0x00000000


	//----- nvinfo : EIATTR_MIN_STACK_SIZE
	.align		4
.L_325:
        /*06c0*/ 	.byte	0x04, 0x12
        /*06c2*/ 	.short	(.L_327 - .L_326)
	.align		4
.L_326:
        /*06c4*/ 	.word	index@(_ZN2at6native29vectorized_elementwise_kernelILi8EZZZNS0_62_GLOBAL__N__e6aa1b1b_29_ActivationLogSigmoidKernel_cu_9d16a0dc27log_sigmoid_backward_kernelERNS_14TensorIteratorEENKUlvE_clEvENKUlvE0_clEvEUlffE_St5arrayIPcLm3EEEEviT0_T1_)
        /*06c8*/ 	.word	0x00000000


	//----- nvinfo : EIATTR_MIN_STACK_SIZE
	.align		4
.L_327:
        /*06cc*/ 	.byte	0x04, 0x12
        /*06ce*/ 	.short	(.L_329 - .L_328)
	.align		4
.L_328:
        /*06d0*/ 	.word	index@(_ZN2at6native18elementwise_kernelILi128ELi4EZNS0_15gpu_kernel_implIZZZNS0_62_GLOBAL__N__e6aa1b1b_29_ActivationLogSigmoidKernel_cu_9d16a0dc27log_sigmoid_backward_kernelERNS_14TensorIteratorEENKUlvE_clEvENKUlvE_clEvEUlddE_EEvRNS_18TensorIteratorBaseERKT_EUliE_EEviT1_)
        /*06d4*/ 	.word	0x00000000


	//----- nvinfo : EIATTR_MIN_STACK_SIZE
	.align		4
.L_329:
        /*06d8*/ 	.byte	0x04, 0x12
        /*06da*/ 	.short	(.L_331 - .L_330)
	.align		4
.L_330:
        /*06dc*/ 	.word	index@(_ZN2at6native27unrolled_elementwise_kernelIZZZNS0_62_GLOBAL__N__e6aa1b1b_29_ActivationLogSigmoidKernel_cu_9d16a0dc27log_sigmoid_backward_kernelERNS_14TensorIteratorEENKUlvE_clEvENKUlvE_clEvEUlddE_St5arrayIPcLm3EELi4E23TrivialOffsetCalculatorILi2EjESB_ILi1EjENS0_6memory12LoadWithCastILi2EEENSE_13StoreWithCastILi1EEEEEviT_T0_T2_T3_T4_T5_)
        /*06e0*/ 	.word	0x00000000


	//----- nvinfo : EIATTR_MIN_STACK_SIZE
	.align		4
.L_331:
        /*06e4*/ 	.byte	0x04, 0x12
        /*06e6*/ 	.short	(.L_333 - .L_332)
	.align		4
.L_332:
        /*06e8*/ 	.word	index@(_ZN2at6native18elementwise_kernelILi128ELi2EZNS0_22gpu_kernel_impl_nocastIZZZNS0_62_GLOBAL__N__e6aa1b1b_29_ActivationLogSigmoidKernel_cu_9d16a0dc27log_sigmoid_backward_kernelERNS_14TensorIteratorEENKUlvE_clEvENKUlvE_clEvEUlddE_EEvRNS_18TensorIteratorBaseERKT_EUliE_EEviT1_)
        /*06ec*/ 	.word	0x00000000


	//----- nvinfo : EIATTR_MIN_STACK_SIZE
	.align		4
.L_333:
        /*06f0*/ 	.byte	0x04, 0x12
        /*06f2*/ 	.short	(.L_335 - .L_334)
	.align		4
.L_334:
        /*06f4*/ 	.word	index@(_ZN2at6native27unrolled_elementwise_kernelIZZZNS0_62_GLOBAL__N__e6aa1b1b_29_ActivationLogSigmoidKernel_cu_9d16a0dc27log_sigmoid_backward_kernelERNS_14TensorIteratorEENKUlvE_clEvENKUlvE_clEvEUlddE_St5arrayIPcLm3EELi4E23TrivialOffsetCalculatorILi2EjESB_ILi1EjENS0_6memory15LoadWithoutCastENSE_16StoreWithoutCastEEEviT_T0_T2_T3_T4_T5_)
        /*06f8*/ 	.word	0x00000000


	//----- nvinfo : EIATTR_MIN_STACK_SIZE
	.align		4
.L_335:
        /*06fc*/ 	.byte	0x04, 0x12
        /*06fe*/ 	.short	(.L_337 - .L_336)
	.align		4
.L_336:
        /*0700*/ 	.word	index@(_ZN2at6native29vectorized_elementwise_kernelILi2EZZZNS0_62_GLOBAL__N__e6aa1b1b_29_ActivationLogSigmoidKernel_cu_9d16a0dc27log_sigmoid_backward_kernelERNS_14TensorIteratorEENKUlvE_clEvENKUlvE_clEvEUlddE_St5arrayIPcLm3EEEEviT0_T1_)
        /*0704*/ 	.word	0x00000000


	//----- nvinfo : EIATTR_MIN_STACK_SIZE
	.align		4
.L_337:
        /*0708*/ 	.byte	0x04, 0x12
        /*070a*/ 	.short	(.L_339 - .L_338)
	.align		4
.L_338:
        /*070c*/ 	.word	index@(_ZN2at6native29vectorized_elementwise_kernelILi4EZZZNS0_62_GLOBAL__N__e6aa1b1b_29_ActivationLogSigmoidKernel_cu_9d16a0dc27log_sigmoid_backward_kernelERNS_14TensorIteratorEENKUlvE_clEvENKUlvE_clEvEUlddE_St5arrayIPcLm3EEEEviT0_T1_)
        /*0710*/ 	.word	0x00000000


	//----- nvinfo : EIATTR_MIN_STACK_SIZE
	.align		4
.L_339:
        /*0714*/ 	.byte	0x04, 0x12
        /*0716*/ 	.short	(.L_341 - .L_340)
	.align		4
.L_340:
        /*0718*/ 	.word	index@(_ZN2at6native29vectorized_elementwise_kernelILi8EZZZNS0_62_GLOBAL__N__e6aa1b1b_29_ActivationLogSigmoidKernel_cu_9d16a0dc27log_sigmoid_backward_kernelERNS_14TensorIteratorEENKUlvE_clEvENKUlvE_clEvEUlddE_St5arrayIPcLm3EEEEviT0_T1_)
        /*071c*/ 	.word	0x00000000


	//----- nvinfo : EIATTR_MIN_STACK_SIZE
	.align		4
.L_341:
        /*0720*/ 	.byte	0x04, 0x12
        /*0722*/ 	.short	(.L_343 - .L_342)
	.align		4
.L_342:
        /*0724*/ 	.word	index@(_ZN2at6native18elementwise_kernelILi128ELi4EZNS0_15gpu_kernel_implIZZZNS0_33launch_log_sigmoid_forward_kernelERNS_18TensorIteratorBaseEENKUlvE_clEvENKUlvE2_clEvEUlN3c108BFloat16EE_EEvS4_RKT_EUliE_EEviT1_)
        /*0728*/ 	.word	0x00000000


	//----- nvinfo : EIATTR_MIN_STACK_SIZE
	.align		4
.L_343:
        /*072c*/ 	.byte	0x04, 0x12
        /*072e*/ 	.short	(.L_345 - .L_344)
	.align		4
.L_344:
        /*0730*/ 	.word	index@(_ZN2at6native27unrolled_elementwise_kernelIZZZNS0_33launch_log_sigmoid_forward_kernelERNS_18TensorIteratorBaseEENKUlvE_clEvENKUlvE2_clEvEUlN3c108BFloat16EE_St5arrayIPcLm2EELi4E23TrivialOffsetCalculatorILi1EjESD_NS0_6memory12LoadWithCastILi1EEENSE_13StoreWithCastILi1EEEEEviT_T0_T2_T3_T4_T5_)
        /*0734*/ 	.word	0x00000000


	//----- nvinfo : EIATTR_MIN_STACK_SIZE
	.align		4
.L_345:
        /*0738*/ 	.byte	0x04, 0x12
        /*073a*/ 	.short	(.L_347 - .L_346)
	.align		4
.L_346:
        /*073c*/ 	.word	index@(_ZN2at6native18elementwise_kernelILi128ELi4EZNS0_22gpu_kernel_impl_nocastIZZZNS0_33launch_log_sigmoid_forward_kernelERNS_18TensorIteratorBaseEENKUlvE_clEvENKUlvE2_clEvEUlN3c108BFloat16EE_EEvS4_RKT_EUliE_EEviT1_)
        /*0740*/ 	.word	0x00000000


	//----- nvinfo : EIATTR_MIN_STACK_SIZE
	.align		4
.L_347:
        /*0744*/ 	.byte	0x04, 0x12
        /*0746*/ 	.short	(.L_349 - .L_348)
	.align		4
.L_348:
        /*0748*/ 	.word	index@(_ZN2at6native27unrolled_elementwise_kernelIZZZNS0_33launch_log_sigmoid_forward_kernelERNS_18TensorIteratorBaseEENKUlvE_clEvENKUlvE2_clEvEUlN3c108BFloat16EE_St5arrayIPcLm2EELi4E23TrivialOffsetCalculatorILi1EjESD_NS0_6memory15LoadWithoutCastENSE_16StoreWithoutCastEEEviT_T0_T2_T3_T4_T5_)
        /*074c*/ 	.word	0x00000000


	//----- nvinfo : EIATTR_MIN_STACK_SIZE
	.align		4
.L_349:
        /*0750*/ 	.byte	0x04, 0x12
        /*0752*/ 	.short	(.L_351 - .L_350)
	.align		4
.L_350:
        /*0754*/ 	.word	index@(_ZN2at6native29vectorized_elementwise_kernelILi2EZZZNS0_33launch_log_sigmoid_forward_kernelERNS_18TensorIteratorBaseEENKUlvE_clEvENKUlvE2_clEvEUlN3c108BFloat16EE_St5arrayIPcLm2EEEEviT0_T1_)
        /*0758*/ 	.word	0x00000000


	//----- nvinfo : EIATTR_MIN_STACK_SIZE
	.align		4
.L_351:
        /*075c*/ 	.byte	0x04, 0x12
        /*075e*/ 	.short	(.L_353 - .L_352)
	.align		4
.L_352:
        /*0760*/ 	.word	index@(_ZN2at6native29vectorized_elementwise_kernelILi4EZZZNS0_33launch_log_sigmoid_forward_kernelERNS_18TensorIteratorBaseEENKUlvE_clEvENKUlvE2_clEvEUlN3c108BFloat16EE_St5arrayIPcLm2EEEEviT0_T1_)
        /*0764*/ 	.word	0x00000000


	//----- nvinfo : EIATTR_MIN_STACK_SIZE
	.align		4
.L_353:
        /*0768*/ 	.byte	0x04, 0x12
        /*076a*/ 	.short	(.L_355 - .L_354)
	.align		4
.L_354:
        /*076c*/ 	.word	index@(_ZN2at6native29vectorized_elementwise_kernelILi8EZZZNS0_33launch_log_sigmoid_forward_kernelERNS_18TensorIteratorBaseEENKUlvE_clEvENKUlvE2_clEvEUlN3c108BFloat16EE_St5arrayIPcLm2EEEEviT0_T1_)
        /*0770*/ 	.word	0x00000000


	//----- nvinfo : EIATTR_MIN_STACK_SIZE
	.align		4
.L_355:
        /*0774*/ 	.byte	0x04, 0x12
        /*0776*/ 	.short	(.L_357 - .L_356)
	.align		4
.L_356:
        /*0778*/ 	.word	index@(_ZN2at6native18elementwise_kernelILi128ELi4EZNS0_15gpu_kernel_implIZZZNS0_33launch_log_sigmoid_forward_kernelERNS_18TensorIteratorBaseEENKUlvE_clEvENKUlvE1_clEvEUlN3c104HalfEE_EEvS4_RKT_EUliE_EEviT1_)
        /*077c*/ 	.word	0x00000000


	//----- nvinfo : EIATTR_MIN_STACK_SIZE
	.align		4
.L_357:
        /*0780*/ 	.byte	0x04, 0x12
        /*0782*/ 	.short	(.L_359 - .L_358)
	.align		4
.L_358:
        /*0784*/ 	.word	index@(_ZN2at6native27unrolled_elementwise_kernelIZZZNS0_33launch_log_sigmoid_forward_kernelERNS_18TensorIteratorBaseEENKUlvE_clEvENKUlvE1_clEvEUlN3c104HalfEE_St5arrayIPcLm2EELi4E23TrivialOffsetCalculatorILi1EjESD_NS0_6memory12LoadWithCastILi1EEENSE_13StoreWithCastILi1EEEEEviT_T0_T2_T3_T4_T5_)
        /*0788*/ 	.word	0x00000000


	//----- nvinfo : EIATTR_MIN_STACK_SIZE
	.align		4
.L_359:
        /*078c*/ 	.byte	0x04, 0x12
        /*078e*/ 	.short	(.L_361 - .L_360)
	.align		4
.L_360:
        /*0790*/ 	.word	index@(_ZN2at6native18elementwise_kernelILi128ELi4EZNS0_22gpu_kernel_impl_nocastIZZZNS0_33launch_log_sigmoid_forward_kernelERNS_18TensorIteratorBaseEENKUlvE_clEvENKUlvE1_clEvEUlN3c104HalfEE_EEvS4_RKT_EUliE_EEviT1_)
        /*0794*/ 	.word	0x00000000


	//----- nvinfo : EIATTR_MIN_STACK_SIZE
	.align		4
.L_361:
        /*0798*/ 	.byte	0x04, 0x12
        /*079a*/ 	.short	(.L_363 - .L_362)
	.align		4
.L_362:
        /*079c*/ 	.word	index@(_ZN2at6native27unrolled_elementwise_kernelIZZZNS0_33launch_log_sigmoid_forward_kernelERNS_18TensorIteratorBaseEENKUlvE_clEvENKUlvE1_clEvEUlN3c104HalfEE_St5arrayIPcLm2EELi4E23TrivialOffsetCalculatorILi1EjESD_NS0_6memory15LoadWithoutCastENSE_16StoreWithoutCastEEEviT_T0_T2_T3_T4_T5_)
        /*07a0*/ 	.word	0x00000000


	//----- nvinfo : EIATTR_MIN_STACK_SIZE
	.align		4
.L_363:
        /*07a4*/ 	.byte	0x04, 0x12
        /*07a6*/ 	.short	(.L_365 - .L_364)
	.align		4
.L_364:
        /*07a8*/ 	.word	index@(_ZN2at6native29vectorized_elementwise_kernelILi2EZZZNS0_33launch_log_sigmoid_forward_kernelERNS_18TensorIteratorBaseEENKUlvE_clEvENKUlvE1_clEvEUlN3c104HalfEE_St5arrayIPcLm2EEEEviT0_T1_)
        /*07ac*/ 	.word	0x00000000


	//----- nvinfo : EIATTR_MIN_STACK_SIZE
	.align		4
.L_365:
        /*07b0*/ 	.byte	0x04, 0x12
        /*07b2*/ 	.short	(.L_367 - .L_366)
	.align		4
.L_366:
        /*07b4*/ 	.word	index@(_ZN2at6native29vectorized_elementwise_kernelILi4EZZZNS0_33launch_log_sigmoid_forward_kernelERNS_18TensorIteratorBaseEENKUlvE_clEvENKUlvE1_clEvEUlN3c104HalfEE_St5arrayIPcLm2EEEEviT0_T1_)
        /*07b8*/ 	.word	0x00000000


	//----- nvinfo : EIATTR_MIN_STACK_SIZE
	.align		4
.L_367:
        /*07bc*/ 	.byte	0x04, 0x12
        /*07be*/ 	.short	(.L_369 - .L_368)
	.align		4
.L_368:
        /*07c0*/ 	.word	index@(_ZN2at6native29vectorized_elementwise_kernelILi8EZZZNS0_33launch_log_sigmoid_forward_kernelERNS_18TensorIteratorBaseEENKUlvE_clEvENKUlvE1_clEvEUlN3c104HalfEE_St5arrayIPcLm2EEEEviT0_T1_)
        /*07c4*/ 	.word	0x00000000


	//----- nvinfo : EIATTR_MIN_STACK_SIZE
	.align		4
.L_369:
        /*07c8*/ 	.byte	0x04, 0x12
        /*07ca*/ 	.short	(.L_371 - .L_370)
	.align		4
.L_370:
        /*07cc*/ 	.word	index@(_ZN2at6native18elementwise_kernelILi128ELi4EZNS0_15gpu_kernel_implIZZZNS0_33launch_log_sigmoid_forward_kernelERNS_18TensorIteratorBaseEENKUlvE_clEvENKUlvE0_clEvEUlfE_EEvS4_RKT_EUliE_EEviT1_)
        /*07d0*/ 	.word	0x00000000


	//----- nvinfo : EIATTR_MIN_STACK_SIZE
	.align		4
.L_371:
        /*07d4*/ 	.byte	0x04, 0x12
        /*07d6*/ 	.short	(.L_373 - .L_372)
	.align		4
.L_372:
        /*07d8*/ 	.word	index@(_ZN2at6native27unrolled_elementwise_kernelIZZZNS0_33launch_log_sigmoid_forward_kernelERNS_18TensorIteratorBaseEENKUlvE_clEvENKUlvE0_clEvEUlfE_St5arrayIPcLm2EELi4E23TrivialOffsetCalculatorILi1EjESB_NS0_6memory12LoadWithCastILi1EEENSC_13StoreWithCastILi1EEEEEviT_T0_T2_T3_T4_T5_)
        /*07dc*/ 	.word	0x00000000


	//----- nvinfo : EIATTR_MIN_STACK_SIZE
	.align		4
.L_373:
        /*07e0*/ 	.byte	0x04, 0x12
        /*07e2*/ 	.short	(.L_375 - .L_374)
	.align		4
.L_374:
        /*07e4*/ 	.word	index@(_ZN2at6native18elementwise_kernelILi128ELi2EZNS0_22gpu_kernel_impl_nocastIZZZNS0_33launch_log_sigmoid_forward_kernelERNS_18TensorIteratorBaseEENKUlvE_clEvENKUlvE0_clEvEUlfE_EEvS4_RKT_EUliE_EEviT1_)
        /*07e8*/ 	.word	0x00000000


	//----- nvinfo : EIATTR_MIN_STACK_SIZE
	.align		4
.L_375:
        /*07ec*/ 	.byte	0x04, 0x12
        /*07ee*/ 	.short	(.L_377 - .L_376)
	.align		4
.L_376:
        /*07f0*/ 	.word	index@(_ZN2at6native27unrolled_elementwise_kernelIZZZNS0_33launch_log_sigmoid_forward_kernelERNS_18TensorIteratorBaseEENKUlvE_clEvENKUlvE0_clEvEUlfE_St5arrayIPcLm2EELi4E23TrivialOffsetCalculatorILi1EjESB_NS0_6memory15LoadWithoutCastENSC_16StoreWithoutCastEEEviT_T0_T2_T3_T4_T5_)
        /*07f4*/ 	.word	0x00000000


	//----- nvinfo : EIATTR_MIN_STACK_SIZE
	.align		4
.L_377:
        /*07f8*/ 	.byte	0x04, 0x12
        /*07fa*/ 	.short	(.L_379 - .L_378)
	.align		4
.L_378:
        /*07fc*/ 	.word	index@(_ZN2at6native29vectorized_elementwise_kernelILi2EZZZNS0_33launch_log_sigmoid_forward_kernelERNS_18TensorIteratorBaseEENKUlvE_clEvENKUlvE0_clEvEUlfE_St5arrayIPcLm2EEEEviT0_T1_)
        /*0800*/ 	.word	0x00000000


	//----- nvinfo : EIATTR_MIN_STACK_SIZE
	.align		4
.L_379:
        /*0804*/ 	.byte	0x04, 0x12
        /*0806*/ 	.short	(.L_381 - .L_380)
	.align		4
.L_380:
        /*0808*/ 	.word	index@(_ZN2at6native29vectorized_elementwise_kernelILi4EZZZNS0_33launch_log_sigmoid_forward_kernelERNS_18TensorIteratorBaseEENKUlvE_clEvENKUlvE0_clEvEUlfE_St5arrayIPcLm2EEEEviT0_T1_)
        /*080c*/ 	.word	0x00000000


	//----- nvinfo : EIATTR_MIN_STACK_SIZE
	.align		4
.L_381:
        /*0810*/ 	.byte	0x04, 0x12
        /*0812*/ 	.short	(.L_383 - .L_382)
	.align		4
.L_382:
        /*0814*/ 	.word	index@(_ZN2at6native29vectorized_elementwise_kernelILi8EZZZNS0_33launch_log_sigmoid_forward_kernelERNS_18TensorIteratorBaseEENKUlvE_clEvENKUlvE0_clEvEUlfE_St5arrayIPcLm2EEEEviT0_T1_)
        /*0818*/ 	.word	0x00000000


	//----- nvinfo : EIATTR_MIN_STACK_SIZE
	.align		4
.L_383:
        /*081c*/ 	.byte	0x04, 0x12
        /*081e*/ 	.short	(.L_385 - .L_384)
	.align		4
.L_384:
        /*0820*/ 	.word	index@(_ZN2at6native18elementwise_kernelILi128ELi4EZNS0_15gpu_kernel_implIZZZNS0_33launch_log_sigmoid_forward_kernelERNS_18TensorIteratorBaseEENKUlvE_clEvENKUlvE_clEvEUldE_EEvS4_RKT_EUliE_EEviT1_)
        /*0824*/ 	.word	0x00000000


	//----- nvinfo : EIATTR_MIN_STACK_SIZE
	.align		4
.L_385:
        /*0828*/ 	.byte	0x04, 0x12
        /*082a*/ 	.short	(.L_387 - .L_386)
	.align		4
.L_386:
        /*082c*/ 	.word	index@(_ZN2at6native27unrolled_elementwise_kernelIZZZNS0_33launch_log_sigmoid_forward_kernelERNS_18TensorIteratorBaseEENKUlvE_clEvENKUlvE_clEvEUldE_St5arrayIPcLm2EELi4E23TrivialOffsetCalculatorILi1EjESB_NS0_6memory12LoadWithCastILi1EEENSC_13StoreWithCastILi1EEEEEviT_T0_T2_T3_T4_T5_)
        /*0830*/ 	.word	0x00000000


	//----- nvinfo : EIATTR_MIN_STACK_SIZE
	.align		4
.L_387:
        /*0834*/ 	.byte	0x04, 0x12
        /*0836*/ 	.short	(.L_389 - .L_388)
	.align		4
.L_388:
        /*0838*/ 	.word	index@(_ZN2at6native18elementwise_kernelILi128ELi2EZNS0_22gpu_kernel_impl_nocastIZZZNS0_33launch_log_sigmoid_forward_kernelERNS_18TensorIteratorBaseEENKUlvE_clEvENKUlvE_clEvEUldE_EEvS4_RKT_EUliE_EEviT1_)
        /*083c*/ 	.word	0x00000000


	//----- nvinfo : EIATTR_MIN_STACK_SIZE
	.align		4
.L_389:
        /*0840*/ 	.byte	0x04, 0x12
        /*0842*/ 	.short	(.L_391 - .L_390)
	.align		4
.L_390:
        /*0844*/ 	.word	index@(_ZN2at6native27unrolled_elementwise_kernelIZZZNS0_33launch_log_sigmoid_forward_kernelERNS_18TensorIteratorBaseEENKUlvE_clEvENKUlvE_clEvEUldE_St5arrayIPcLm2EELi4E23TrivialOffsetCalculatorILi1EjESB_NS0_6memory15LoadWithoutCastENSC_16StoreWithoutCastEEEviT_T0_T2_T3_T4_T5_)
        /*0848*/ 	.word	0x00000000


	//----- nvinfo : EIATTR_MIN_STACK_SIZE
	.align		4
.L_391:
        /*084c*/ 	.byte	0x04, 0x12
        /*084e*/ 	.short	(.L_393 - .L_392)
	.align		4
.L_392:
        /*0850*/ 	.word	index@(_ZN2at6native29vectorized_elementwise_kernelILi2EZZZNS0_33launch_log_sigmoid_forward_kernelERNS_18TensorIteratorBaseEENKUlvE_clEvENKUlvE_clEvEUldE_St5arrayIPcLm2EEEEviT0_T1_)
        /*0854*/ 	.word	0x00000000


	//----- nvinfo : EIATTR_MIN_STACK_SIZE
	.align		4
.L_393:
        /*0858*/ 	.byte	0x04, 0x12
        /*085a*/ 	.short	(.L_395 - .L_394)
	.align		4
.L_394:
        /*085c*/ 	.word	index@(_ZN2at6native29vectorized_elementwise_kernelILi4EZZZNS0_33launch_log_sigmoid_forward_kernelERNS_18TensorIteratorBaseEENKUlvE_clEvENKUlvE_clEvEUldE_St5arrayIPcLm2EEEEviT0_T1_)
        /*0860*/ 	.word	0x00000000


	//----- nvinfo : EIATTR_MIN_STACK_SIZE
	.align		4
.L_395:
        /*0864*/ 	.byte	0x04, 0x12
        /*0866*/ 	.short	(.L_397 - .L_396)
	.align		4
.L_396:
        /*0868*/ 	.word	index@(_ZN2at6native29vectorized_elementwise_kernelILi8EZZZNS0_33launch_log_sigmoid_forward_kernelERNS_18TensorIteratorBaseEENKUlvE_clEvENKUlvE_clEvEUldE_St5arrayIPcLm2EEEEviT0_T1_)
        /*086c*/ 	.word	0x00000000
.L_397:


//--------------------- .nv.info._ZN2at6native18elementwise_kernelILi128ELi4EZNS0_15gpu_kernel_implIZZZNS0_62_GLOBAL__N__e6aa1b1b_29_ActivationLogSigmoidKernel_cu_9d16a0dc27log_sigmoid_backward_kernelERNS_14TensorIteratorEENKUlvE_clEvENKUlvE2_clEvEUlN3c108BFloat16ES9_E_EEvRNS_18TensorIteratorBaseERKT_EUliE_EEviT1_ --------------------------
	.section	.nv.info._ZN2at6native18elementwise_kernelILi128ELi4EZNS0_15gpu_kernel_implIZZZNS0_62_GLOBAL__N__e6aa1b1b_29_ActivationLogSigmoidKernel_cu_9d16a0dc27log_sigmoid_backward_kernelERNS_14TensorIteratorEENKUlvE_clEvENKUlvE2_clEvEUlN3c108BFloat16ES9_E_EEvRNS_18TensorIteratorBaseERKT_EUliE_EEviT1_,"",@"SHT_CUDA_INFO"
	.sectionflags	@""
	.align	4


	//----- nvinfo : EIATTR_CUDA_API_VERSION
	.align		4
        /*0000*/ 	.byte	0x04, 0x37
        /*0002*/ 	.short	(.L_399 - .L_398)
.L_398:
        /*0004*/ 	.word	0x00000082


	//----- nvinfo : EIATTR_SW2861232_WAR
	.align		4
.L_399:
        /*0008*/ 	.byte	0x01, 0x35
	.zero		2


	//----- nvinfo : EIATTR_PARAM_CBANK
	.align		4
        /*000c*/ 	.byte	0x04, 0x0a
        /*000e*/ 	.short	(.L_401 - .L_400)
	.align		4
.L_400:
        /*0010*/ 	.word	index@(.nv.constant0._ZN2at6native18elementwise_kernelILi128ELi4EZNS0_15gpu_kernel_implIZZZNS0_62_GLOBAL__N__e6aa1b1b_29_ActivationLogSigmoidKernel_cu_9d16a0dc27log_sigmoid_backward_kernelERNS_14TensorIteratorEENKUlvE_clEvENKUlvE2_clEvEUlN3c108BFloat16ES9_E_EEvRNS_18TensorIteratorBaseERKT_EUliE_EEviT1_)
        /*0014*/ 	.short	0x0160
        /*0016*/ 	.short	0x0290


	//----- nvinfo : EIATTR_CBANK_PARAM_SIZE
	.align		4
.L_401:
        /*0018*/ 	.byte	0x03, 0x19
        /*001a*/ 	.short	0x0290


	//----- nvinfo : EIATTR_KPARAM_INFO
	.align		4
        /*001c*/ 	.byte	0x04, 0x17
        /*001e*/ 	.short	(.L_403 - .L_402)
.L_402:
        /*0020*/ 	.word	0x00000000
        /*0024*/ 	.short	0x0001
        /*0026*/ 	.short	0x0008
        /*0028*/ 	.byte	0x00, 0xf0, 0x21, 0x0a


	//----- nvinfo : EIATTR_KPARAM_INFO
	.align		4
.L_403:
        /*002c*/ 	.byte	0x04, 0x17
        /*002e*/ 	.short	(.L_405 - .L_404)
.L_404:
        /*0030*/ 	.word	0x00000000
        /*0034*/ 	.short	0x0000
        /*0036*/ 	.short	0x0000
        /*0038*/ 	.byte	0x00, 0xf0, 0x11, 0x00


	//----- nvinfo : EIATTR_MAXREG_COUNT
	.align		4
.L_405:
        /*003c*/ 	.byte	0x03, 0x1b
        /*003e*/ 	.short	0x0080


	//----- nvinfo : EIATTR_EXTERNS
	.align		4
        /*0040*/ 	.byte	0x04, 0x0f
        /*0042*/ 	.short	(.L_407 - .L_406)


	//   ....[0]....
	.align		4
.L_406:
        /*0044*/ 	.word	index@(__assertfail)


	//----- nvinfo : EIATTR_MERCURY_ISA_VERSION
	.align		4
.L_407:
        /*0048*/ 	.byte	0x03, 0x5f
        /*004a*/ 	.short	0x0000


	//----- nvinfo : EIATTR_SYSCALL_OFFSETS
	.align		4
        /*004c*/ 	.byte	0x04, 0x46
        /*004e*/ 	.short	(.L_409 - .L_408)


	//   ....[0]....
.L_408:
        /*0050*/ 	.word	0x00002050


	//   ....[1]....
        /*0054*/ 	.word	0x00003000


	//   ....[2]....
        /*0058*/ 	.word	0x00004070


	//   ....[3]....
        /*005c*/ 	.word	0x00006130


	//   ....[4]....
        /*0060*/ 	.word	0x000070e0


	//   ....[5]....
        /*0064*/ 	.word	0x00008150


	//   ....[6]....
        /*0068*/ 	.word	0x0000a1e0


	//   ....[7]....
        /*006c*/ 	.word	0x0000b190


	//   ....[8]....
        /*0070*/ 	.word	0x0000c200


	//   ....[9]....
        /*0074*/ 	.word	0x0000e2a0


	//   ....[10]....
        /*0078*/ 	.word	0x0000f250


	//   ....[11]....
        /*007c*/ 	.word	0x000102c0


	//----- nvinfo : EIATTR_EXIT_INSTR_OFFSETS
	.align		4
.L_409:
        /*0080*/ 	.byte	0x04, 0x1c
        /*0082*/ 	.short	(.L_411 - .L_410)


	//   ....[0]....
.L_410:
        /*0084*/ 	.word	0x0000c2c0


	//   ....[1]....
        /*0088*/ 	.word	0x0000f4c0


	//   ....[2]....
        /*008c*/ 	.word	0x0000f500


	//   ....[3]....
        /*0090*/ 	.word	0x0000f5a0


	//   ....[4]....
        /*0094*/ 	.word	0x0000f5e0


	//   ....[5]....
        /*0098*/ 	.word	0x0000f620


	//   ....[6]....
        /*009c*/ 	.word	0x0000f6b0


	//   ....[7]....
        /*00a0*/ 	.word	0x0000f6f0


	//   ....[8]....
        /*00a4*/ 	.word	0x0000f790


	//   ....[9]....
        /*00a8*/ 	.word	0x0000f7e0


	//   ....[10]....
        /*00ac*/ 	.word	0x0000f830


	//   ....[11]....
        /*00b0*/ 	.word	0x0000f900


	//   ....[12]....
        /*00b4*/ 	.word	0x0000f960


	//   ....[13]....
        /*00b8*/ 	.word	0x0000faf0


	//   ....[14]....
        /*00bc*/ 	.word	0x0000fc50


	//   ....[15]....
        /*00c0*/ 	.word	0x0000fc70


	//   ....[16]....
        /*00c4*/ 	.word	0x0000fd30


	//   ....[17]....
        /*00c8*/ 	.word	0x0000feb0


	//   ....[18]....
        /*00cc*/ 	.word	0x00010030


	//   ....[19]....
        /*00d0*/ 	.word	0x00010190


	//   ....[20]....
        /*00d4*/ 	.word	0x000102d0


	//   ....[21]....
        /*00d8*/ 	.word	0x00010310


	//   ....[22]....
        /*00dc*/ 	.word	0x00010350


	//----- nvinfo : EIATTR_MAX_THREADS
	.align		4
.L_411:
        /*00e0*/ 	.byte	0x04, 0x05
        /*00e2*/ 	.short	(.L_413 - .L_412)
.L_412:
        /*00e4*/ 	.word	0x00000080
        /*00e8*/ 	.word	0x00000001
        /*00ec*/ 	.word	0x00000001


	//----- nvinfo : EIATTR_CRS_STACK_SIZE
	.align		4
.L_413:
        /*00f0*/ 	.byte	0x04, 0x1e
        /*00f2*/ 	.short	(.L_415 - .L_414)
.L_414:
        /*00f4*/ 	.word	0x00000000
.L_415:


//--------------------- .nv.info._ZN2at6native27unrolled_elementwise_kernelIZZZNS0_62_GLOBAL__N__e6aa1b1b_29_ActivationLogSigmoidKernel_cu_9d16a0dc27log_sigmoid_backward_kernelERNS_14TensorIteratorEENKUlvE_clEvENKUlvE2_clEvEUlN3c108BFloat16ES8_E_St5arrayIPcLm3EELi4E23TrivialOffsetCalculatorILi2EjESD_ILi1EjENS0_6memory12LoadWithCastILi2EEENSG_13StoreWithCastILi1EEEEEviT_T0_T2_T3_T4_T5_ --------------------------
	.section	.nv.info._ZN2at6native27unrolled_elementwise_kernelIZZZNS0_62_GLOBAL__N__e6aa1b1b_29_ActivationLogSigmoidKernel_cu_9d16a0dc27log_sigmoid_backward_kernelERNS_14TensorIteratorEENKUlvE_clEvENKUlvE2_clEvEUlN3c108BFloat16ES8_E_St5arrayIPcLm3EELi4E23TrivialOffsetCalculatorILi2EjESD_ILi1EjENS0_6memory12LoadWithCastILi2EEENSG_13StoreWithCastILi1EEEEEviT_T0_T2_T3_T4_T5_,"",@"SHT_CUDA_INFO"
	.sectionflags	@""
	.align	4


	//----- nvinfo : EIATTR_CUDA_API_VERSION
	.align		4
        /*0000*/ 	.byte	0x04, 0x37
        /*0002*/ 	.short	(.L_417 - .L_416)
.L_416:
        /*0004*/ 	.word	0x00000082


	//----- nvinfo : EIATTR_SW2861232_WAR
	.align		4
.L_417:
        /*0008*/ 	.byte	0x01, 0x35
	.zero		2


	//----- nvinfo : EIATTR_PARAM_CBANK
	.align		4
        /*000c*/ 	.byte	0x04, 0x0a
        /*000e*/ 	.short	(.L_419 - .L_418)
	.align		4
.L_418:
        /*0010*/ 	.word	index@(.nv.constant0._ZN2at6native27unrolled_elementwise_kernelIZZZNS0_62_GLOBAL__N__e6aa1b1b_29_ActivationLogSigmoidKernel_cu_9d16a0dc27log_sigmoid_backward_kernelERNS_14TensorIteratorEENKUlvE_clEvENKUlvE2_clEvEUlN3c108BFloat16ES8_E_St5arrayIPcLm3EELi4E23TrivialOffsetCalculatorILi2EjESD_ILi1EjENS0_6memory12LoadWithCastILi2EEENSG_13StoreWithCastILi1EEEEEviT_T0_T2_T3_T4_T5_)
        /*0014*/ 	.short	0x0160
        /*0016*/ 	.short	0x0038


	//----- nvinfo : EIATTR_CBANK_PARAM_SIZE
	.align		4
.L_419:
        /*0018*/ 	.byte	0x03, 0x19
        /*001a*/ 	.short	0x0038


	//----- nvinfo : EIATTR_KPARAM_INFO
	.align		4
        /*001c*/ 	.byte	0x04, 0x17
        /*001e*/ 	.short	(.L_421 - .L_420)
.L_420:
        /*0020*/ 	.word	0x00000000
        /*0024*/ 	.short	0x0006
        /*0026*/ 	.short	0x0030
        /*0028*/ 	.byte	0x00, 0xf0, 0x21, 0x00


	//----- nvinfo : EIATTR_KPARAM_INFO
	.align		4
.L_421:
        /*002c*/ 	.byte	0x04, 0x17
        /*002e*/ 	.short	(.L_423 - .L_422)
.L_422:
        /*0030*/ 	.word	0x00000000
        /*0034*/ 	.short	0x0005
        /*0036*/ 	.short	0x0024
        /*0038*/ 	.byte	0x00, 0xf0, 0x31, 0x00


	//----- nvinfo : EIATTR_KPARAM_INFO
	.align		4
.L_423:
        /*003c*/ 	.byte	0x04, 0x17
        /*003e*/ 	.short	(.L_425 - .L_424)
.L_424:
        /*0040*/ 	.word	0x00000000
        /*0044*/ 	.short	0x0004
        /*0046*/ 	.short	0x0021
        /*0048*/ 	.byte	0x00, 0xf0, 0x05, 0x00


	//----- nvinfo : EIATTR_KPARAM_INFO
	.align		4
.L_425:
        /*004c*/ 	.byte	0x04, 0x17
        /*004e*/ 	.short	(.L_427 - .L_426)
.L_426:
        /*0050*/ 	.word	0x00000000
        /*0054*/ 	.short	0x0003
        /*0056*/ 	.short	0x0020
        /*0058*/ 	.byte	0x00, 0xf0, 0x05, 0x00


	//----- nvinfo : EIATTR_KPARAM_INFO
	.align		4
.L_427:
        /*005c*/ 	.byte	0x04, 0x17
        /*005e*/ 	.short	(.L_429 - .L_428)
.L_428:
        /*0060*/ 	.word	0x00000000
        /*0064*/ 	.short	0x0002
        /*0066*/ 	.short	0x0008
        /*0068*/ 	.byte	0x00, 0xf0, 0x61, 0x00


	//----- nvinfo : EIATTR_KPARAM_INFO
	.align		4
.L_429:
        /*006c*/ 	.byte	0x04, 0x17
        /*006e*/ 	.short	(.L_431 - .L_430)
.L_430:
        /*0070*/ 	.word	0x00000000
        /*0074*/ 	.short	0x0001
        /*0076*/ 	.short	0x0004
        /*0078*/ 	.byte	0x00, 0xf0, 0x05, 0x00


	//----- nvinfo : EIATTR_KPARAM_INFO
	.align		4
.L_431:
        /*007c*/ 	.byte	0x04, 0x17
        /*007e*/ 	.short	(.L_433 - .L_432)
.L_432:
        /*0080*/ 	.word	0x00000000
        /*0084*/ 	.short	0x0000
        /*0086*/ 	.short	0x0000
        /*0088*/ 	.byte	0x00, 0xf0, 0x11, 0x00


	//----- nvinfo : EIATTR_MAXREG_COUNT
	.align		4
.L_433:
        /*008c*/ 	.byte	0x03, 0x1b
        /*008e*/ 	.short	0x00ff


	//----- nvinfo : EIATTR_EXTERNS
	.align		4
        /*0090*/ 	.byte	0x04, 0x0f
        /*0092*/ 	.short	(.L_435 - .L_434)


	//   ....[0]....
	.align		4
.L_434:
        /*0094*/ 	.word	index@(__assertfail)


	//----- nvinfo : EIATTR_MERCURY_ISA_VERSION
	.align		4
.L_435:
        /*0098*/ 	.byte	0x03, 0x5f
        /*009a*/ 	.short	0x0000


	//----- nvinfo : EIATTR_SYSCALL_OFFSETS
	.align		4
        /*009c*/ 	.byte	0x04, 0x46
        /*009e*/ 	.short	(.L_437 - .L_436)


	//   ....[0]....
.L_436:
        /*00a0*/ 	.word	0x000010b0


	//   ....[1]....
        /*00a4*/ 	.word	0x00002130


	//   ....[2]....
        /*00a8*/ 	.word	0x00003230


	//   ....[3]....
        /*00ac*/ 	.word	0x000042b0


	//   ....[4]....
        /*00b0*/ 	.word	0x000053c0


	//   ....[5]....
        /*00b4*/ 	.word	0x00006430


	//   ....[6]....
        /*00b8*/ 	.word	0x00007520


	//   ....[7]....
        /*00bc*/ 	.word	0x000084c0


	//   ....[8]....
        /*00c0*/ 	.word	0x00009ab0


	//   ....[9]....
        /*00c4*/ 	.word	0x0000aae0


	//   ....[10]....
        /*00c8*/ 	.word	0x0000bad0


	//   ....[11]....
        /*00cc*/ 	.word	0x0000cac0


	//----- nvinfo : EIATTR_EXIT_INSTR_OFFSETS
	.align		4
.L_437:
        /*00d0*/ 	.byte	0x04, 0x1c
        /*00d2*/ 	.short	(.L_439 - .L_438)


	//   ....[0]....
.L_438:
        /*00d4*/ 	.word	0x0000bb90


	//   ....[1]....
        /*00d8*/ 	.word	0x0000bcc0


	//   ....[2]....
        /*00dc*/ 	.word	0x0000bd00


	//   ....[3]....
        /*00e0*/ 	.word	0x0000bda0


	//   ....[4]....
        /*00e4*/ 	.word	0x0000bde0


	//   ....[5]....
        /*00e8*/ 	.word	0x0000be20


	//   ....[6]....
        /*00ec*/ 	.word	0x0000beb0


	//   ....[7]....
        /*00f0*/ 	.word	0x0000bef0


	//   ....[8]....
        /*00f4*/ 	.word	0x0000bf90


	//   ....[9]....
        /*00f8*/ 	.word	0x0000bfe0


	//   ....[10]....
        /*00fc*/ 	.word	0x0000c030


	//   ....[11]....
        /*0100*/ 	.word	0x0000c100


	//   ....[12]....
        /*0104*/ 	.word	0x0000c160


	//   ....[13]....
        /*0108*/ 	.word	0x0000c2f0


	//   ....[14]....
        /*010c*/ 	.word	0x0000c450


	//   ....[15]....
        /*0110*/ 	.word	0x0000c470


	//   ....[16]....
        /*0114*/ 	.word	0x0000c530


	//   ....[17]....
        /*0118*/ 	.word	0x0000c6b0


	//   ....[18]....
        /*011c*/ 	.word	0x0000c830


	//   ....[19]....
        /*0120*/ 	.word	0x0000c990


	//   ....[20]....
        /*0124*/ 	.word	0x0000cad0


	//   ....[21]....
        /*0128*/ 	.word	0x0000cb10


	//   ....[22]....
        /*012c*/ 	.word	0x0000cb50


	//----- nvinfo : EIATTR_MAX_THREADS
	.align		4
.L_439:
        /*0130*/ 	.byte	0x04, 0x05
        /*0132*/ 	.short	(.L_441 - .L_440)
.L_440:
        /*0134*/ 	.word	0x00000080
        /*0138*/ 	.word	0x00000001
        /*013c*/ 	.word	0x00000001


	//----- nvinfo : EIATTR_CRS_STACK_SIZE
	.align		4
.L_441:
        /*0140*/ 	.byte	0x04, 0x1e
        /*0142*/ 	.short	(.L_443 - .L_442)
.L_442:
        /*0144*/ 	.word	0x00000000
.L_443:


//--------------------- .nv.info._ZN2at6native18elementwise_kernelILi128ELi4EZNS0_22gpu_kernel_impl_nocastIZZZNS0_62_GLOBAL__N__e6aa1b1b_29_ActivationLogSigmoidKernel_cu_9d16a0dc27log_sigmoid_backward_kernelERNS_14TensorIteratorEENKUlvE_clEvENKUlvE2_clEvEUlN3c108BFloat16ES9_E_EEvRNS_18TensorIteratorBaseERKT_EUliE_EEviT1_ --------------------------
	.section	.nv.info._ZN2at6native18elementwise_kernelILi128ELi4EZNS0_22gpu_kernel_impl_nocastIZZZNS0_62_GLOBAL__N__e6aa1b1b_29_ActivationLogSigmoidKernel_cu_9d16a0dc27log_sigmoid_backward_kernelERNS_14TensorIteratorEENKUlvE_clEvENKUlvE2_clEvEUlN3c108BFloat16ES9_E_EEvRNS_18TensorIteratorBaseERKT_EUliE_EEviT1_,"",@"SHT_CUDA_INFO"
	.sectionflags	@""
	.align	4


	//----- nvinfo : EIATTR_CUDA_API_VERSION
	.align		4
        /*0000*/ 	.byte	0x04, 0x37
        /*0002*/ 	.short	(.L_445 - .L_444)
.L_444:
        /*0004*/ 	.word	0x00000082


	//----- nvinfo : EIATTR_SW2861232_WAR
	.align		4
.L_445:
        /*0008*/ 	.byte	0x01, 0x35
	.zero		2


	//----- nvinfo : EIATTR_PARAM_CBANK
	.align		4
        /*000c*/ 	.byte	0x04, 0x0a
        /*000e*/ 	.short	(.L_447 - .L_446)
	.align		4
.L_446:
        /*0010*/ 	.word	index@(.nv.constant0._ZN2at6native18elementwise_kernelILi128ELi4EZNS0_22gpu_kernel_impl_nocastIZZZNS0_62_GLOBAL__N__e6aa1b1b_29_ActivationLogSigmoidKernel_cu_9d16a0dc27log_sigmoid_backward_kernelERNS_14TensorIteratorEENKUlvE_clEvENKUlvE2_clEvEUlN3c108BFloat16ES9_E_EEvRNS_18TensorIteratorBaseERKT_EUliE_EEviT1_)
        /*0014*/ 	.short	0x0160
        /*0016*/ 	.short	0x0290


	//----- nvinfo : EIATTR_CBANK_PARAM_SIZE
	.align		4
.L_447:
        /*0018*/ 	.byte	0x03, 0x19
        /*001a*/ 	.short	0x0290


	//----- nvinfo : EIATTR_KPARAM_INFO
	.align		4
        /*001c*/ 	.byte	0x04, 0x17
        /*001e*/ 	.short	(.L_449 - .L_448)
.L_448:
        /*0020*/ 	.word	0x00000000
        /*0024*/ 	.short	0x0001
        /*0026*/ 	.short	0x0008
        /*0028*/ 	.byte	0x00, 0xf0, 0x21, 0x0a


	//----- nvinfo : EIATTR_KPARAM_INFO
	.align		4
.L_449:
        /*002c*/ 	.byte	0x04, 0x17
        /*002e*/ 	.short	(.L_451 - .L_450)
.L_450:
        /*0030*/ 	.word	0x00000000
        /*0034*/ 	.short	0x0000
        /*0036*/ 	.short	0x0000
        /*0038*/ 	.byte	0x00, 0xf0, 0x11, 0x00


	//----- nvinfo : EIATTR_MAXREG_COUNT
	.align		4
.L_451:
        /*003c*/ 	.byte	0x03, 0x1b
        /*003e*/ 	.short	0x0080


	//----- nvinfo : EIATTR_MERCURY_ISA_VERSION
	.align		4
        /*0040*/ 	.byte	0x03, 0x5f
        /*0042*/ 	.short	0x0000


	//----- nvinfo : EIATTR_EXIT_INSTR_OFFSETS
	.align		4
        /*0044*/ 	.byte	0x04, 0x1c
        /*0046*/ 	.short	(.L_453 - .L_452)


	//   ....[0]....
.L_452:
        /*0048*/ 	.word	0x000034f0


	//   ....[1]....
        /*004c*/ 	.word	0x00004640


	//----- nvinfo : EIATTR_MAX_THREADS
	.align		4
.L_453:
        /*0050*/ 	.byte	0x04, 0x05
        /*0052*/ 	.short	(.L_455 - .L_454)
.L_454:
        /*0054*/ 	.word	0x00000080
        /*0058*/ 	.word	0x00000001
        /*005c*/ 	.word	0x00000001


	//----- nvinfo : EIATTR_CRS_STACK_SIZE
	.align		4
.L_455:
        /*0060*/ 	.byte	0x04, 0x1e
        /*0062*/ 	.short	(.L_457 - .L_456)
.L_456:
        /*0064*/ 	.word	0x00000000
.L_457:


//--------------------- .nv.info._ZN2at6native27unrolled_elementwise_kernelIZZZNS0_62_GLOBAL__N__e6aa1b1b_29_ActivationLogSigmoidKernel_cu_9d16a0dc27log_sigmoid_backward_kernelERNS_14TensorIteratorEENKUlvE_clEvENKUlvE2_clEvEUlN3c108BFloat16ES8_E_St5arrayIPcLm3EELi4E23TrivialOffsetCalculatorILi2EjESD_ILi1EjENS0_6memory15LoadWithoutCastENSG_16StoreWithoutCastEEEviT_T0_T2_T3_T4_T5_ --------------------------
	.section	.nv.info._ZN2at6native27unrolled_elementwise_kernelIZZZNS0_62_GLOBAL__N__e6aa1b1b_29_ActivationLogSigmoidKernel_cu_9d16a0dc27log_sigmoid_backward_kernelERNS_14TensorIteratorEENKUlvE_clEvENKUlvE2_clEvEUlN3c108BFloat16ES8_E_St5arrayIPcLm3EELi4E23TrivialOffsetCalculatorILi2EjESD_ILi1EjENS0_6memory15LoadWithoutCastENSG_16StoreWithoutCastEEEviT_T0_T2_T3_T4_T5_,"",@"SHT_CUDA_INFO"
	.sectionflags	@""
	.align	4


	//----- nvinfo : EIATTR_CUDA_API_VERSION
	.align		4
        /*0000*/ 	.byte	0x04, 0x37
        /*0002*/ 	.short	(.L_459 - .L_458)
.L_458:
        /*0004*/ 	.word	0x00000082


	//----- nvinfo : EIATTR_SW2861232_WAR
	.align		4
.L_459:
        /*0008*/ 	.byte	0x01, 0x35
	.zero		2


	//----- nvinfo : EIATTR_PARAM_CBANK
	.align		4
        /*000c*/ 	.byte	0x04, 0x0a
        /*000e*/ 	.short	(.L_461 - .L_460)
	.align		4
.L_460:
        /*0010*/ 	.word	index@(.nv.constant0._ZN2at6native27unrolled_elementwise_kernelIZZZNS0_62_GLOBAL__N__e6aa1b1b_29_ActivationLogSigmoidKernel_cu_9d16a0dc27log_sigmoid_backward_kernelERNS_14TensorIteratorEENKUlvE_clEvENKUlvE2_clEvEUlN3c108BFloat16ES8_E_St5arrayIPcLm3EELi4E23TrivialOffsetCalculatorILi2EjESD_ILi1EjENS0_6memory15LoadWithoutCastENSG_16StoreWithoutCastEEEviT_T0_T2_T3_T4_T5_)
        /*0014*/ 	.short	0x0160
        /*0016*/ 	.short	0x0024


	//----- nvinfo : EIATTR_CBANK_PARAM_SIZE
	.align		4
.L_461:
        /*0018*/ 	.byte	0x03, 0x19
        /*001a*/ 	.short	0x0024


	//----- nvinfo : EIATTR_KPARAM_INFO
	.align		4
        /*001c*/ 	.byte	0x04, 0x17
        /*001e*/ 	.short	(.L_463 - .L_462)
.L_462:
        /*0020*/ 	.word	0x00000000
        /*0024*/ 	.short	0x0006
        /*0026*/ 	.short	0x0023
        /*0028*/ 	.byte	0x00, 0xf0, 0x05, 0x00


	//----- nvinfo : EIATTR_KPARAM_INFO
	.align		4
.L_463:
        /*002c*/ 	.byte	0x04, 0x17
        /*002e*/ 	.short	(.L_465 - .L_464)
.L_464:
        /*0030*/ 	.word	0x00000000
        /*0034*/ 	.short	0x0005
        /*0036*/ 	.short	0x0022
        /*0038*/ 	.byte	0x00, 0xf0, 0x05, 0x00


	//----- nvinfo : EIATTR_KPARAM_INFO
	.align		4
.L_465:
        /*003c*/ 	.byte	0x04, 0x17
        /*003e*/ 	.short	(.L_467 - .L_466)
.L_466:
        /*0040*/ 	.word	0x00000000
        /*0044*/ 	.short	0x0004
        /*0046*/ 	.short	0x0021
        /*0048*/ 	.byte	0x00, 0xf0, 0x05, 0x00


	//----- nvinfo : EIATTR_KPARAM_INFO
	.align		4
.L_467:
        /*004c*/ 	.byte	0x04, 0x17
        /*004e*/ 	.short	(.L_469 - .L_468)
.L_468:
        /*0050*/ 	.word	0x00000000
        /*0054*/ 	.short	0x0003
        /*0056*/ 	.short	0x0020
        /*0058*/ 	.byte	0x00, 0xf0, 0x05, 0x00


	//----- nvinfo : EIATTR_KPARAM_INFO
	.align		4
.L_469:
        /*005c*/ 	.byte	0x04, 0x17
        /*005e*/ 	.short	(.L_471 - .L_470)
.L_470:
        /*0060*/ 	.word	0x00000000
        /*0064*/ 	.short	0x0002
        /*0066*/ 	.short	0x0008
        /*0068*/ 	.byte	0x00, 0xf0, 0x61, 0x00


	//----- nvinfo : EIATTR_KPARAM_INFO
	.align		4
.L_471:
        /*006c*/ 	.byte	0x04, 0x17
        /*006e*/ 	.short	(.L_473 - .L_472)
.L_472:
        /*0070*/ 	.word	0x00000000
        /*0074*/ 	.short	0x0001
        /*0076*/ 	.short	0x0004
        /*0078*/ 	.byte	0x00, 0xf0, 0x05, 0x00


	//----- nvinfo : EIATTR_KPARAM_INFO
	.align		4
.L_473:
        /*007c*/ 	.byte	0x04, 0x17
        /*007e*/ 	.short	(.L_475 - .L_474)
.L_474:
        /*0080*/ 	.word	0x00000000
        /*0084*/ 	.short	0x0000
        /*0086*/ 	.short	0x0000
        /*0088*/ 	.byte	0x00, 0xf0, 0x11, 0x00


	//----- nvinfo : EIATTR_MAXREG_COUNT
	.align		4
.L_475:
        /*008c*/ 	.byte	0x03, 0x1b
        /*008e*/ 	.short	0x00ff


	//----- nvinfo : EIATTR_MERCURY_ISA_VERSION
	.align		4
        /*0090*/ 	.byte	0x03, 0x5f
        /*0092*/ 	.short	0x0000


	//----- nvinfo : EIATTR_EXIT_INSTR_OFFSETS
	.align		4
        /*0094*/ 	.byte	0x04, 0x1c
        /*0096*/ 	.short	(.L_477 - .L_476)


	//   ....[0]....
.L_476:
        /*0098*/ 	.word	0x000008e0


	//   ....[1]....
        /*009c*/ 	.word	0x00000930


	//----- nvinfo : EIATTR_MAX_THREADS
	.align		4
.L_477:
        /*00a0*/ 	.byte	0x04, 0x05
        /*00a2*/ 	.short	(.L_479 - .L_478)
.L_478:
        /*00a4*/ 	.word	0x00000080
        /*00a8*/ 	.word	0x00000001
        /*00ac*/ 	.word	0x00000001


	//----- nvinfo : EIATTR_CRS_STACK_SIZE
	.align		4
.L_479:
        /*00b0*/ 	.byte	0x04, 0x1e
        /*00b2*/ 	.short	(.L_481 - .L_480)
.L_480:
        /*00b4*/ 	.word	0x00000000
.L_481:


//--------------------- .nv.info._ZN2at6native29vectorized_elementwise_kernelILi2EZZZNS0_62_GLOBAL__N__e6aa1b1b_29_ActivationLogSigmoidKernel_cu_9d16a0dc27log_sigmoid_backward_kernelERNS_14TensorIteratorEENKUlvE_clEvENKUlvE2_clEvEUlN3c108BFloat16ES8_E_St5arrayIPcLm3EEEEviT0_T1_ --------------------------
	.section	.nv.info._ZN2at6native29vectorized_elementwise_kernelILi2EZZZNS0_62_GLOBAL__N__e6aa1b1b_29_ActivationLogSigmoidKernel_cu_9d16a0dc27log_sigmoid_backward_kernelERNS_14TensorIteratorEENKUlvE_clEvENKUlvE2_clEvEUlN3c108BFloat16ES8_E_St5arrayIPcLm3EEEEviT0_T1_,"",@"SHT_CUDA_INFO"
	.sectionflags	@""
	.align	4


	//----- nvinfo : EIATTR_CUDA_API_VERSION
	.align		4
        /*0000*/ 	.byte	0x04, 0x37
        /*0002*/ 	.short	(.L_483 - .L_482)
.L_482:
        /*0004*/ 	.word	0x00000082


	//----- nvinfo : EIATTR_SW2861232_WAR
	.align		4
.L_483:
        /*0008*/ 	.byte	0x01, 0x35
	.zero		2


	//----- nvinfo : EIATTR_PARAM_CBANK
	.align		4
        /*000c*/ 	.byte	0x04, 0x0a
        /*000e*/ 	.short	(.L_485 - .L_484)
	.align		4
.L_484:
        /*0010*/ 	.word	index@(.nv.constant0._ZN2at6native29vectorized_elementwise_kernelILi2EZZZNS0_62_GLOBAL__N__e6aa1b1b_29_ActivationLogSigmoidKernel_cu_9d16a0dc27log_sigmoid_backward_kernelERNS_14TensorIteratorEENKUlvE_clEvENKUlvE2_clEvEUlN3c108BFloat16ES8_E_St5arrayIPcLm3EEEEviT0_T1_)
        /*0014*/ 	.short	0x0160
        /*0016*/ 	.short	0x0020


	//----- nvinfo : EIATTR_CBANK_PARAM_SIZE
	.align		4
.L_485:
        /*0018*/ 	.byte	0x03, 0x19
        /*001a*/ 	.short	0x0020


	//----- nvinfo : EIATTR_KPARAM_INFO
	.align		4
        /*001c*/ 	.byte	0x04, 0x17
        /*001e*/ 	.short	(.L_487 - .L_486)
.L_486:
        /*0020*/ 	.word	0x00000000
        /*0024*/ 	.short	0x0002
        /*0026*/ 	.short	0x0008
        /*0028*/ 	.byte	0x00, 0xf0, 0x61, 0x00


	//----- nvinfo : EIATTR_KPARAM_INFO
	.align		4
.L_487:
        /*002c*/ 	.byte	0x04, 0x17
        /*002e*/ 	.short	(.L_489 - .L_488)
.L_488:
        /*0030*/ 	.word	0x00000000
        /*0034*/ 	.short	0x0001
        /*0036*/ 	.short	0x0004
        /*0038*/ 	.byte	0x00, 0xf0, 0x05, 0x00


	//----- nvinfo : EIATTR_KPARAM_INFO
	.align		4
.L_489:
        /*003c*/ 	.byte	0x04, 0x17
        /*003e*/ 	.short	(.L_491 - .L_490)
.L_490:
        /*0040*/ 	.word	0x00000000
        /*0044*/ 	.short	0x0000
        /*0046*/ 	.short	0x0000
        /*0048*/ 	.byte	0x00, 0xf0, 0x11, 0x00


	//----- nvinfo : EIATTR_MAXREG_COUNT
	.align		4
.L_491:
        /*004c*/ 	.byte	0x03, 0x1b
        /*004e*/ 	.short	0x00ff


	//----- nvinfo : EIATTR_MERCURY_ISA_VERSION
	.align		4
        /*0050*/ 	.byte	0x03, 0x5f
        /*0052*/ 	.short	0x0000


	//----- nvinfo : EIATTR_EXIT_INSTR_OFFSETS
	.align		4
        /*0054*/ 	.byte	0x04, 0x1c
        /*0056*/ 	.short	(.L_493 - .L_492)


	//   ....[0]....
.L_492:
        /*0058*/ 	.word	0x00000800


	//   ....[1]....
        /*005c*/ 	.word	0x000019d0


	//   ....[2]....
        /*0060*/ 	.word	0x00001a20


	//----- nvinfo : EIATTR_MAX_THREADS
	.align		4
.L_493:
        /*0064*/ 	.byte	0x04, 0x05
        /*0066*/ 	.short	(.L_495 - .L_494)
.L_494:
        /*0068*/ 	.word	0x00000080
        /*006c*/ 	.word	0x00000001
        /*0070*/ 	.word	0x00000001


	//----- nvinfo : EIATTR_CRS_STACK_SIZE
	.align		4
.L_495:
        /*0074*/ 	.byte	0x04, 0x1e
        /*0076*/ 	.short	(.L_497 - .L_496)
.L_496:
        /*0078*/ 	.word	0x00000000
.L_497:


//--------------------- .nv.info._ZN2at6native29vectorized_elementwise_kernelILi4EZZZNS0_62_GLOBAL__N__e6aa1b1b_29_ActivationLogSigmoidKernel_cu_9d16a0dc27log_sigmoid_backward_kernelERNS_14TensorIteratorEENKUlvE_clEvENKUlvE2_clEvEUlN3c108BFloat16ES8_E_St5arrayIPcLm3EEEEviT0_T1_ --------------------------
	.section	.nv.info._ZN2at6native29vectorized_elementwise_kernelILi4EZZZNS0_62_GLOBAL__N__e6aa1b1b_29_ActivationLogSigmoidKernel_cu_9d16a0dc27log_sigmoid_backward_kernelERNS_14TensorIteratorEENKUlvE_clEvENKUlvE2_clEvEUlN3c108BFloat16ES8_E_St5arrayIPcLm3EEEEviT0_T1_,"",@"SHT_CUDA_INFO"
	.sectionflags	@""
	.align	4


	//----- nvinfo : EIATTR_CUDA_API_VERSION
	.align		4
        /*0000*/ 	.byte	0x04, 0x37
        /*0002*/ 	.short	(.L_499 - .L_498)
.L_498:
        /*0004*/ 	.word	0x00000082


	//----- nvinfo : EIATTR_SW2861232_WAR
	.align		4
.L_499:
        /*0008*/ 	.byte	0x01, 0x35
	.zero		2


	//----- nvinfo : EIATTR_PARAM_CBANK
	.align		4
        /*000c*/ 	.byte	0x04, 0x0a
        /*000e*/ 	.short	(.L_501 - .L_500)
	.align		4
.L_500:
        /*0010*/ 	.word	index@(.nv.constant0._ZN2at6native29vectorized_elementwise_kernelILi4EZZZNS0_62_GLOBAL__N__e6aa1b1b_29_ActivationLogSigmoidKernel_cu_9d16a0dc27log_sigmoid_backward_kernelERNS_14TensorIteratorEENKUlvE_clEvENKUlvE2_clEvEUlN3c108BFloat16ES8_E_St5arrayIPcLm3EEEEviT0_T1_)
        /*0014*/ 	.short	0x0160
        /*0016*/ 	.short	0x0020


	//----- nvinfo : EIATTR_CBANK_PARAM_SIZE
	.align		4
.L_501:
        /*0018*/ 	.byte	0x03, 0x19
        /*001a*/ 	.short	0x0020


	//----- nvinfo : EIATTR_KPARAM_INFO
	.align		4
        /*001c*/ 	.byte	0x04, 0x17
        /*001e*/ 	.short	(.L_503 - .L_502)
.L_502:
        /*0020*/ 	.word	0x00000000
        /*0024*/ 	.short	0x0002
        /*0026*/ 	.short	0x0008
        /*0028*/ 	.byte	0x00, 0xf0, 0x61, 0x00


	//----- nvinfo : EIATTR_KPARAM_INFO
	.align		4
.L_503:
        /*002c*/ 	.byte	0x04, 0x17
        /*002e*/ 	.short	(.L_505 - .L_504)
.L_504:
        /*0030*/ 	.word	0x00000000
        /*0034*/ 	.short	0x0001
        /*0036*/ 	.short	0x0004
        /*0038*/ 	.byte	0x00, 0xf0, 0x05, 0x00


	//----- nvinfo : EIATTR_KPARAM_INFO
	.align		4
.L_505:
        /*003c*/ 	.byte	0x04, 0x17
        /*003e*/ 	.short	(.L_507 - .L_506)
.L_506:
        /*0040*/ 	.word	0x00000000
        /*0044*/ 	.short	0x0000
        /*0046*/ 	.short	0x0000
        /*0048*/ 	.byte	0x00, 0xf0, 0x11, 0x00


	//----- nvinfo : EIATTR_MAXREG_COUNT
	.align		4
.L_507:
        /*004c*/ 	.byte	0x03, 0x1b
        /*004e*/ 	.short	0x00ff


	//----- nvinfo : EIATTR_MERCURY_ISA_VERSION
	.align		4
        /*0050*/ 	.byte	0x03, 0x5f
        /*0052*/ 	.short	0x0000


	//----- nvinfo : EIATTR_EXIT_INSTR_OFFSETS
	.align		4
        /*0054*/ 	.byte	0x04, 0x1c
        /*0056*/ 	.short	(.L_509 - .L_508)


	//   ....[0]....
.L_508:
        /*0058*/ 	.word	0x000007a0


	//   ....[1]....
        /*005c*/ 	.word	0x00001970


	//   ....[2]....
        /*0060*/ 	.word	0x000019c0


	//----- nvinfo : EIATTR_MAX_THREADS
	.align		4
.L_509:
        /*0064*/ 	.byte	0x04, 0x05
        /*0066*/ 	.short	(.L_511 - .L_510)
.L_510:
        /*0068*/ 	.word	0x00000080
        /*006c*/ 	.word	0x00000001
        /*0070*/ 	.word	0x00000001


	//----- nvinfo : EIATTR_CRS_STACK_SIZE
	.align		4
.L_511:
        /*0074*/ 	.byte	0x04, 0x1e
        /*0076*/ 	.short	(.L_513 - .L_512)
.L_512:
        /*0078*/ 	.word	0x00000000
.L_513:


//--------------------- .nv.info._ZN2at6native29vectorized_elementwise_kernelILi8EZZZNS0_62_GLOBAL__N__e6aa1b1b_29_ActivationLogSigmoidKernel_cu_9d16a0dc27log_sigmoid_backward_kernelERNS_14TensorIteratorEENKUlvE_clEvENKUlvE2_clEvEUlN3c108BFloat16ES8_E_St5arrayIPcLm3EEEEviT0_T1_ --------------------------
	.section	.nv.info._ZN2at6native29vectorized_elementwise_kernelILi8EZZZNS0_62_GLOBAL__N__e6aa1b1b_29_ActivationLogSigmoidKernel_cu_9d16a0dc27log_sigmoid_backward_kernelERNS_14TensorIteratorEENKUlvE_clEvENKUlvE2_clEvEUlN3c108BFloat16ES8_E_St5arrayIPcLm3EEEEviT0_T1_,"",@"SHT_CUDA_INFO"
	.sectionflags	@""
	.align	4


	//----- nvinfo : EIATTR_CUDA_API_VERSION
	.align		4
        /*0000*/ 	.byte	0x04, 0x37
        /*0002*/ 	.short	(.L_515 - .L_514)
.L_514:
        /*0004*/ 	.word	0x00000082


	//----- nvinfo : EIATTR_SW2861232_WAR
	.align		4
.L_515:
        /*0008*/ 	.byte	0x01, 0x35
	.zero		2


	//----- nvinfo : EIATTR_PARAM_CBANK
	.align		4
        /*000c*/ 	.byte	0x04, 0x0a
        /*000e*/ 	.short	(.L_517 - .L_516)
	.align		4
.L_516:
        /*0010*/ 	.word	index@(.nv.constant0._ZN2at6native29vectorized_elementwise_kernelILi8EZZZNS0_62_GLOBAL__N__e6aa1b1b_29_ActivationLogSigmoidKernel_cu_9d16a0dc27log_sigmoid_backward_kernelERNS_14TensorIteratorEENKUlvE_clEvENKUlvE2_clEvEUlN3c108BFloat16ES8_E_St5arrayIPcLm3EEEEviT0_T1_)
        /*0014*/ 	.short	0x0160
        /*0016*/ 	.short	0x0020


	//----- nvinfo : EIATTR_CBANK_PARAM_SIZE
	.align		4
.L_517:
        /*0018*/ 	.byte	0x03, 0x19
        /*001a*/ 	.short	0x0020


	//----- nvinfo : EIATTR_KPARAM_INFO
	.align		4
        /*001c*/ 	.byte	0x04, 0x17
        /*001e*/ 	.short	(.L_519 - .L_518)
.L_518:
        /*0020*/ 	.word	0x00000000
        /*0024*/ 	.short	0x0002
        /*0026*/ 	.short	0x0008
        /*0028*/ 	.byte	0x00, 0xf0, 0x61, 0x00


	//----- nvinfo : EIATTR_KPARAM_INFO
	.align		4
.L_519:
        /*002c*/ 	.byte	0x04, 0x17
        /*002e*/ 	.short	(.L_521 - .L_520)
.L_520:
        /*0030*/ 	.word	0x00000000
        /*0034*/ 	.short	0x0001
        /*0036*/ 	.short	0x0004
        /*0038*/ 	.byte	0x00, 0xf0, 0x05, 0x00


	//----- nvinfo : EIATTR_KPARAM_INFO
	.align		4
.L_521:
        /*003c*/ 	.byte	0x04, 0x17
        /*003e*/ 	.short	(.L_523 - .L_522)
.L_522:
        /*0040*/ 	.word	0x00000000
        /*0044*/ 	.short	0x0000
        /*0046*/ 	.short	0x0000
        /*0048*/ 	.byte	0x00, 0xf0, 0x11, 0x00


	//----- nvinfo : EIATTR_MAXREG_COUNT
	.align		4
.L_523:
        /*004c*/ 	.byte	0x03, 0x1b
        /*004e*/ 	.short	0x00ff


	//----- nvinfo : EIATTR_MERCURY_ISA_VERSION
	.align		4
        /*0050*/ 	.byte	0x03, 0x5f
        /*0052*/ 	.short	0x0000


	//----- nvinfo : EIATTR_EXIT_INSTR_OFFSETS
	.align		4
        /*0054*/ 	.byte	0x04, 0x1c
        /*0056*/ 	.short	(.L_525 - .L_524)


	//   ....[0]....
.L_524:
        /*0058*/ 	.word	0x00000010


	//----- nvinfo : EIATTR_MAX_THREADS
	.align		4
.L_525:
        /*005c*/ 	.byte	0x04, 0x05
        /*005e*/ 	.short	(.L_527 - .L_526)
.L_526:
        /*0060*/ 	.word	0x00000080
        /*0064*/ 	.word	0x00000001
        /*0068*/ 	.word	0x00000001
.L_527:


//--------------------- .nv.info._ZN2at6native18elementwise_kernelILi128ELi4EZNS0_15gpu_kernel_implIZZZNS0_62_GLOBAL__N__e6aa1b1b_29_ActivationLogSigmoidKernel_cu_9d16a0dc27log_sigmoid_backward_kernelERNS_14TensorIteratorEENKUlvE_clEvENKUlvE1_clEvEUlN3c104HalfES9_E_EEvRNS_18TensorIteratorBaseERKT_EUliE_EEviT1_ --------------------------
	.section	.nv.info._ZN2at6native18elementwise_kernelILi128ELi4EZNS0_15gpu_kernel_implIZZZNS0_62_GLOBAL__N__e6aa1b1b_29_ActivationLogSigmoidKernel_cu_9d16a0dc27log_sigmoid_backward_kernelERNS_14TensorIteratorEENKUlvE_clEvENKUlvE1_clEvEUlN3c104HalfES9_E_EEvRNS_18TensorIteratorBaseERKT_EUliE_EEviT1_,"",@"SHT_CUDA_INFO"
	.sectionflags	@""
	.align	4


	//----- nvinfo : EIATTR_CUDA_API_VERSION
	.align		4
        /*0000*/ 	.byte	0x04, 0x37
        /*0002*/ 	.short	(.L_529 - .L_528)
.L_528:
        /*0004*/ 	.word	0x00000082


	//----- nvinfo : EIATTR_SW2861232_WAR
	.align		4
.L_529:
        /*0008*/ 	.byte	0x01, 0x35
	.zero		2


	//----- nvinfo : EIATTR_PARAM_CBANK
	.align		4
        /*000c*/ 	.byte	0x04, 0x0a
        /*000e*/ 	.short	(.L_531 - .L_530)
	.align		4
.L_530:
        /*0010*/ 	.word	index@(.nv.constant0._ZN2at6native18elementwise_kernelILi128ELi4EZNS0_15gpu_kernel_implIZZZNS0_62_GLOBAL__N__e6aa1b1b_29_ActivationLogSigmoidKernel_cu_9d16a0dc27log_sigmoid_backward_kernelERNS_14TensorIteratorEENKUlvE_clEvENKUlvE1_clEvEUlN3c104HalfES9_E_EEvRNS_18TensorIteratorBaseERKT_EUliE_EEviT1_)
        /*0014*/ 	.short	0x0160
        /*0016*/ 	.short	0x0290


	//----- nvinfo : EIATTR_CBANK_PARAM_SIZE
	.align		4
.L_531:
        /*0018*/ 	.byte	0x03, 0x19
        /*001a*/ 	.short	0x0290


	//----- nvinfo : EIATTR_KPARAM_INFO
	.align		4
        /*001c*/ 	.byte	0x04, 0x17
        /*001e*/ 	.short	(.L_533 - .L_532)
.L_532:
        /*0020*/ 	.word	0x00000000
        /*0024*/ 	.short	0x0001
        /*0026*/ 	.short	0x0008
        /*0028*/ 	.byte	0x00, 0xf0, 0x21, 0x0a


	//----- nvinfo : EIATTR_KPARAM_INFO
	.align		4
.L_533:
        /*002c*/ 	.byte	0x04, 0x17
        /*002e*/ 	.short	(.L_535 - .L_534)
.L_534:
        /*0030*/ 	.word	0x00000000
        /*0034*/ 	.short	0x0000
        /*0036*/ 	.short	0x0000
        /*0038*/ 	.byte	0x00, 0xf0, 0x11, 0x00


	//----- nvinfo : EIATTR_MAXREG_COUNT
	.align		4
.L_535:
        /*003c*/ 	.byte	0x03, 0x1b
        /*003e*/ 	.short	0x0080


	//----- nvinfo : EIATTR_EXTERNS
	.align		4
        /*0040*/ 	.byte	0x04, 0x0f
        /*0042*/ 	.short	(.L_537 - .L_536)


	//   ....[0]....
	.align		4
.L_536:
        /*0044*/ 	.word	index@(__assertfail)


	//----- nvinfo : EIATTR_MERCURY_ISA_VERSION
	.align		4
.L_537:
        /*0048*/ 	.byte	0x03, 0x5f
        /*004a*/ 	.short	0x0000


	//----- nvinfo : EIATTR_SYSCALL_OFFSETS
	.align		4
        /*004c*/ 	.byte	0x04, 0x46
        /*004e*/ 	.short	(.L_539 - .L_538)


	//   ....[0]....
.L_538:
        /*0050*/ 	.word	0x00002020


	//   ....[1]....
        /*0054*/ 	.word	0x00002fb0


	//   ....[2]....
        /*0058*/ 	.word	0x00004030


	//   ....[3]....
        /*005c*/ 	.word	0x000060c0


	//   ....[4]....
        /*0060*/ 	.word	0x00007050


	//   ....[5]....
        /*0064*/ 	.word	0x000080d0


	//   ....[6]....
        /*0068*/ 	.word	0x0000a130


	//   ....[7]....
        /*006c*/ 	.word	0x0000b0c0


	//   ....[8]....
        /*0070*/ 	.word	0x0000c140


	//   ....[9]....
        /*0074*/ 	.word	0x0000e1b0


	//   ....[10]....
        /*0078*/ 	.word	0x0000f140


	//   ....[11]....
        /*007c*/ 	.word	0x000101c0


	//----- nvinfo : EIATTR_EXIT_INSTR_OFFSETS
	.align		4
.L_539:
        /*0080*/ 	.byte	0x04, 0x1c
        /*0082*/ 	.short	(.L_541 - .L_540)


	//   ....[0]....
.L_540:
        /*0084*/ 	.word	0x0000c200


	//   ....[1]....
        /*0088*/ 	.word	0x0000f3c0


	//   ....[2]....
        /*008c*/ 	.word	0x0000f400


	//   ....[3]....
        /*0090*/ 	.word	0x0000f4a0


	//   ....[4]....
        /*0094*/ 	.word	0x0000f4e0


	//   ....[5]....
        /*0098*/ 	.word	0x0000f520


	//   ....[6]....
        /*009c*/ 	.word	0x0000f5b0


	//   ....[7]....
        /*00a0*/ 	.word	0x0000f5d0


	//   ....[8]....
        /*00a4*/ 	.word	0x0000f670


	//   ....[9]....
        /*00a8*/ 	.word	0x0000f6c0


	//   ....[10]....
        /*00ac*/ 	.word	0x0000f710


	//   ....[11]....
        /*00b0*/ 	.word	0x0000f7e0


	//   ....[12]....
        /*00b4*/ 	.word	0x0000f840


	//   ....[13]....
        /*00b8*/ 	.word	0x0000f9d0


	//   ....[14]....
        /*00bc*/ 	.word	0x0000fb30


	//   ....[15]....
        /*00c0*/ 	.word	0x0000fb70


	//   ....[16]....
        /*00c4*/ 	.word	0x0000fc30


	//   ....[17]....
        /*00c8*/ 	.word	0x0000fdb0


	//   ....[18]....
        /*00cc*/ 	.word	0x0000ff30


	//   ....[19]....
        /*00d0*/ 	.word	0x00010090


	//   ....[20]....
        /*00d4*/ 	.word	0x000101d0


	//   ....[21]....
        /*00d8*/ 	.word	0x00010210


	//   ....[22]....
        /*00dc*/ 	.word	0x00010250


	//----- nvinfo : EIATTR_MAX_THREADS
	.align		4
.L_541:
        /*00e0*/ 	.byte	0x04, 0x05
        /*00e2*/ 	.short	(.L_543 - .L_542)
.L_542:
        /*00e4*/ 	.word	0x00000080
        /*00e8*/ 	.word	0x00000001
        /*00ec*/ 	.word	0x00000001


	//----- nvinfo : EIATTR_CRS_STACK_SIZE
	.align		4
.L_543:
        /*00f0*/ 	.byte	0x04, 0x1e
        /*00f2*/ 	.short	(.L_545 - .L_544)
.L_544:
        /*00f4*/ 	.word	0x00000000
.L_545:


//--------------------- .nv.info._ZN2at6native27unrolled_elementwise_kernelIZZZNS0_62_GLOBAL__N__e6aa1b1b_29_ActivationLogSigmoidKernel_cu_9d16a0dc27log_sigmoid_backward_kernelERNS_14TensorIteratorEENKUlvE_clEvENKUlvE1_clEvEUlN3c104HalfES8_E_St5arrayIPcLm3EELi4E23TrivialOffsetCalculatorILi2EjESD_ILi1EjENS0_6memory12LoadWithCastILi2EEENSG_13StoreWithCastILi1EEEEEviT_T0_T2_T3_T4_T5_ --------------------------
	.section	.nv.info._ZN2at6native27unrolled_elementwise_kernelIZZZNS0_62_GLOBAL__N__e6aa1b1b_29_ActivationLogSigmoidKernel_cu_9d16a0dc27log_sigmoid_backward_kernelERNS_14TensorIteratorEENKUlvE_clEvENKUlvE1_clEvEUlN3c104HalfES8_E_St5arrayIPcLm3EELi4E23TrivialOffsetCalculatorILi2EjESD_ILi1EjENS0_6memory12LoadWithCastILi2EEENSG_13StoreWithCastILi1EEEEEviT_T0_T2_T3_T4_T5_,"",@"SHT_CUDA_INFO"
	.sectionflags	@""
	.align	4


	//----- nvinfo : EIATTR_CUDA_API_VERSION
	.align		4
        /*0000*/ 	.byte	0x04, 0x37
        /*0002*/ 	.short	(.L_547 - .L_546)
.L_546:
        /*0004*/ 	.word	0x00000082


	//----- nvinfo : EIATTR_SW2861232_WAR
	.align		4
.L_547:
        /*0008*/ 	.byte	0x01, 0x35
	.zero		2


	//----- nvinfo : EIATTR_PARAM_CBANK
	.align		4
        /*000c*/ 	.byte	0x04, 0x0a
        /*000e*/ 	.short	(.L_549 - .L_548)
	.align		4
.L_548:
        /*0010*/ 	.word	index@(.nv.constant0._ZN2at6native27unrolled_elementwise_kernelIZZZNS0_62_GLOBAL__N__e6aa1b1b_29_ActivationLogSigmoidKernel_cu_9d16a0dc27log_sigmoid_backward_kernelERNS_14TensorIteratorEENKUlvE_clEvENKUlvE1_clEvEUlN3c104HalfES8_E_St5arrayIPcLm3EELi4E23TrivialOffsetCalculatorILi2EjESD_ILi1EjENS0_6memory12LoadWithCastILi2EEENSG_13StoreWithCastILi1EEEEEviT_T0_T2_T3_T4_T5_)
        /*0014*/ 	.short	0x0160
        /*0016*/ 	.short	0x0038


	//----- nvinfo : EIATTR_CBANK_PARAM_SIZE
	.align		4
.L_549:
        /*0018*/ 	.byte	0x03, 0x19
        /*001a*/ 	.short	0x0038


	//----- nvinfo : EIATTR_KPARAM_INFO
	.align		4
        /*001c*/ 	.byte	0x04, 0x17
        /*001e*/ 	.short	(.L_551 - .L_550)
.L_550:
        /*0020*/ 	.word	0x00000000
        /*0024*/ 	.short	0x0006
        /*0026*/ 	.short	0x0030
        /*0028*/ 	.byte	0x00, 0xf0, 0x21, 0x00


	//----- nvinfo : EIATTR_KPARAM_INFO
	.align		4
.L_551:
        /*002c*/ 	.byte	0x04, 0x17
        /*002e*/ 	.short	(.L_553 - .L_552)
.L_552:
        /*0030*/ 	.word	0x00000000
        /*0034*/ 	.short	0x0005
        /*0036*/ 	.short	0x0024
        /*0038*/ 	.byte	0x00, 0xf0, 0x31, 0x00


	//----- nvinfo : EIATTR_KPARAM_INFO
	.align		4
.L_553:
        /*003c*/ 	.byte	0x04, 0x17
        /*003e*/ 	.short	(.L_555 - .L_554)
.L_554:
        /*0040*/ 	.word	0x00000000
        /*0044*/ 	.short	0x0004
        /*0046*/ 	.short	0x0021
        /*0048*/ 	.byte	0x00, 0xf0, 0x05, 0x00


	//----- nvinfo : EIATTR_KPARAM_INFO
	.align		4
.L_555:
        /*004c*/ 	.byte	0x04, 0x17
        /*004e*/ 	.short	(.L_557 - .L_556)
.L_556:
        /*0050*/ 	.word	0x00000000
        /*0054*/ 	.short	0x0003
        /*0056*/ 	.short	0x0020
        /*0058*/ 	.byte	0x00, 0xf0, 0x05, 0x00


	//----- nvinfo : EIATTR_KPARAM_INFO
	.align		4
.L_557:
        /*005c*/ 	.byte	0x04, 0x17
        /*005e*/ 	.short	(.L_559 - .L_558)
.L_558:
        /*0060*/ 	.word	0x00000000
        /*0064*/ 	.short	0x0002
        /*0066*/ 	.short	0x0008
        /*0068*/ 	.byte	0x00, 0xf0, 0x61, 0x00


	//----- nvinfo : EIATTR_KPARAM_INFO
	.align		4
.L_559:
        /*006c*/ 	.byte	0x04, 0x17
        /*006e*/ 	.short	(.L_561 - .L_560)
.L_560:
        /*0070*/ 	.word	0x00000000
        /*0074*/ 	.short	0x0001
        /*0076*/ 	.short	0x0004
        /*0078*/ 	.byte	0x00, 0xf0, 0x05, 0x00


	//----- nvinfo : EIATTR_KPARAM_INFO
	.align		4
.L_561:
        /*007c*/ 	.byte	0x04, 0x17
        /*007e*/ 	.short	(.L_563 - .L_562)
.L_562:
        /*0080*/ 	.word	0x00000000
        /*0084*/ 	.short	0x0000
        /*0086*/ 	.short	0x0000
        /*0088*/ 	.byte	0x00, 0xf0, 0x11, 0x00


	//----- nvinfo : EIATTR_MAXREG_COUNT
	.align		4
.L_563:
        /*008c*/ 	.byte	0x03, 0x1b
        /*008e*/ 	.short	0x00ff


	//----- nvinfo : EIATTR_EXTERNS
	.align		4
        /*0090*/ 	.byte	0x04, 0x0f
        /*0092*/ 	.short	(.L_565 - .L_564)


	//   ....[0]....
	.align		4
.L_564:
        /*0094*/ 	.word	index@(__assertfail)


	//----- nvinfo : EIATTR_MERCURY_ISA_VERSION
	.align		4
.L_565:
        /*0098*/ 	.byte	0x03, 0x5f
        /*009a*/ 	.short	0x0000


	//----- nvinfo : EIATTR_SYSCALL_OFFSETS
	.align		4
        /*009c*/ 	.byte	0x04, 0x46
        /*009e*/ 	.short	(.L_567 - .L_566)


	//   ....[0]....
.L_566:
        /*00a0*/ 	.word	0x00001080


	//   ....[1]....
        /*00a4*/ 	.word	0x000020d0


	//   ....[2]....
        /*00a8*/ 	.word	0x000031a0


	//   ....[3]....
        /*00ac*/ 	.word	0x000041f0


	//   ....[4]....
        /*00b0*/ 	.word	0x000052d0


	//   ....[5]....
        /*00b4*/ 	.word	0x00006310


	//   ....[6]....
        /*00b8*/ 	.word	0x000073d0


	//   ....[7]....
        /*00bc*/ 	.word	0x00008350


	//   ....[8]....
        /*00c0*/ 	.word	0x00009940


	//   ....[9]....
        /*00c4*/ 	.word	0x0000a970


	//   ....[10]....
        /*00c8*/ 	.word	0x0000b960


	//   ....[11]....
        /*00cc*/ 	.word	0x0000c950


	//----- nvinfo : EIATTR_EXIT_INSTR_OFFSETS
	.align		4
.L_567:
        /*00d0*/ 	.byte	0x04, 0x1c
        /*00d2*/ 	.short	(.L_569 - .L_568)


	//   ....[0]....
.L_568:
        /*00d4*/ 	.word	0x0000ba20


	//   ....[1]....
        /*00d8*/ 	.word	0x0000bb50


	//   ....[2]....
        /*00dc*/ 	.word	0x0000bb90


	//   ....[3]....
        /*00e0*/ 	.word	0x0000bc30


	//   ....[4]....
        /*00e4*/ 	.word	0x0000bc70


	//   ....[5]....
        /*00e8*/ 	.word	0x0000bcb0


	//   ....[6]....
        /*00ec*/ 	.word	0x0000bd40


	//   ....[7]....
        /*00f0*/ 	.word	0x0000bd60


	//   ....[8]....
        /*00f4*/ 	.word	0x0000be00


	//   ....[9]....
        /*00f8*/ 	.word	0x0000be50


	//   ....[10]....
        /*00fc*/ 	.word	0x0000bea0


	//   ....[11]....
        /*0100*/ 	.word	0x0000bf70


	//   ....[12]....
        /*0104*/ 	.word	0x0000bfd0


	//   ....[13]....
        /*0108*/ 	.word	0x0000c160


	//   ....[14]....
        /*010c*/ 	.word	0x0000c2c0


	//   ....[15]....
        /*0110*/ 	.word	0x0000c300


	//   ....[16]....
        /*0114*/ 	.word	0x0000c3c0


	//   ....[17]....
        /*0118*/ 	.word	0x0000c540


	//   ....[18]....
        /*011c*/ 	.word	0x0000c6c0


	//   ....[19]....
        /*0120*/ 	.word	0x0000c820


	//   ....[20]....
        /*0124*/ 	.word	0x0000c960


	//   ....[21]....
        /*0128*/ 	.word	0x0000c9a0


	//   ....[22]....
        /*012c*/ 	.word	0x0000c9e0


	//----- nvinfo : EIATTR_MAX_THREADS
	.align		4
.L_569:
        /*0130*/ 	.byte	0x04, 0x05
        /*0132*/ 	.short	(.L_571 - .L_570)
.L_570:
        /*0134*/ 	.word	0x00000080
        /*0138*/ 	.word	0x00000001
        /*013c*/ 	.word	0x00000001


	//----- nvinfo : EIATTR_CRS_STACK_SIZE
	.align		4
.L_571:
        /*0140*/ 	.byte	0x04, 0x1e
        /*0142*/ 	.short	(.L_573 - .L_572)
.L_572:
        /*0144*/ 	.word	0x00000000
.L_573:


//--------------------- .nv.info._ZN2at6native18elementwise_kernelILi128ELi4EZNS0_22gpu_kernel_impl_nocastIZZZNS0_62_GLOBAL__N__e6aa1b1b_29_ActivationLogSigmoidKernel_cu_9d16a0dc27log_sigmoid_backward_kernelERNS_14TensorIteratorEENKUlvE_clEvENKUlvE1_clEvEUlN3c104HalfES9_E_EEvRNS_18TensorIteratorBaseERKT_EUliE_EEviT1_ --------------------------
	.section	.nv.info._ZN2at6native18elementwise_kernelILi128ELi4EZNS0_22gpu_kernel_impl_nocastIZZZNS0_62_GLOBAL__N__e6aa1b1b_29_ActivationLogSigmoidKernel_cu_9d16a0dc27log_sigmoid_backward_kernelERNS_14TensorIteratorEENKUlvE_clEvENKUlvE1_clEvEUlN3c104HalfES9_E_EEvRNS_18TensorIteratorBaseERKT_EUliE_EEviT1_,"",@"SHT_CUDA_INFO"
	.sectionflags	@""
	.align	4


	//----- nvinfo : EIATTR_CUDA_API_VERSION
	.align		4
        /*0000*/ 	.byte	0x04, 0x37
        /*0002*/ 	.short	(.L_575 - .L_574)
.L_574:
        /*0004*/ 	.word	0x00000082


	//----- nvinfo : EIATTR_SW2861232_WAR
	.align		4
.L_575:
        /*0008*/ 	.byte	0x01, 0x35
	.zero		2


	//----- nvinfo : EIATTR_PARAM_CBANK
	.align		4
        /*000c*/ 	.byte	0x04, 0x0a
        /*000e*/ 	.short	(.L_577 - .L_576)
	.align		4
.L_576:
        /*0010*/ 	.word	index@(.nv.constant0._ZN2at6native18elementwise_kernelILi128ELi4EZNS0_22gpu_kernel_impl_nocastIZZZNS0_62_GLOBAL__N__e6aa1b1b_29_ActivationLogSigmoidKernel_cu_9d16a0dc27log_sigmoid_backward_kernelERNS_14TensorIteratorEENKUlvE_clEvENKUlvE1_clEvEUlN3c104HalfES9_E_EEvRNS_18TensorIteratorBaseERKT_EUliE_EEviT1_)
        /*0014*/ 	.short	0x0160
        /*0016*/ 	.short	0x0290


	//----- nvinfo : EIATTR_CBANK_PARAM_SIZE
	.align		4
.L_577:
        /*0018*/ 	.byte	0x03, 0x19
        /*001a*/ 	.short	0x0290


	//----- nvinfo : EIATTR_KPARAM_INFO
	.align		4
        /*001c*/ 	.byte	0x04, 0x17
        /*001e*/ 	.short	(.L_579 - .L_578)
.L_578:
        /*0020*/ 	.word	0x00000000
        /*0024*/ 	.short	0x0001
        /*0026*/ 	.short	0x0008
        /*0028*/ 	.byte	0x00, 0xf0, 0x21, 0x0a


	//----- nvinfo : EIATTR_KPARAM_INFO
	.align		4
.L_579:
        /*002c*/ 	.byte	0x04, 0x17
        /*002e*/ 	.short	(.L_581 - .L_580)
.L_580:
        /*0030*/ 	.word	0x00000000
        /*0034*/ 	.short	0x0000
        /*0036*/ 	.short	0x0000
        /*0038*/ 	.byte	0x00, 0xf0, 0x11, 0x00


	//----- nvinfo : EIATTR_MAXREG_COUNT
	.align		4
.L_581:
        /*003c*/ 	.byte	0x03, 0x1b
        /*003e*/ 	.short	0x0080


	//----- nvinfo : EIATTR_MERCURY_ISA_VERSION
	.align		4
        /*0040*/ 	.byte	0x03, 0x5f
        /*0042*/ 	.short	0x0000


	//----- nvinfo : EIATTR_EXIT_INSTR_OFFSETS
	.align		4
        /*0044*/ 	.byte	0x04, 0x1c
        /*0046*/ 	.short	(.L_583 - .L_582)


	//   ....[0]....
.L_582:
        /*0048*/ 	.word	0x000034f0


	//   ....[1]....
        /*004c*/ 	.word	0x00004640


	//----- nvinfo : EIATTR_MAX_THREADS
	.align		4
.L_583:
        /*0050*/ 	.byte	0x04, 0x05
        /*0052*/ 	.short	(.L_585 - .L_584)
.L_584:
        /*0054*/ 	.word	0x00000080
        /*0058*/ 	.word	0x00000001
        /*005c*/ 	.word	0x00000001


	//----- nvinfo : EIATTR_CRS_STACK_SIZE
	.align		4
.L_585:
        /*0060*/ 	.byte	0x04, 0x1e
        /*0062*/ 	.short	(.L_587 - .L_586)
.L_586:
        /*0064*/ 	.word	0x00000000
.L_587:


//--------------------- .nv.info._ZN2at6native27unrolled_elementwise_kernelIZZZNS0_62_GLOBAL__N__e6aa1b1b_29_ActivationLogSigmoidKernel_cu_9d16a0dc27log_sigmoid_backward_kernelERNS_14TensorIteratorEENKUlvE_clEvENKUlvE1_clEvEUlN3c104HalfES8_E_St5arrayIPcLm3EELi4E23TrivialOffsetCalculatorILi2EjESD_ILi1EjENS0_6memory15LoadWithoutCastENSG_16StoreWithoutCastEEEviT_T0_T2_T3_T4_T5_ --------------------------
	.section	.nv.info._ZN2at6native27unrolled_elementwise_kernelIZZZNS0_62_GLOBAL__N__e6aa1b1b_29_ActivationLogSigmoidKernel_cu_9d16a0dc27log_sigmoid_backward_kernelERNS_14TensorIteratorEENKUlvE_clEvENKUlvE1_clEvEUlN3c104HalfES8_E_St5arrayIPcLm3EELi4E23TrivialOffsetCalculatorILi2EjESD_ILi1EjENS0_6memory15LoadWithoutCastENSG_16StoreWithoutCastEEEviT_T0_T2_T3_T4_T5_,"",@"SHT_CUDA_INFO"
	.sectionflags	@""
	.align	4


	//----- nvinfo : EIATTR_CUDA_API_VERSION
	.align		4
        /*0000*/ 	.byte	0x04, 0x37
        /*0002*/ 	.short	(.L_589 - .L_588)
.L_588:
        /*0004*/ 	.word	0x00000082


	//----- nvinfo : EIATTR_SW2861232_WAR
	.align		4
.L_589:
        /*0008*/ 	.byte	0x01, 0x35
	.zero		2


	//----- nvinfo : EIATTR_PARAM_CBANK
	.align		4
        /*000c*/ 	.byte	0x04, 0x0a
        /*000e*/ 	.short	(.L_591 - .L_590)
	.align		4
.L_590:
        /*0010*/ 	.word	index@(.nv.constant0._ZN2at6native27unrolled_elementwise_kernelIZZZNS0_62_GLOBAL__N__e6aa1b1b_29_ActivationLogSigmoidKernel_cu_9d16a0dc27log_sigmoid_backward_kernelERNS_14TensorIteratorEENKUlvE_clEvENKUlvE1_clEvEUlN3c104HalfES8_E_St5arrayIPcLm3EELi4E23TrivialOffsetCalculatorILi2EjESD_ILi1EjENS0_6memory15LoadWithoutCastENSG_16StoreWithoutCastEEEviT_T0_T2_T3_T4_T5_)
        /*0014*/ 	.short	0x0160
        /*0016*/ 	.short	0x0024


	//----- nvinfo : EIATTR_CBANK_PARAM_SIZE
	.align		4
.L_591:
        /*0018*/ 	.byte	0x03, 0x19
        /*001a*/ 	.short	0x0024


	//----- nvinfo : EIATTR_KPARAM_INFO
	.align		4
        /*001c*/ 	.byte	0x04, 0x17
        /*001e*/ 	.short	(.L_593 - .L_592)
.L_592:
        /*0020*/ 	.word	0x00000000
        /*0024*/ 	.short	0x0006
        /*0026*/ 	.short	0x0023
        /*0028*/ 	.byte	0x00, 0xf0, 0x05, 0x00


	//----- nvinfo : EIATTR_KPARAM_INFO
	.align		4
.L_593:
        /*002c*/ 	.byte	0x04, 0x17
        /*002e*/ 	.short	(.L_595 - .L_594)
.L_594:
        /*0030*/ 	.word	0x00000000
        /*0034*/ 	.short	0x0005
        /*0036*/ 	.short	0x0022
        /*0038*/ 	.byte	0x00, 0xf0, 0x05, 0x00


	//----- nvinfo : EIATTR_KPARAM_INFO
	.align		4
.L_595:
        /*003c*/ 	.byte	0x04, 0x17
        /*003e*/ 	.short	(.L_597 - .L_596)
.L_596:
        /*0040*/ 	.word	0x00000000
        /*0044*/ 	.short	0x0004
        /*0046*/ 	.short	0x0021
        /*0048*/ 	.byte	0x00, 0xf0, 0x05, 0x00


	//----- nvinfo : EIATTR_KPARAM_INFO
	.align		4
.L_597:
        /*004c*/ 	.byte	0x04, 0x17
        /*004e*/ 	.short	(.L_599 - .L_598)
.L_598:
        /*0050*/ 	.word	0x00000000
        /*0054*/ 	.short	0x0003
        /*0056*/ 	.short	0x0020
        /*0058*/ 	.byte	0x00, 0xf0, 0x05, 0x00


	//----- nvinfo : EIATTR_KPARAM_INFO
	.align		4
.L_599:
        /*005c*/ 	.byte	0x04, 0x17
        /*005e*/ 	.short	(.L_601 - .L_600)
.L_600:
        /*0060*/ 	.word	0x00000000
        /*0064*/ 	.short	0x0002
        /*0066*/ 	.short	0x0008
        /*0068*/ 	.byte	0x00, 0xf0, 0x61, 0x00


	//----- nvinfo : EIATTR_KPARAM_INFO
	.align		4
.L_601:
        /*006c*/ 	.byte	0x04, 0x17
        /*006e*/ 	.short	(.L_603 - .L_602)
.L_602:
        /*0070*/ 	.word	0x00000000
        /*0074*/ 	.short	0x0001
        /*0076*/ 	.short	0x0004
        /*0078*/ 	.byte	0x00, 0xf0, 0x05, 0x00


	//----- nvinfo : EIATTR_KPARAM_INFO
	.align		4
.L_603:
        /*007c*/ 	.byte	0x04, 0x17
        /*007e*/ 	.short	(.L_605 - .L_604)
.L_604:
        /*0080*/ 	.word	0x00000000
        /*0084*/ 	.short	0x0000
        /*0086*/ 	.short	0x0000
        /*0088*/ 	.byte	0x00, 0xf0, 0x11, 0x00


	//----- nvinfo : EIATTR_MAXREG_COUNT
	.align		4
.L_605:
        /*008c*/ 	.byte	0x03, 0x1b
        /*008e*/ 	.short	0x00ff


	//----- nvinfo : EIATTR_MERCURY_ISA_VERSION
	.align		4
        /*0090*/ 	.byte	0x03, 0x5f
        /*0092*/ 	.short	0x0000


	//----- nvinfo : EIATTR_EXIT_INSTR_OFFSETS
	.align		4
        /*0094*/ 	.byte	0x04, 0x1c
        /*0096*/ 	.short	(.L_607 - .L_606)


	//   ....[0]....
.L_606:
        /*0098*/ 	.word	0x000008e0


	//   ....[1]....
        /*009c*/ 	.word	0x00000930


	//----- nvinfo : EIATTR_MAX_THREADS
	.align		4
.L_607:
        /*00a0*/ 	.byte	0x04, 0x05
        /*00a2*/ 	.short	(.L_609 - .L_608)
.L_608:
        /*00a4*/ 	.word	0x00000080
        /*00a8*/ 	.word	0x00000001
        /*00ac*/ 	.word	0x00000001


	//----- nvinfo : EIATTR_CRS_STACK_SIZE
	.align		4
.L_609:
        /*00b0*/ 	.byte	0x04, 0x1e
        /*00b2*/ 	.short	(.L_611 - .L_610)
.L_610:
        /*00b4*/ 	.word	0x00000000
.L_611:


//--------------------- .nv.info._ZN2at6native29vectorized_elementwise_kernelILi2EZZZNS0_62_GLOBAL__N__e6aa1b1b_29_ActivationLogSigmoidKernel_cu_9d16a0dc27log_sigmoid_backward_kernelERNS_14TensorIteratorEENKUlvE_clEvENKUlvE1_clEvEUlN3c104HalfES8_E_St5arrayIPcLm3EEEEviT0_T1_ --------------------------
	.section	.nv.info._ZN2at6native29vectorized_elementwise_kernelILi2EZZZNS0_62_GLOBAL__N__e6aa1b1b_29_ActivationLogSigmoidKernel_cu_9d16a0dc27log_sigmoid_backward_kernelERNS_14TensorIteratorEENKUlvE_clEvENKUlvE1_clEvEUlN3c104HalfES8_E_St5arrayIPcLm3EEEEviT0_T1_,"",@"SHT_CUDA_INFO"
	.sectionflags	@""
	.align	4


	//----- nvinfo : EIATTR_CUDA_API_VERSION
	.align		4
        /*0000*/ 	.byte	0x04, 0x37
        /*0002*/ 	.short	(.L_613 - .L_612)
.L_612:
        /*0004*/ 	.word	0x00000082


	//----- nvinfo : EIATTR_SW2861232_WAR
	.align		4
.L_613:
        /*0008*/ 	.byte	0x01, 0x35
	.zero		2


	//----- nvinfo : EIATTR_PARAM_CBANK
	.align		4
        /*000c*/ 	.byte	0x04, 0x0a
        /*000e*/ 	.short	(.L_615 - .L_614)
	.align		4
.L_614:
        /*0010*/ 	.word	index@(.nv.constant0._ZN2at6native29vectorized_elementwise_kernelILi2EZZZNS0_62_GLOBAL__N__e6aa1b1b_29_ActivationLogSigmoidKernel_cu_9d16a0dc27log_sigmoid_backward_kernelERNS_14TensorIteratorEENKUlvE_clEvENKUlvE1_clEvEUlN3c104HalfES8_E_St5arrayIPcLm3EEEEviT0_T1_)
        /*0014*/ 	.short	0x0160
        /*0016*/ 	.short	0x0020


	//----- nvinfo : EIATTR_CBANK_PARAM_SIZE
	.align		4
.L_615:
        /*0018*/ 	.byte	0x03, 0x19
        /*001a*/ 	.short	0x0020


	//----- nvinfo : EIATTR_KPARAM_INFO
	.align		4
        /*001c*/ 	.byte	0x04, 0x17
        /*001e*/ 	.short	(.L_617 - .L_616)
.L_616:
        /*0020*/ 	.word	0x00000000
        /*0024*/ 	.short	0x0002
        /*0026*/ 	.short	0x0008
        /*0028*/ 	.byte	0x00, 0xf0, 0x61, 0x00


	//----- nvinfo : EIATTR_KPARAM_INFO
	.align		4
.L_617:
        /*002c*/ 	.byte	0x04, 0x17
        /*002e*/ 	.short	(.L_619 - .L_618)
.L_618:
        /*0030*/ 	.word	0x00000000
        /*0034*/ 	.short	0x0001
        /*0036*/ 	.short	0x0004
        /*0038*/ 	.byte	0x00, 0xf0, 0x05, 0x00


	//----- nvinfo : EIATTR_KPARAM_INFO
	.align		4
.L_619:
        /*003c*/ 	.byte	0x04, 0x17
        /*003e*/ 	.short	(.L_621 - .L_620)
.L_620:
        /*0040*/ 	.word	0x00000000
        /*0044*/ 	.short	0x0000
        /*0046*/ 	.short	0x0000
        /*0048*/ 	.byte	0x00, 0xf0, 0x11, 0x00


	//----- nvinfo : EIATTR_MAXREG_COUNT
	.align		4
.L_621:
        /*004c*/ 	.byte	0x03, 0x1b
        /*004e*/ 	.short	0x00ff


	//----- nvinfo : EIATTR_MERCURY_ISA_VERSION
	.align		4
        /*0050*/ 	.byte	0x03, 0x5f
        /*0052*/ 	.short	0x0000


	//----- nvinfo : EIATTR_EXIT_INSTR_OFFSETS
	.align		4
        /*0054*/ 	.byte	0x04, 0x1c
        /*0056*/ 	.short	(.L_623 - .L_622)


	//   ....[0]....
.L_622:
        /*0058*/ 	.word	0x00000800


	//   ....[1]....
        /*005c*/ 	.word	0x000019d0


	//   ....[2]....
        /*0060*/ 	.word	0x00001a20


	//----- nvinfo : EIATTR_MAX_THREADS
	.align		4
.L_623:
        /*0064*/ 	.byte	0x04, 0x05
        /*0066*/ 	.short	(.L_625 - .L_624)
.L_624:
        /*0068*/ 	.word	0x00000080
        /*006c*/ 	.word	0x00000001
        /*0070*/ 	.word	0x00000001


	//----- nvinfo : EIATTR_CRS_STACK_SIZE
	.align		4
.L_625:
        /*0074*/ 	.byte	0x04, 0x1e
        /*0076*/ 	.short	(.L_627 - .L_626)
.L_626:
        /*0078*/ 	.word	0x00000000
.L_627:


//--------------------- .nv.info._ZN2at6native29vectorized_elementwise_kernelILi4EZZZNS0_62_GLOBAL__N__e6aa1b1b_29_ActivationLogSigmoidKernel_cu_9d16a0dc27log_sigmoid_backward_kernelERNS_14TensorIteratorEENKUlvE_clEvENKUlvE1_clEvEUlN3c104HalfES8_E_St5arrayIPcLm3EEEEviT0_T1_ --------------------------
	.section	.nv.info._ZN2at6native29vectorized_elementwise_kernelILi4EZZZNS0_62_GLOBAL__N__e6aa1b1b_29_ActivationLogSigmoidKernel_cu_9d16a0dc27log_sigmoid_backward_kernelERNS_14TensorIteratorEENKUlvE_clEvENKUlvE1_clEvEUlN3c104HalfES8_E_St5arrayIPcLm3EEEEviT0_T1_,"",@"SHT_CUDA_INFO"
	.sectionflags	@""
	.align	4


	//----- nvinfo : EIATTR_CUDA_API_VERSION
	.align		4
        /*0000*/ 	.byte	0x04, 0x37
        /*0002*/ 	.short	(.L_629 - .L_628)
.L_628:
        /*0004*/ 	.word	0x00000082


	//----- nvinfo : EIATTR_SW2861232_WAR
	.align		4
.L_629:
        /*0008*/ 	.byte	0x01, 0x35
	.zero		2


	//----- nvinfo : EIATTR_PARAM_CBANK
	.align		4
        /*000c*/ 	.byte	0x04, 0x0a
        /*000e*/ 	.short	(.L_631 - .L_630)
	.align		4
.L_630:
        /*0010*/ 	.word	index@(.nv.constant0._ZN2at6native29vectorized_elementwise_kernelILi4EZZZNS0_62_GLOBAL__N__e6aa1b1b_29_ActivationLogSigmoidKernel_cu_9d16a0dc27log_sigmoid_backward_kernelERNS_14TensorIteratorEENKUlvE_clEvENKUlvE1_clEvEUlN3c104HalfES8_E_St5arrayIPcLm3EEEEviT0_T1_)
        /*0014*/ 	.short	0x0160
        /*0016*/ 	.short	0x0020


	//----- nvinfo : EIATTR_CBANK_PARAM_SIZE
	.align		4
.L_631:
        /*0018*/ 	.byte	0x03, 0x19
        /*001a*/ 	.short	0x0020


	//----- nvinfo : EIATTR_KPARAM_INFO
	.align		4
        /*001c*/ 	.byte	0x04, 0x17
        /*001e*/ 	.short	(.L_633 - .L_632)
.L_632:
        /*0020*/ 	.word	0x00000000
        /*0024*/ 	.short	0x0002
        /*0026*/ 	.short	0x0008
        /*0028*/ 	.byte	0x00, 0xf0, 0x61, 0x00


	//----- nvinfo : EIATTR_KPARAM_INFO
	.align		4
.L_633:
        /*002c*/ 	.byte	0x04, 0x17
        /*002e*/ 	.short	(.L_635 - .L_634)
.L_634:
        /*0030*/ 	.word	0x00000000
        /*0034*/ 	.short	0x0001
        /*0036*/ 	.short	0x0004
        /*0038*/ 	.byte	0x00, 0xf0, 0x05, 0x00


	//----- nvinfo : EIATTR_KPARAM_INFO
	.align		4
.L_635:
        /*003c*/ 	.byte	0x04, 0x17
        /*003e*/ 	.short	(.L_637 - .L_636)
.L_636:
        /*0040*/ 	.word	0x00000000
        /*0044*/ 	.short	0x0000
        /*0046*/ 	.short	0x0000
        /*0048*/ 	.byte	0x00, 0xf0, 0x11, 0x00


	//----- nvinfo : EIATTR_MAXREG_COUNT
	.align		4
.L_637:
        /*004c*/ 	.byte	0x03, 0x1b
        /*004e*/ 	.short	0x00ff


	//----- nvinfo : EIATTR_MERCURY_ISA_VERSION
	.align		4
        /*0050*/ 	.byte	0x03, 0x5f
        /*0052*/ 	.short	0x0000


	//----- nvinfo : EIATTR_EXIT_INSTR_OFFSETS
	.align		4
        /*0054*/ 	.byte	0x04, 0x1c
        /*0056*/ 	.short	(.L_639 - .L_638)


	//   ....[0]....
.L_638:
        /*0058*/ 	.word	0x000007a0


	//   ....[1]....
        /*005c*/ 	.word	0x00001970


	//   ....[2]....
        /*0060*/ 	.word	0x000019c0


	//----- nvinfo : EIATTR_MAX_THREADS
	.align		4
.L_639:
        /*0064*/ 	.byte	0x04, 0x05
        /*0066*/ 	.short	(.L_641 - .L_640)
.L_640:
        /*0068*/ 	.word	0x00000080
        /*006c*/ 	.word	0x00000001
        /*0070*/ 	.word	0x00000001


	//----- nvinfo : EIATTR_CRS_STACK_SIZE
	.align		4
.L_641:
        /*0074*/ 	.byte	0x04, 0x1e
        /*0076*/ 	.short	(.L_643 - .L_642)
.L_642:
        /*0078*/ 	.word	0x00000000
.L_643:


//--------------------- .nv.info._ZN2at6native29vectorized_elementwise_kernelILi8EZZZNS0_62_GLOBAL__N__e6aa1b1b_29_ActivationLogSigmoidKernel_cu_9d16a0dc27log_sigmoid_backward_kernelERNS_14TensorIteratorEENKUlvE_clEvENKUlvE1_clEvEUlN3c104HalfES8_E_St5arrayIPcLm3EEEEviT0_T1_ --------------------------
	.section	.nv.info._ZN2at6native29vectorized_elementwise_kernelILi8EZZZNS0_62_GLOBAL__N__e6aa1b1b_29_ActivationLogSigmoidKernel_cu_9d16a0dc27log_sigmoid_backward_kernelERNS_14TensorIteratorEENKUlvE_clEvENKUlvE1_clEvEUlN3c104HalfES8_E_St5arrayIPcLm3EEEEviT0_T1_,"",@"SHT_CUDA_INFO"
	.sectionflags	@""
	.align	4


	//----- nvinfo : EIATTR_CUDA_API_VERSION
	.align		4
        /*0000*/ 	.byte	0x04, 0x37
        /*0002*/ 	.short	(.L_645 - .L_644)
.L_644:
        /*0004*/ 	.word	0x00000082


	//----- nvinfo : EIATTR_SW2861232_WAR
	.align		4
.L_645:
        /*0008*/ 	.byte	0x01, 0x35
	.zero		2


	//----- nvinfo : EIATTR_PARAM_CBANK
	.align		4
        /*000c*/ 	.byte	0x04, 0x0a
        /*000e*/ 	.short	(.L_647 - .L_646)
	.align		4
.L_646:
        /*0010*/ 	.word	index@(.nv.constant0._ZN2at6native29vectorized_elementwise_kernelILi8EZZZNS0_62_GLOBAL__N__e6aa1b1b_29_ActivationLogSigmoidKernel_cu_9d16a0dc27log_sigmoid_backward_kernelERNS_14TensorIteratorEENKUlvE_clEvENKUlvE1_clEvEUlN3c104HalfES8_E_St5arrayIPcLm3EEEEviT0_T1_)
        /*0014*/ 	.short	0x0160
        /*0016*/ 	.short	0x0020


	//----- nvinfo : EIATTR_CBANK_PARAM_SIZE
	.align		4
.L_647:
        /*0018*/ 	.byte	0x03, 0x19
        /*001a*/ 	.short	0x0020


	//----- nvinfo : EIATTR_KPARAM_INFO
	.align		4
        /*001c*/ 	.byte	0x04, 0x17
        /*001e*/ 	.short	(.L_649 - .L_648)
.L_648:
        /*0020*/ 	.word	0x00000000
        /*0024*/ 	.short	0x0002
        /*0026*/ 	.short	0x0008
        /*0028*/ 	.byte	0x00, 0xf0, 0x61, 0x00


	//----- nvinfo : EIATTR_KPARAM_INFO
	.align		4
.L_649:
        /*002c*/ 	.byte	0x04, 0x17
        /*002e*/ 	.short	(.L_651 - .L_650)
.L_650:
        /*0030*/ 	.word	0x00000000
        /*0034*/ 	.short	0x0001
        /*0036*/ 	.short	0x0004
        /*0038*/ 	.byte	0x00, 0xf0, 0x05, 0x00


	//----- nvinfo : EIATTR_KPARAM_INFO
	.align		4
.L_651:
        /*003c*/ 	.byte	0x04, 0x17
        /*003e*/ 	.short	(.L_653 - .L_652)
.L_652:
        /*0040*/ 	.word	0x00000000
        /*0044*/ 	.short	0x0000
        /*0046*/ 	.short	0x0000
        /*0048*/ 	.byte	0x00, 0xf0, 0x11, 0x00


	//----- nvinfo : EIATTR_MAXREG_COUNT
	.align		4
.L_653:
        /*004c*/ 	.byte	0x03, 0x1b
        /*004e*/ 	.short	0x00ff


	//----- nvinfo : EIATTR_MERCURY_ISA_VERSION
	.align		4
        /*0050*/ 	.byte	0x03, 0x5f
        /*0052*/ 	.short	0x0000


	//----- nvinfo : EIATTR_EXIT_INSTR_OFFSETS
	.align		4
        /*0054*/ 	.byte	0x04, 0x1c
        /*0056*/ 	.short	(.L_655 - .L_654)


	//   ....[0]....
.L_654:
        /*0058*/ 	.word	0x00000010


	//----- nvinfo : EIATTR_MAX_THREADS
	.align		4
.L_655:
        /*005c*/ 	.byte	0x04, 0x05
        /*005e*/ 	.short	(.L_657 - .L_656)
.L_656:
        /*0060*/ 	.word	0x00000080
        /*0064*/ 	.word	0x00000001
        /*0068*/ 	.word	0x00000001
.L_657:


//--------------------- .nv.info._ZN2at6native18elementwise_kernelILi128ELi4EZNS0_15gpu_kernel_implIZZZNS0_62_GLOBAL__N__e6aa1b1b_29_ActivationLogSigmoidKernel_cu_9d16a0dc27log_sigmoid_backward_kernelERNS_14TensorIteratorEENKUlvE_clEvENKUlvE0_clEvEUlffE_EEvRNS_18TensorIteratorBaseERKT_EUliE_EEviT1_ --------------------------
	.section	.nv.info._ZN2at6native18elementwise_kernelILi128ELi4EZNS0_15gpu_kernel_implIZZZNS0_62_GLOBAL__N__e6aa1b1b_29_ActivationLogSigmoidKernel_cu_9d16a0dc27log_sigmoid_backward_kernelERNS_14TensorIteratorEENKUlvE_clEvENKUlvE0_clEvEUlffE_EEvRNS_18TensorIteratorBaseERKT_EUliE_EEviT1_,"",@"SHT_CUDA_INFO"
	.sectionflags	@""
	.align	4


	//----- nvinfo : EIATTR_CUDA_API_VERSION
	.align		4
        /*0000*/ 	.byte	0x04, 0x37
        /*0002*/ 	.short	(.L_659 - .L_658)
.L_658:
        /*0004*/ 	.word	0x00000082


	//----- nvinfo : EIATTR_SW2861232_WAR
	.align		4
.L_659:
        /*0008*/ 	.byte	0x01, 0x35
	.zero		2


	//----- nvinfo : EIATTR_PARAM_CBANK
	.align		4
        /*000c*/ 	.byte	0x04, 0x0a
        /*000e*/ 	.short	(.L_661 - .L_660)
	.align		4
.L_660:
        /*0010*/ 	.word	index@(.nv.constant0._ZN2at6native18elementwise_kernelILi128ELi4EZNS0_15gpu_kernel_implIZZZNS0_62_GLOBAL__N__e6aa1b1b_29_ActivationLogSigmoidKernel_cu_9d16a0dc27log_sigmoid_backward_kernelERNS_14TensorIteratorEENKUlvE_clEvENKUlvE0_clEvEUlffE_EEvRNS_18TensorIteratorBaseERKT_EUliE_EEviT1_)
        /*0014*/ 	.short	0x0160
        /*0016*/ 	.short	0x0290


	//----- nvinfo : EIATTR_CBANK_PARAM_SIZE
	.align		4
.L_661:
        /*0018*/ 	.byte	0x03, 0x19
        /*001a*/ 	.short	0x0290


	//----- nvinfo : EIATTR_KPARAM_INFO
	.align		4
        /*001c*/ 	.byte	0x04, 0x17
        /*001e*/ 	.short	(.L_663 - .L_662)
.L_662:
        /*0020*/ 	.word	0x00000000
        /*0024*/ 	.short	0x0001
        /*0026*/ 	.short	0x0008
        /*0028*/ 	.byte	0x00, 0xf0, 0x21, 0x0a


	//----- nvinfo : EIATTR_KPARAM_INFO
	.align		4
.L_663:
        /*002c*/ 	.byte	0x04, 0x17
        /*002e*/ 	.short	(.L_665 - .L_664)
.L_664:
        /*0030*/ 	.word	0x00000000
        /*0034*/ 	.short	0x0000
        /*0036*/ 	.short	0x0000
        /*0038*/ 	.byte	0x00, 0xf0, 0x11, 0x00


	//----- nvinfo : EIATTR_MAXREG_COUNT
	.align		4
.L_665:
        /*003c*/ 	.byte	0x03, 0x1b
        /*003e*/ 	.short	0x0080


	//----- nvinfo : EIATTR_EXTERNS
	.align		4
        /*0040*/ 	.byte	0x04, 0x0f
        /*0042*/ 	.short	(.L_667 - .L_666)


	//   ....[0]....
	.align		4
.L_666:
        /*0044*/ 	.word	index@(__assertfail)


	//----- nvinfo : EIATTR_MERCURY_ISA_VERSION
	.align		4
.L_667:
        /*0048*/ 	.byte	0x03, 0x5f
        /*004a*/ 	.short	0x0000


	//----- nvinfo : EIATTR_SYSCALL_OFFSETS
	.align		4
        /*004c*/ 	.byte	0x04, 0x46
        /*004e*/ 	.short	(.L_669 - .L_668)


	//   ....[0]....
.L_668:
        /*0050*/ 	.word	0x00001e00


	//   ....[1]....
        /*0054*/ 	.word	0x00002c00


	//   ....[2]....
        /*0058*/ 	.word	0x00003b30


	//   ....[3]....
        /*005c*/ 	.word	0x00005980


	//   ....[4]....
        /*0060*/ 	.word	0x00006780


	//   ....[5]....
        /*0064*/ 	.word	0x000076b0


	//   ....[6]....
        /*0068*/ 	.word	0x000094d0


	//   ....[7]....
        /*006c*/ 	.word	0x0000a2d0


	//   ....[8]....
        /*0070*/ 	.word	0x0000b200


	//   ....[9]....
        /*0074*/ 	.word	0x0000d030


	//   ....[10]....
        /*0078*/ 	.word	0x0000de30


	//   ....[11]....
        /*007c*/ 	.word	0x0000ed60


	//----- nvinfo : EIATTR_EXIT_INSTR_OFFSETS
	.align		4
.L_669:
        /*0080*/ 	.byte	0x04, 0x1c
        /*0082*/ 	.short	(.L_671 - .L_670)


	//   ....[0]....
.L_670:
        /*0084*/ 	.word	0x0000b2a0


	//   ....[1]....
        /*0088*/ 	.word	0x0000e050


	//   ....[2]....
        /*008c*/ 	.word	0x0000e090


	//   ....[3]....
        /*0090*/ 	.word	0x0000e120


	//   ....[4]....
        /*0094*/ 	.word	0x0000e150


	//   ....[5]....
        /*0098*/ 	.word	0x0000e180


	//   ....[6]....
        /*009c*/ 	.word	0x0000e200


	//   ....[7]....
        /*00a0*/ 	.word	0x0000e230


	//   ....[8]....
        /*00a4*/ 	.word	0x0000e2c0


	//   ....[9]....
        /*00a8*/ 	.word	0x0000e300


	//   ....[10]....
        /*00ac*/ 	.word	0x0000e340


	//   ....[11]....
        /*00b0*/ 	.word	0x0000e400


	//   ....[12]....
        /*00b4*/ 	.word	0x0000e450


	//   ....[13]....
        /*00b8*/ 	.word	0x0000e5d0


	//   ....[14]....
        /*00bc*/ 	.word	0x0000e720


	//   ....[15]....
        /*00c0*/ 	.word	0x0000e750


	//   ....[16]....
        /*00c4*/ 	.word	0x0000e800


	//   ....[17]....
        /*00c8*/ 	.word	0x0000e970


	//   ....[18]....
        /*00cc*/ 	.word	0x0000eae0


	//   ....[19]....
        /*00d0*/ 	.word	0x0000ec30


	//   ....[20]....
        /*00d4*/ 	.word	0x0000ed70


	//   ....[21]....
        /*00d8*/ 	.word	0x0000eda0


	//   ....[22]....
        /*00dc*/ 	.word	0x0000edd0


	//----- nvinfo : EIATTR_MAX_THREADS
	.align		4
.L_671:
        /*00e0*/ 	.byte	0x04, 0x05
        /*00e2*/ 	.short	(.L_673 - .L_672)
.L_672:
        /*00e4*/ 	.word	0x00000080
        /*00e8*/ 	.word	0x00000001
        /*00ec*/ 	.word	0x00000001


	//----- nvinfo : EIATTR_CRS_STACK_SIZE
	.align		4
.L_673:
        /*00f0*/ 	.byte	0x04, 0x1e
        /*00f2*/ 	.short	(.L_675 - .L_674)
.L_674:
        /*00f4*/ 	.word	0x00000000
.L_675:


//--------------------- .nv.info._ZN2at6native27unrolled_elementwise_kernelIZZZNS0_62_GLOBAL__N__e6aa1b1b_29_ActivationLogSigmoidKernel_cu_9d16a0dc27log_sigmoid_backward_kernelERNS_14TensorIteratorEENKUlvE_clEvENKUlvE0_clEvEUlffE_St5arrayIPcLm3EELi4E23TrivialOffsetCalculatorILi2EjESB_ILi1EjENS0_6memory12LoadWithCastILi2EEENSE_13StoreWithCastILi1EEEEEviT_T0_T2_T3_T4_T5_ --------------------------
	.section	.nv.info._ZN2at6native27unrolled_elementwise_kernelIZZZNS0_62_GLOBAL__N__e6aa1b1b_29_ActivationLogSigmoidKernel_cu_9d16a0dc27log_sigmoid_backward_kernelERNS_14TensorIteratorEENKUlvE_clEvENKUlvE0_clEvEUlffE_St5arrayIPcLm3EELi4E23TrivialOffsetCalculatorILi2EjESB_ILi1EjENS0_6memory12LoadWithCastILi2EEENSE_13StoreWithCastILi1EEEEEviT_T0_T2_T3_T4_T5_,"",@"SHT_CUDA_INFO"
	.sectionflags	@""
	.align	4


	//----- nvinfo : EIATTR_CUDA_API_VERSION
	.align		4
        /*0000*/ 	.byte	0x04, 0x37
        /*0002*/ 	.short	(.L_677 - .L_676)
.L_676:
        /*0004*/ 	.word	0x00000082


	//----- nvinfo : EIATTR_SW2861232_WAR
	.align		4
.L_677:
        /*0008*/ 	.byte	0x01, 0x35
	.zero		2


	//----- nvinfo : EIATTR_PARAM_CBANK
	.align		4
        /*000c*/ 	.byte	0x04, 0x0a
        /*000e*/ 	.short	(.L_679 - .L_678)
	.align		4
.L_678:
        /*0010*/ 	.word	index@(.nv.constant0._ZN2at6native27unrolled_elementwise_kernelIZZZNS0_62_GLOBAL__N__e6aa1b1b_29_ActivationLogSigmoidKernel_cu_9d16a0dc27log_sigmoid_backward_kernelERNS_14TensorIteratorEENKUlvE_clEvENKUlvE0_clEvEUlffE_St5arrayIPcLm3EELi4E23TrivialOffsetCalculatorILi2EjESB_ILi1EjENS0_6memory12LoadWithCastILi2EEENSE_13StoreWithCastILi1EEEEEviT_T0_T2_T3_T4_T5_)
        /*0014*/ 	.short	0x0160
        /*0016*/ 	.short	0x0038


	//----- nvinfo : EIATTR_CBANK_PARAM_SIZE
	.align		4
.L_679:
        /*0018*/ 	.byte	0x03, 0x19
        /*001a*/ 	.short	0x0038


	//----- nvinfo : EIATTR_KPARAM_INFO
	.align		4
        /*001c*/ 	.byte	0x04, 0x17
        /*001e*/ 	.short	(.L_681 - .L_680)
.L_680:
        /*0020*/ 	.word	0x00000000
        /*0024*/ 	.short	0x0006
        /*0026*/ 	.short	0x0030
        /*0028*/ 	.byte	0x00, 0xf0, 0x21, 0x00


	//----- nvinfo : EIATTR_KPARAM_INFO
	.align		4
.L_681:
        /*002c*/ 	.byte	0x04, 0x17
        /*002e*/ 	.short	(.L_683 - .L_682)
.L_682:
        /*0030*/ 	.word	0x00000000
        /*0034*/ 	.short	0x0005
        /*0036*/ 	.short	0x0024
        /*0038*/ 	.byte	0x00, 0xf0, 0x31, 0x00


	//----- nvinfo : EIATTR_KPARAM_INFO
	.align		4
.L_683:
        /*003c*/ 	.byte	0x04, 0x17
        /*003e*/ 	.short	(.L_685 - .L_684)
.L_684:
        /*0040*/ 	.word	0x00000000
        /*0044*/ 	.short	0x0004
        /*0046*/ 	.short	0x0021
        /*0048*/ 	.byte	0x00, 0xf0, 0x05, 0x00


	//----- nvinfo : EIATTR_KPARAM_INFO
	.align		4
.L_685:
        /*004c*/ 	.byte	0x04, 0x17
        /*004e*/ 	.short	(.L_687 - .L_686)
.L_686:
        /*0050*/ 	.word	0x00000000
        /*0054*/ 	.short	0x0003
        /*0056*/ 	.short	0x0020
        /*0058*/ 	.byte	0x00, 0xf0, 0x05, 0x00


	//----- nvinfo : EIATTR_KPARAM_INFO
	.align		4
.L_687:
        /*005c*/ 	.byte	0x04, 0x17
        /*005e*/ 	.short	(.L_689 - .L_688)
.L_688:
        /*0060*/ 	.word	0x00000000
        /*0064*/ 	.short	0x0002
        /*0066*/ 	.short	0x0008
        /*0068*/ 	.byte	0x00, 0xf0, 0x61, 0x00


	//----- nvinfo : EIATTR_KPARAM_INFO
	.align		4
.L_689:
        /*006c*/ 	.byte	0x04, 0x17
        /*006e*/ 	.short	(.L_691 - .L_690)
.L_690:
        /*0070*/ 	.word	0x00000000
        /*0074*/ 	.short	0x0001
        /*0076*/ 	.short	0x0004
        /*0078*/ 	.byte	0x00, 0xf0, 0x05, 0x00


	//----- nvinfo : EIATTR_KPARAM_INFO
	.align		4
.L_691:
        /*007c*/ 	.byte	0x04, 0x17
        /*007e*/ 	.short	(.L_693 - .L_692)
.L_692:
        /*0080*/ 	.word	0x00000000
        /*0084*/ 	.short	0x0000
        /*0086*/ 	.short	0x0000
        /*0088*/ 	.byte	0x00, 0xf0, 0x11, 0x00


	//----- nvinfo : EIATTR_MAXREG_COUNT
	.align		4
.L_693:
        /*008c*/ 	.byte	0x03, 0x1b
        /*008e*/ 	.short	0x00ff


	//----- nvinfo : EIATTR_EXTERNS
	.align		4
        /*0090*/ 	.byte	0x04, 0x0f
        /*0092*/ 	.short	(.L_695 - .L_694)


	//   ....[0]....
	.align		4
.L_694:
        /*0094*/ 	.word	index@(__assertfail)


	//----- nvinfo : EIATTR_MERCURY_ISA_VERSION
	.align		4
.L_695:
        /*0098*/ 	.byte	0x03, 0x5f
        /*009a*/ 	.short	0x0000


	//----- nvinfo : EIATTR_SYSCALL_OFFSETS
	.align		4
        /*009c*/ 	.byte	0x04, 0x46
        /*009e*/ 	.short	(.L_697 - .L_696)


	//   ....[0]....
.L_696:
        /*00a0*/ 	.word	0x00000e60


	//   ....[1]....
        /*00a4*/ 	.word	0x00001c60


	//   ....[2]....
        /*00a8*/ 	.word	0x00002ae0


	//   ....[3]....
        /*00ac*/ 	.word	0x000038e0


	//   ....[4]....
        /*00b0*/ 	.word	0x00004770


	//   ....[5]....
        /*00b4*/ 	.word	0x00005570


	//   ....[6]....
        /*00b8*/ 	.word	0x000063e0


	//   ....[7]....
        /*00bc*/ 	.word	0x000071b0


	//   ....[8]....
        /*00c0*/ 	.word	0x000085b0


	//   ....[9]....
        /*00c4*/ 	.word	0x000094c0


	//   ....[10]....
        /*00c8*/ 	.word	0x0000a390


	//   ....[11]....
        /*00cc*/ 	.word	0x0000b260


	//----- nvinfo : EIATTR_EXIT_INSTR_OFFSETS
	.align		4
.L_697:
        /*00d0*/ 	.byte	0x04, 0x1c
        /*00d2*/ 	.short	(.L_699 - .L_698)


	//   ....[0]....
.L_698:
        /*00d4*/ 	.word	0x0000a430


	//   ....[1]....
        /*00d8*/ 	.word	0x0000a550


	//   ....[2]....
        /*00dc*/ 	.word	0x0000a590


	//   ....[3]....
        /*00e0*/ 	.word	0x0000a620


	//   ....[4]....
        /*00e4*/ 	.word	0x0000a650


	//   ....[5]....
        /*00e8*/ 	.word	0x0000a680


	//   ....[6]....
        /*00ec*/ 	.word	0x0000a700


	//   ....[7]....
        /*00f0*/ 	.word	0x0000a730


	//   ....[8]....
        /*00f4*/ 	.word	0x0000a7c0


	//   ....[9]....
        /*00f8*/ 	.word	0x0000a800


	//   ....[10]....
        /*00fc*/ 	.word	0x0000a840


	//   ....[11]....
        /*0100*/ 	.word	0x0000a900


	//   ....[12]....
        /*0104*/ 	.word	0x0000a950


	//   ....[13]....
        /*0108*/ 	.word	0x0000aad0


	//   ....[14]....
        /*010c*/ 	.word	0x0000ac20


	//   ....[15]....
        /*0110*/ 	.word	0x0000ac50


	//   ....[16]....
        /*0114*/ 	.word	0x0000ad00


	//   ....[17]....
        /*0118*/ 	.word	0x0000ae70


	//   ....[18]....
        /*011c*/ 	.word	0x0000afe0


	//   ....[19]....
        /*0120*/ 	.word	0x0000b130


	//   ....[20]....
        /*0124*/ 	.word	0x0000b270


	//   ....[21]....
        /*0128*/ 	.word	0x0000b2a0


	//   ....[22]....
        /*012c*/ 	.word	0x0000b2d0


	//----- nvinfo : EIATTR_MAX_THREADS
	.align		4
.L_699:
        /*0130*/ 	.byte	0x04, 0x05
        /*0132*/ 	.short	(.L_701 - .L_700)
.L_700:
        /*0134*/ 	.word	0x00000080
        /*0138*/ 	.word	0x00000001
        /*013c*/ 	.word	0x00000001


	//----- nvinfo : EIATTR_CRS_STACK_SIZE
	.align		4
.L_701:
        /*0140*/ 	.byte	0x04, 0x1e
        /*0142*/ 	.short	(.L_703 - .L_702)
.L_702:
        /*0144*/ 	.word	0x00000000
.L_703:


//--------------------- .nv.info._ZN2at6native18elementwise_kernelILi128ELi2EZNS0_22gpu_kernel_impl_nocastIZZZNS0_62_GLOBAL__N__e6aa1b1b_29_ActivationLogSigmoidKernel_cu_9d16a0dc27log_sigmoid_backward_kernelERNS_14TensorIteratorEENKUlvE_clEvENKUlvE0_clEvEUlffE_EEvRNS_18TensorIteratorBaseERKT_EUliE_EEviT1_ --------------------------
	.section	.nv.info._ZN2at6native18elementwise_kernelILi128ELi2EZNS0_22gpu_kernel_impl_nocastIZZZNS0_62_GLOBAL__N__e6aa1b1b_29_ActivationLogSigmoidKernel_cu_9d16a0dc27log_sigmoid_backward_kernelERNS_14TensorIteratorEENKUlvE_clEvENKUlvE0_clEvEUlffE_EEvRNS_18TensorIteratorBaseERKT_EUliE_EEviT1_,"",@"SHT_CUDA_INFO"
	.sectionflags	@""
	.align	4


	//----- nvinfo : EIATTR_CUDA_API_VERSION
	.align		4
        /*0000*/ 	.byte	0x04, 0x37
        /*0002*/ 	.short	(.L_705 - .L_704)
.L_704:
        /*0004*/ 	.word	0x00000082


	//----- nvinfo : EIATTR_SW2861232_WAR
	.align		4
.L_705:
        /*0008*/ 	.byte	0x01, 0x35
	.zero		2


	//----- nvinfo : EIATTR_PARAM_CBANK
	.align		4
        /*000c*/ 	.byte	0x04, 0x0a
        /*000e*/ 	.short	(.L_707 - .L_706)
	.align		4
.L_706:
        /*0010*/ 	.word	index@(.nv.constant0._ZN2at6native18elementwise_kernelILi128ELi2EZNS0_22gpu_kernel_impl_nocastIZZZNS0_62_GLOBAL__N__e6aa1b1b_29_ActivationLogSigmoidKernel_cu_9d16a0dc27log_sigmoid_backward_kernelERNS_14TensorIteratorEENKUlvE_clEvENKUlvE0_clEvEUlffE_EEvRNS_18TensorIteratorBaseERKT_EUliE_EEviT1_)
        /*0014*/ 	.short	0x0160
        /*0016*/ 	.short	0x0290


	//----- nvinfo : EIATTR_CBANK_PARAM_SIZE
	.align		4
.L_707:
        /*0018*/ 	.byte	0x03, 0x19
        /*001a*/ 	.short	0x0290


	//----- nvinfo : EIATTR_KPARAM_INFO
	.align		4
        /*001c*/ 	.byte	0x04, 0x17
        /*001e*/ 	.short	(.L_709 - .L_708)
.L_708:
        /*0020*/ 	.word	0x00000000
        /*0024*/ 	.short	0x0001
        /*0026*/ 	.short	0x0008
        /*0028*/ 	.byte	0x00, 0xf0, 0x21, 0x0a


	//----- nvinfo : EIATTR_KPARAM_INFO
	.align		4
.L_709:
        /*002c*/ 	.byte	0x04, 0x17
        /*002e*/ 	.short	(.L_711 - .L_710)
.L_710:
        /*0030*/ 	.word	0x00000000
        /*0034*/ 	.short	0x0000
        /*0036*/ 	.short	0x0000
        /*0038*/ 	.byte	0x00, 0xf0, 0x11, 0x00


	//----- nvinfo : EIATTR_MAXREG_COUNT
	.align		4
.L_711:
        /*003c*/ 	.byte	0x03, 0x1b
        /*003e*/ 	.short	0x0080


	//----- nvinfo : EIATTR_MERCURY_ISA_VERSION
	.align		4
        /*0040*/ 	.byte	0x03, 0x5f
        /*0042*/ 	.short	0x0000


	//----- nvinfo : EIATTR_EXIT_INSTR_OFFSETS
	.align		4
        /*0044*/ 	.byte	0x04, 0x1c
        /*0046*/ 	.short	(.L_713 - .L_712)


	//   ....[0]....
.L_712:
        /*0048*/ 	.word	0x000011d0


	//   ....[1]....
        /*004c*/ 	.word	0x000022f0


	//----- nvinfo : EIATTR_MAX_THREADS
	.align		4
.L_713:
        /*0050*/ 	.byte	0x04, 0x05
        /*0052*/ 	.short	(.L_715 - .L_714)
.L_714:
        /*0054*/ 	.word	0x00000080
        /*0058*/ 	.word	0x00000001
        /*005c*/ 	.word	0x00000001


	//----- nvinfo : EIATTR_CRS_STACK_SIZE
	.align		4
.L_715:
        /*0060*/ 	.byte	0x04, 0x1e
        /*0062*/ 	.short	(.L_717 - .L_716)
.L_716:
        /*0064*/ 	.word	0x00000000
.L_717:


//--------------------- .nv.info._ZN2at6native27unrolled_elementwise_kernelIZZZNS0_62_GLOBAL__N__e6aa1b1b_29_ActivationLogSigmoidKernel_cu_9d16a0dc27log_sigmoid_backward_kernelERNS_14TensorIteratorEENKUlvE_clEvENKUlvE0_clEvEUlffE_St5arrayIPcLm3EELi4E23TrivialOffsetCalculatorILi2EjESB_ILi1EjENS0_6memory15LoadWithoutCastENSE_16StoreWithoutCastEEEviT_T0_T2_T3_T4_T5_ --------------------------
	.section	.nv.info._ZN2at6native27unrolled_elementwise_kernelIZZZNS0_62_GLOBAL__N__e6aa1b1b_29_ActivationLogSigmoidKernel_cu_9d16a0dc27log_sigmoid_backward_kernelERNS_14TensorIteratorEENKUlvE_clEvENKUlvE0_clEvEUlffE_St5arrayIPcLm3EELi4E23TrivialOffsetCalculatorILi2EjESB_ILi1EjENS0_6memory15LoadWithoutCastENSE_16StoreWithoutCastEEEviT_T0_T2_T3_T4_T5_,"",@"SHT_CUDA_INFO"
	.sectionflags	@""
	.align	4


	//----- nvinfo : EIATTR_CUDA_API_VERSION
	.align		4
        /*0000*/ 	.byte	0x04, 0x37
        /*0002*/ 	.short	(.L_719 - .L_718)
.L_718:
        /*0004*/ 	.word	0x00000082


	//----- nvinfo : EIATTR_SW2861232_WAR
	.align		4
.L_719:
        /*0008*/ 	.byte	0x01, 0x35
	.zero		2


	//----- nvinfo : EIATTR_PARAM_CBANK
	.align		4
        /*000c*/ 	.byte	0x04, 0x0a
        /*000e*/ 	.short	(.L_721 - .L_720)
	.align		4
.L_720:
        /*0010*/ 	.word	index@(.nv.constant0._ZN2at6native27unrolled_elementwise_kernelIZZZNS0_62_GLOBAL__N__e6aa1b1b_29_ActivationLogSigmoidKernel_cu_9d16a0dc27log_sigmoid_backward_kernelERNS_14TensorIteratorEENKUlvE_clEvENKUlvE0_clEvEUlffE_St5arrayIPcLm3EELi4E23TrivialOffsetCalculatorILi2EjESB_ILi1EjENS0_6memory15LoadWithoutCastENSE_16StoreWithoutCastEEEviT_T0_T2_T3_T4_T5_)
        /*0014*/ 	.short	0x0160
        /*0016*/ 	.short	0x0024


	//----- nvinfo : EIATTR_CBANK_PARAM_SIZE
	.align		4
.L_721:
        /*0018*/ 	.byte	0x03, 0x19
        /*001a*/ 	.short	0x0024


	//----- nvinfo : EIATTR_KPARAM_INFO
	.align		4
        /*001c*/ 	.byte	0x04, 0x17
        /*001e*/ 	.short	(.L_723 - .L_722)
.L_722:
        /*0020*/ 	.word	0x00000000
        /*0024*/ 	.short	0x0006
        /*0026*/ 	.short	0x0023
        /*0028*/ 	.byte	0x00, 0xf0, 0x05, 0x00


	//----- nvinfo : EIATTR_KPARAM_INFO
	.align		4
.L_723:
        /*002c*/ 	.byte	0x04, 0x17
        /*002e*/ 	.short	(.L_725 - .L_724)
.L_724:
        /*0030*/ 	.word	0x00000000
        /*0034*/ 	.short	0x0005
        /*0036*/ 	.short	0x0022
        /*0038*/ 	.byte	0x00, 0xf0, 0x05, 0x00


	//----- nvinfo : EIATTR_KPARAM_INFO
	.align		4
.L_725:
        /*003c*/ 	.byte	0x04, 0x17
        /*003e*/ 	.short	(.L_727 - .L_726)
.L_726:
        /*0040*/ 	.word	0x00000000
        /*0044*/ 	.short	0x0004
        /*0046*/ 	.short	0x0021
        /*0048*/ 	.byte	0x00, 0xf0, 0x05, 0x00


	//----- nvinfo : EIATTR_KPARAM_INFO
	.align		4
.L_727:
        /*004c*/ 	.byte	0x04, 0x17
        /*004e*/ 	.short	(.L_729 - .L_728)
.L_728:
        /*0050*/ 	.word	0x00000000
        /*0054*/ 	.short	0x0003
        /*0056*/ 	.short	0x0020
        /*0058*/ 	.byte	0x00, 0xf0, 0x05, 0x00


	//----- nvinfo : EIATTR_KPARAM_INFO
	.align		4
.L_729:
        /*005c*/ 	.byte	0x04, 0x17
        /*005e*/ 	.short	(.L_731 - .L_730)
.L_730:
        /*0060*/ 	.word	0x00000000
        /*0064*/ 	.short	0x0002
        /*0066*/ 	.short	0x0008
        /*0068*/ 	.byte	0x00, 0xf0, 0x61, 0x00


	//----- nvinfo : EIATTR_KPARAM_INFO
	.align		4
.L_731:
        /*006c*/ 	.byte	0x04, 0x17
        /*006e*/ 	.short	(.L_733 - .L_732)
.L_732:
        /*0070*/ 	.word	0x00000000
        /*0074*/ 	.short	0x0001
        /*0076*/ 	.short	0x0004
        /*0078*/ 	.byte	0x00, 0xf0, 0x05, 0x00


	//----- nvinfo : EIATTR_KPARAM_INFO
	.align		4
.L_733:
        /*007c*/ 	.byte	0x04, 0x17
        /*007e*/ 	.short	(.L_735 - .L_734)
.L_734:
        /*0080*/ 	.word	0x00000000
        /*0084*/ 	.short	0x0000
        /*0086*/ 	.short	0x0000
        /*0088*/ 	.byte	0x00, 0xf0, 0x11, 0x00


	//----- nvinfo : EIATTR_MAXREG_COUNT
	.align		4
.L_735:
        /*008c*/ 	.byte	0x03, 0x1b
        /*008e*/ 	.short	0x00ff


	//----- nvinfo : EIATTR_MERCURY_ISA_VERSION
	.align		4
        /*0090*/ 	.byte	0x03, 0x5f
        /*0092*/ 	.short	0x0000


	//----- nvinfo : EIATTR_EXIT_INSTR_OFFSETS
	.align		4
        /*0094*/ 	.byte	0x04, 0x1c
        /*0096*/ 	.short	(.L_737 - .L_736)


	//   ....[0]....
.L_736:
        /*0098*/ 	.word	0x000007f0


	//   ....[1]....
        /*009c*/ 	.word	0x00000840


	//----- nvinfo : EIATTR_MAX_THREADS
	.align		4
.L_737:
        /*00a0*/ 	.byte	0x04, 0x05
        /*00a2*/ 	.short	(.L_739 - .L_738)
.L_738:
        /*00a4*/ 	.word	0x00000080
        /*00a8*/ 	.word	0x00000001
        /*00ac*/ 	.word	0x00000001


	//----- nvinfo : EIATTR_CRS_STACK_SIZE
	.align		4
.L_739:
        /*00b0*/ 	.byte	0x04, 0x1e
        /*00b2*/ 	.short	(.L_741 - .L_740)
.L_740:
        /*00b4*/ 	.word	0x00000000
.L_741:


//--------------------- .nv.info._ZN2at6native29vectorized_elementwise_kernelILi2EZZZNS0_62_GLOBAL__N__e6aa1b1b_29_ActivationLogSigmoidKernel_cu_9d16a0dc27log_sigmoid_backward_kernelERNS_14TensorIteratorEENKUlvE_clEvENKUlvE0_clEvEUlffE_St5arrayIPcLm3EEEEviT0_T1_ --------------------------
	.section	.nv.info._ZN2at6native29vectorized_elementwise_kernelILi2EZZZNS0_62_GLOBAL__N__e6aa1b1b_29_ActivationLogSigmoidKernel_cu_9d16a0dc27log_sigmoid_backward_kernelERNS_14TensorIteratorEENKUlvE_clEvENKUlvE0_clEvEUlffE_St5arrayIPcLm3EEEEviT0_T1_,"",@"SHT_CUDA_INFO"
	.sectionflags	@""
	.align	4


	//----- nvinfo : EIATTR_CUDA_API_VERSION
	.align		4
        /*0000*/ 	.byte	0x04, 0x37
        /*0002*/ 	.short	(.L_743 - .L_742)
.L_742:
        /*0004*/ 	.word	0x00000082


	//----- nvinfo : EIATTR_SW2861232_WAR
	.align		4
.L_743:
        /*0008*/ 	.byte	0x01, 0x35
	.zero		2


	//----- nvinfo : EIATTR_PARAM_CBANK
	.align		4
        /*000c*/ 	.byte	0x04, 0x0a
        /*000e*/ 	.short	(.L_745 - .L_744)
	.align		4
.L_744:
        /*0010*/ 	.word	index@(.nv.constant0._ZN2at6native29vectorized_elementwise_kernelILi2EZZZNS0_62_GLOBAL__N__e6aa1b1b_29_ActivationLogSigmoidKernel_cu_9d16a0dc27log_sigmoid_backward_kernelERNS_14TensorIteratorEENKUlvE_clEvENKUlvE0_clEvEUlffE_St5arrayIPcLm3EEEEviT0_T1_)
        /*0014*/ 	.short	0x0160
        /*0016*/ 	.short	0x0020


	//----- nvinfo : EIATTR_CBANK_PARAM_SIZE
	.align		4
.L_745:
        /*0018*/ 	.byte	0x03, 0x19
        /*001a*/ 	.short	0x0020


	//----- nvinfo : EIATTR_KPARAM_INFO
	.align		4
        /*001c*/ 	.byte	0x04, 0x17
        /*001e*/ 	.short	(.L_747 - .L_746)
.L_746:
        /*0020*/ 	.word	0x00000000
        /*0024*/ 	.short	0x0002
        /*0026*/ 	.short	0x0008
        /*0028*/ 	.byte	0x00, 0xf0, 0x61, 0x00


	//----- nvinfo : EIATTR_KPARAM_INFO
	.align		4
.L_747:
        /*002c*/ 	.byte	0x04, 0x17
        /*002e*/ 	.short	(.L_749 - .L_748)
.L_748:
        /*0030*/ 	.word	0x00000000
        /*0034*/ 	.short	0x0001
        /*0036*/ 	.short	0x0004
        /*0038*/ 	.byte	0x00, 0xf0, 0x05, 0x00


	//----- nvinfo : EIATTR_KPARAM_INFO
	.align		4
.L_749:
        /*003c*/ 	.byte	0x04, 0x17
        /*003e*/ 	.short	(.L_751 - .L_750)
.L_750:
        /*0040*/ 	.word	0x00000000
        /*0044*/ 	.short	0x0000
        /*0046*/ 	.short	0x0000
        /*0048*/ 	.byte	0x00, 0xf0, 0x11, 0x00


	//----- nvinfo : EIATTR_MAXREG_COUNT
	.align		4
.L_751:
        /*004c*/ 	.byte	0x03, 0x1b
        /*004e*/ 	.short	0x00ff


	//----- nvinfo : EIATTR_MERCURY_ISA_VERSION
	.align		4
        /*0050*/ 	.byte	0x03, 0x5f
        /*0052*/ 	.short	0x0000


	//----- nvinfo : EIATTR_EXIT_INSTR_OFFSETS
	.align		4
        /*0054*/ 	.byte	0x04, 0x1c
        /*0056*/ 	.short	(.L_753 - .L_752)


	//   ....[0]....
.L_752:
        /*0058*/ 	.word	0x000006c0


	//   ....[1]....
        /*005c*/ 	.word	0x000016d0


	//   ....[2]....
        /*0060*/ 	.word	0x00001720


	//----- nvinfo : EIATTR_MAX_THREADS
	.align		4
.L_753:
        /*0064*/ 	.byte	0x04, 0x05
        /*0066*/ 	.short	(.L_755 - .L_754)
.L_754:
        /*0068*/ 	.word	0x00000080
        /*006c*/ 	.word	0x00000001
        /*0070*/ 	.word	0x00000001


	//----- nvinfo : EIATTR_CRS_STACK_SIZE
	.align		4
.L_755:
        /*0074*/ 	.byte	0x04, 0x1e
        /*0076*/ 	.short	(.L_757 - .L_756)
.L_756:
        /*0078*/ 	.word	0x00000000
.L_757:


//--------------------- .nv.info._ZN2at6native29vectorized_elementwise_kernelILi4EZZZNS0_62_GLOBAL__N__e6aa1b1b_29_ActivationLogSigmoidKernel_cu_9d16a0dc27log_sigmoid_backward_kernelERNS_14TensorIteratorEENKUlvE_clEvENKUlvE0_clEvEUlffE_St5arrayIPcLm3EEEEviT0_T1_ --------------------------
	.section	.nv.info._ZN2at6native29vectorized_elementwise_kernelILi4EZZZNS0_62_GLOBAL__N__e6aa1b1b_29_ActivationLogSigmoidKernel_cu_9d16a0dc27log_sigmoid_backward_kernelERNS_14TensorIteratorEENKUlvE_clEvENKUlvE0_clEvEUlffE_St5arrayIPcLm3EEEEviT0_T1_,"",@"SHT_CUDA_INFO"
	.sectionflags	@""
	.align	4


	//----- nvinfo : EIATTR_CUDA_API_VERSION
	.align		4
        /*0000*/ 	.byte	0x04, 0x37
        /*0002*/ 	.short	(.L_759 - .L_758)
.L_758:
        /*0004*/ 	.word	0x00000082


	//----- nvinfo : EIATTR_SW2861232_WAR
	.align		4
.L_759:
        /*0008*/ 	.byte	0x01, 0x35
	.zero		2


	//----- nvinfo : EIATTR_PARAM_CBANK
	.align		4
        /*000c*/ 	.byte	0x04, 0x0a
        /*000e*/ 	.short	(.L_761 - .L_760)
	.align		4
.L_760:
        /*0010*/ 	.word	index@(.nv.constant0._ZN2at6native29vectorized_elementwise_kernelILi4EZZZNS0_62_GLOBAL__N__e6aa1b1b_29_ActivationLogSigmoidKernel_cu_9d16a0dc27log_sigmoid_backward_kernelERNS_14TensorIteratorEENKUlvE_clEvENKUlvE0_clEvEUlffE_St5arrayIPcLm3EEEEviT0_T1_)
        /*0014*/ 	.short	0x0160
        /*0016*/ 	.short	0x0020


	//----- nvinfo : EIATTR_CBANK_PARAM_SIZE
	.align		4
.L_761:
        /*0018*/ 	.byte	0x03, 0x19
        /*001a*/ 	.short	0x0020


	//----- nvinfo : EIATTR_KPARAM_INFO
	.align		4
        /*001c*/ 	.byte	0x04, 0x17
        /*001e*/ 	.short	(.L_763 - .L_762)
.L_762:
        /*0020*/ 	.word	0x00000000
        /*0024*/ 	.short	0x0002
        /*0026*/ 	.short	0x0008
        /*0028*/ 	.byte	0x00, 0xf0, 0x61, 0x00


	//----- nvinfo : EIATTR_KPARAM_INFO
	.align		4
.L_763:
        /*002c*/ 	.byte	0x04, 0x17
        /*002e*/ 	.short	(.L_765 - .L_764)
.L_764:
        /*0030*/ 	.word	0x00000000
        /*0034*/ 	.short	0x0001
        /*0036*/ 	.short	0x0004
        /*0038*/ 	.byte	0x00, 0xf0, 0x05, 0x00


	//----- nvinfo : EIATTR_KPARAM_INFO
	.align		4
.L_765:
        /*003c*/ 	.byte	0x04, 0x17
        /*003e*/ 	.short	(.L_767 - .L_766)
.L_766:
        /*0040*/ 	.word	0x00000000
        /*0044*/ 	.short	0x0000
        /*0046*/ 	.short	0x0000
        /*0048*/ 	.byte	0x00, 0xf0, 0x11, 0x00


	//----- nvinfo : EIATTR_MAXREG_COUNT
	.align		4
.L_767:
        /*004c*/ 	.byte	0x03, 0x1b
        /*004e*/ 	.short	0x00ff


	//----- nvinfo : EIATTR_MERCURY_ISA_VERSION
	.align		4
        /*0050*/ 	.byte	0x03, 0x5f
        /*0052*/ 	.short	0x0000


	//----- nvinfo : EIATTR_EXIT_INSTR_OFFSETS
	.align		4
        /*0054*/ 	.byte	0x04, 0x1c
        /*0056*/ 	.short	(.L_769 - .L_768)


	//   ....[0]....
.L_768:
        /*0058*/ 	.word	0x00000660


	//   ....[1]....
        /*005c*/ 	.word	0x00001660


	//   ....[2]....
        /*0060*/ 	.word	0x000016b0


	//----- nvinfo : EIATTR_MAX_THREADS
	.align		4
.L_769:
        /*0064*/ 	.byte	0x04, 0x05
        /*0066*/ 	.short	(.L_771 - .L_770)
.L_770:
        /*0068*/ 	.word	0x00000080
        /*006c*/ 	.word	0x00000001
        /*0070*/ 	.word	0x00000001


	//----- nvinfo : EIATTR_CRS_STACK_SIZE
	.align		4
.L_771:
        /*0074*/ 	.byte	0x04, 0x1e
        /*0076*/ 	.short	(.L_773 - .L_772)
.L_772:
        /*0078*/ 	.word	0x00000000
.L_773:


//--------------------- .nv.info._ZN2at6native29vectorized_elementwise_kernelILi8EZZZNS0_62_GLOBAL__N__e6aa1b1b_29_ActivationLogSigmoidKernel_cu_9d16a0dc27log_sigmoid_backward_kernelERNS_14TensorIteratorEENKUlvE_clEvENKUlvE0_clEvEUlffE_St5arrayIPcLm3EEEEviT0_T1_ --------------------------
	.section	.nv.info._ZN2at6native29vectorized_elementwise_kernelILi8EZZZNS0_62_GLOBAL__N__e6aa1b1b_29_ActivationLogSigmoidKernel_cu_9d16a0dc27log_sigmoid_backward_kernelERNS_14TensorIteratorEENKUlvE_clEvENKUlvE0_clEvEUlffE_St5arrayIPcLm3EEEEviT0_T1_,"",@"SHT_CUDA_INFO"
	.sectionflags	@""
	.align	4


	//----- nvinfo : EIATTR_CUDA_API_VERSION
	.align		4
        /*0000*/ 	.byte	0x04, 0x37
        /*0002*/ 	.short	(.L_775 - .L_774)
.L_774:
        /*0004*/ 	.word	0x00000082


	//----- nvinfo : EIATTR_SW2861232_WAR
	.align		4
.L_775:
        /*0008*/ 	.byte	0x01, 0x35
	.zero		2


	//----- nvinfo : EIATTR_PARAM_CBANK
	.align		4
        /*000c*/ 	.byte	0x04, 0x0a
        /*000e*/ 	.short	(.L_777 - .L_776)
	.align		4
.L_776:
        /*0010*/ 	.word	index@(.nv.constant0._ZN2at6native29vectorized_elementwise_kernelILi8EZZZNS0_62_GLOBAL__N__e6aa1b1b_29_ActivationLogSigmoidKernel_cu_9d16a0dc27log_sigmoid_backward_kernelERNS_14TensorIteratorEENKUlvE_clEvENKUlvE0_clEvEUlffE_St5arrayIPcLm3EEEEviT0_T1_)
        /*0014*/ 	.short	0x0160
        /*0016*/ 	.short	0x0020


	//----- nvinfo : EIATTR_CBANK_PARAM_SIZE
	.align		4
.L_777:
        /*0018*/ 	.byte	0x03, 0x19
        /*001a*/ 	.short	0x0020


	//----- nvinfo : EIATTR_KPARAM_INFO
	.align		4
        /*001c*/ 	.byte	0x04, 0x17
        /*001e*/ 	.short	(.L_779 - .L_778)
.L_778:
        /*0020*/ 	.word	0x00000000
        /*0024*/ 	.short	0x0002
        /*0026*/ 	.short	0x0008
        /*0028*/ 	.byte	0x00, 0xf0, 0x61, 0x00


	//----- nvinfo : EIATTR_KPARAM_INFO
	.align		4
.L_779:
        /*002c*/ 	.byte	0x04, 0x17
        /*002e*/ 	.short	(.L_781 - .L_780)
.L_780:
        /*0030*/ 	.word	0x00000000
        /*0034*/ 	.short	0x0001
        /*0036*/ 	.short	0x0004
        /*0038*/ 	.byte	0x00, 0xf0, 0x05, 0x00


	//----- nvinfo : EIATTR_KPARAM_INFO
	.align		4
.L_781:
        /*003c*/ 	.byte	0x04, 0x17
        /*003e*/ 	.short	(.L_783 - .L_782)
.L_782:
        /*0040*/ 	.word	0x00000000
        /*0044*/ 	.short	0x0000
        /*0046*/ 	.short	0x0000
        /*0048*/ 	.byte	0x00, 0xf0, 0x11, 0x00


	//----- nvinfo : EIATTR_MAXREG_COUNT
	.align		4
.L_783:
        /*004c*/ 	.byte	0x03, 0x1b
        /*004e*/ 	.short	0x00ff


	//----- nvinfo : EIATTR_MERCURY_ISA_VERSION
	.align		4
        /*0050*/ 	.byte	0x03, 0x5f
        /*0052*/ 	.short	0x0000


	//----- nvinfo : EIATTR_EXIT_INSTR_OFFSETS
	.align		4
        /*0054*/ 	.byte	0x04, 0x1c
        /*0056*/ 	.short	(.L_785 - .L_784)


	//   ....[0]....
.L_784:
        /*0058*/ 	.word	0x00000010


	//----- nvinfo : EIATTR_MAX_THREADS
	.align		4
.L_785:
        /*005c*/ 	.byte	0x04, 0x05
        /*005e*/ 	.short	(.L_787 - .L_786)
.L_786:
        /*0060*/ 	.word	0x00000080
        /*0064*/ 	.word	0x00000001
        /*0068*/ 	.word	0x00000001
.L_787:


//--------------------- .nv.info._ZN2at6native18elementwise_kernelILi128ELi4EZNS0_15gpu_kernel_implIZZZNS0_62_GLOBAL__N__e6aa1b1b_29_ActivationLogSigmoidKernel_cu_9d16a0dc27log_sigmoid_backward_kernelERNS_14TensorIteratorEENKUlvE_clEvENKUlvE_clEvEUlddE_EEvRNS_18TensorIteratorBaseERKT_EUliE_EEviT1_ --------------------------
	.section	.nv.info._ZN2at6native18elementwise_kernelILi128ELi4EZNS0_15gpu_kernel_implIZZZNS0_62_GLOBAL__N__e6aa1b1b_29_ActivationLogSigmoidKernel_cu_9d16a0dc27log_sigmoid_backward_kernelERNS_14TensorIteratorEENKUlvE_clEvENKUlvE_clEvEUlddE_EEvRNS_18TensorIteratorBaseERKT_EUliE_EEviT1_,"",@"SHT_CUDA_INFO"
	.sectionflags	@""
	.align	4


	//----- nvinfo : EIATTR_CUDA_API_VERSION
	.align		4
        /*0000*/ 	.byte	0x04, 0x37
        /*0002*/ 	.short	(.L_789 - .L_788)
.L_788:
        /*0004*/ 	.word	0x00000082


	//----- nvinfo : EIATTR_SW2861232_WAR
	.align		4
.L_789:
        /*0008*/ 	.byte	0x01, 0x35
	.zero		2


	//----- nvinfo : EIATTR_PARAM_CBANK
	.align		4
        /*000c*/ 	.byte	0x04, 0x0a
        /*000e*/ 	.short	(.L_791 - .L_790)
	.align		4
.L_790:
        /*0010*/ 	.word	index@(.nv.constant0._ZN2at6native18elementwise_kernelILi128ELi4EZNS0_15gpu_kernel_implIZZZNS0_62_GLOBAL__N__e6aa1b1b_29_ActivationLogSigmoidKernel_cu_9d16a0dc27log_sigmoid_backward_kernelERNS_14TensorIteratorEENKUlvE_clEvENKUlvE_clEvEUlddE_EEvRNS_18TensorIteratorBaseERKT_EUliE_EEviT1_)
        /*0014*/ 	.short	0x0160
        /*0016*/ 	.short	0x0290


	//----- nvinfo : EIATTR_CBANK_PARAM_SIZE
	.align		4
.L_791:
        /*0018*/ 	.byte	0x03, 0x19
        /*001a*/ 	.short	0x0290


	//----- nvinfo : EIATTR_KPARAM_INFO
	.align		4
        /*001c*/ 	.byte	0x04, 0x17
        /*001e*/ 	.short	(.L_793 - .L_792)
.L_792:
        /*0020*/ 	.word	0x00000000
        /*0024*/ 	.short	0x0001
        /*0026*/ 	.short	0x0008
        /*0028*/ 	.byte	0x00, 0xf0, 0x21, 0x0a


	//----- nvinfo : EIATTR_KPARAM_INFO
	.align		4
.L_793:
        /*002c*/ 	.byte	0x04, 0x17
        /*002e*/ 	.short	(.L_795 - .L_794)
.L_794:
        /*0030*/ 	.word	0x00000000
        /*0034*/ 	.short	0x0000
        /*0036*/ 	.short	0x0000
        /*0038*/ 	.byte	0x00, 0xf0, 0x11, 0x00


	//----- nvinfo : EIATTR_MAXREG_COUNT
	.align		4
.L_795:
        /*003c*/ 	.byte	0x03, 0x1b
        /*003e*/ 	.short	0x0080


	//----- nvinfo : EIATTR_EXTERNS
	.align		4
        /*0040*/ 	.byte	0x04, 0x0f
        /*0042*/ 	.short	(.L_797 - .L_796)


	//   ....[0]....
	.align		4
.L_796:
        /*0044*/ 	.word	index@(__assertfail)


	//----- nvinfo : EIATTR_MERCURY_ISA_VERSION
	.align		4
.L_797:
        /*0048*/ 	.byte	0x03, 0x5f
        /*004a*/ 	.short	0x0000


	//----- nvinfo : EIATTR_SYSCALL_OFFSETS
	.align		4
        /*004c*/ 	.byte	0x04, 0x46
        /*004e*/ 	.short	(.L_799 - .L_798)


	//   ....[0]....
.L_798:
        /*0050*/ 	.word	0x00001f30


	//   ....[1]....
        /*0054*/ 	.word	0x00002e60


	//   ....[2]....
        /*0058*/ 	.word	0x000042f0


	//   ....[3]....
        /*005c*/ 	.word	0x00006280


	//   ....[4]....
        /*0060*/ 	.word	0x000071b0


	//   ....[5]....
        /*0064*/ 	.word	0x000085f0


	//   ....[6]....
        /*0068*/ 	.word	0x0000a550


	//   ....[7]....
        /*006c*/ 	.word	0x0000b480


	//   ....[8]....
        /*0070*/ 	.word	0x0000c8c0


	//   ....[9]....
        /*0074*/ 	.word	0x0000e830


	//   ....[10]....
        /*0078*/ 	.word	0x0000f760


	//   ....[11]....
        /*007c*/ 	.word	0x00010ba0


	//----- nvinfo : EIATTR_EXIT_INSTR_OFFSETS
	.align		4
.L_799:
        /*0080*/ 	.byte	0x04, 0x1c
        /*0082*/ 	.short	(.L_801 - .L_800)


	//   ....[0]....
.L_800:
        /*0084*/ 	.word	0x0000c960


	//   ....[1]....
        /*0088*/ 	.word	0x0000fcf0


	//   ....[2]....
        /*008c*/ 	.word	0x0000fd30


	//   ....[3]....
        /*0090*/ 	.word	0x0000fdc0


	//   ....[4]....
        /*0094*/ 	.word	0x0000fdf0


	//   ....[5]....
        /*0098*/ 	.word	0x0000fe20


	//   ....[6]....
        /*009c*/ 	.word	0x0000fed0


	//   ....[7]....
        /*00a0*/ 	.word	0x0000ff30


	//   ....[8]....
        /*00a4*/ 	.word	0x0000fff0


	//   ....[9]....
        /*00a8*/ 	.word	0x00010060


	//   ....[10]....
        /*00ac*/ 	.word	0x00010080


	//   ....[11]....
        /*00b0*/ 	.word	0x00010140


	//   ....[12]....
        /*00b4*/ 	.word	0x00010170


	//   ....[13]....
        /*00b8*/ 	.word	0x00010320


	//   ....[14]....
        /*00bc*/ 	.word	0x000104a0


	//   ....[15]....
        /*00c0*/ 	.word	0x00010500


	//   ....[16]....
        /*00c4*/ 	.word	0x000105b0


	//   ....[17]....
        /*00c8*/ 	.word	0x00010750


	//   ....[18]....
        /*00cc*/ 	.word	0x000108f0


	//   ....[19]....
        /*00d0*/ 	.word	0x00010a70


	//   ....[20]....
        /*00d4*/ 	.word	0x00010bb0


	//   ....[21]....
        /*00d8*/ 	.word	0x00010be0


	//   ....[22]....
        /*00dc*/ 	.word	0x00010c10


	//----- nvinfo : EIATTR_MAX_THREADS
	.align		4
.L_801:
        /*00e0*/ 	.byte	0x04, 0x05
        /*00e2*/ 	.short	(.L_803 - .L_802)
.L_802:
        /*00e4*/ 	.word	0x00000080
        /*00e8*/ 	.word	0x00000001
        /*00ec*/ 	.word	0x00000001


	//----- nvinfo : EIATTR_CRS_STACK_SIZE
	.align		4
.L_803:
        /*00f0*/ 	.byte	0x04, 0x1e
        /*00f2*/ 	.short	(.L_805 - .L_804)
.L_804:
        /*00f4*/ 	.word	0x00000000
.L_805:


//--------------------- .nv.info._ZN2at6native27unrolled_elementwise_kernelIZZZNS0_62_GLOBAL__N__e6aa1b1b_29_ActivationLogSigmoidKernel_cu_9d16a0dc27log_sigmoid_backward_kernelERNS_14TensorIteratorEENKUlvE_clEvENKUlvE_clEvEUlddE_St5arrayIPcLm3EELi4E23TrivialOffsetCalculatorILi2EjESB_ILi1EjENS0_6memory12LoadWithCastILi2EEENSE_13StoreWithCastILi1EEEEEviT_T0_T2_T3_T4_T5_ --------------------------
	.section	.nv.info._ZN2at6native27unrolled_elementwise_kernelIZZZNS0_62_GLOBAL__N__e6aa1b1b_29_ActivationLogSigmoidKernel_cu_9d16a0dc27log_sigmoid_backward_kernelERNS_14TensorIteratorEENKUlvE_clEvENKUlvE_clEvEUlddE_St5arrayIPcLm3EELi4E23TrivialOffsetCalculatorILi2EjESB_ILi1EjENS0_6memory12LoadWithCastILi2EEENSE_13StoreWithCastILi1EEEEEviT_T0_T2_T3_T4_T5_,"",@"SHT_CUDA_INFO"
	.sectionflags	@""
	.align	4


	//----- nvinfo : EIATTR_CUDA_API_VERSION
	.align		4
        /*0000*/ 	.byte	0x04, 0x37
        /*0002*/ 	.short	(.L_807 - .L_806)
.L_806:
        /*0004*/ 	.word	0x00000082


	//----- nvinfo : EIATTR_SW2861232_WAR
	.align		4
.L_807:
        /*0008*/ 	.byte	0x01, 0x35
	.zero		2


	//----- nvinfo : EIATTR_PARAM_CBANK
	.align		4
        /*000c*/ 	.byte	0x04, 0x0a
        /*000e*/ 	.short	(.L_809 - .L_808)
	.align		4
.L_808:
        /*0010*/ 	.word	index@(.nv.constant0._ZN2at6native27unrolled_elementwise_kernelIZZZNS0_62_GLOBAL__N__e6aa1b1b_29_ActivationLogSigmoidKernel_cu_9d16a0dc27log_sigmoid_backward_kernelERNS_14TensorIteratorEENKUlvE_clEvENKUlvE_clEvEUlddE_St5arrayIPcLm3EELi4E23TrivialOffsetCalculatorILi2EjESB_ILi1EjENS0_6memory12LoadWithCastILi2EEENSE_13StoreWithCastILi1EEEEEviT_T0_T2_T3_T4_T5_)
        /*0014*/ 	.short	0x0160
        /*0016*/ 	.short	0x0038


	//----- nvinfo : EIATTR_CBANK_PARAM_SIZE
	.align		4
.L_809:
        /*0018*/ 	.byte	0x03, 0x19
        /*001a*/ 	.short	0x0038


	//----- nvinfo : EIATTR_KPARAM_INFO
	.align		4
        /*001c*/ 	.byte	0x04, 0x17
        /*001e*/ 	.short	(.L_811 - .L_810)
.L_810:
        /*0020*/ 	.word	0x00000000
        /*0024*/ 	.short	0x0006
        /*0026*/ 	.short	0x0030
        /*0028*/ 	.byte	0x00, 0xf0, 0x21, 0x00


	//----- nvinfo : EIATTR_KPARAM_INFO
	.align		4
.L_811:
        /*002c*/ 	.byte	0x04, 0x17
        /*002e*/ 	.short	(.L_813 - .L_812)
.L_812:
        /*0030*/ 	.word	0x00000000
        /*0034*/ 	.short	0x0005
        /*0036*/ 	.short	0x0024
        /*0038*/ 	.byte	0x00, 0xf0, 0x31, 0x00


	//----- nvinfo : EIATTR_KPARAM_INFO
	.align		4
.L_813:
        /*003c*/ 	.byte	0x04, 0x17
        /*003e*/ 	.short	(.L_815 - .L_814)
.L_814:
        /*0040*/ 	.word	0x00000000
        /*0044*/ 	.short	0x0004
        /*0046*/ 	.short	0x0021
        /*0048*/ 	.byte	0x00, 0xf0, 0x05, 0x00


	//----- nvinfo : EIATTR_KPARAM_INFO
	.align		4
.L_815:
        /*004c*/ 	.byte	0x04, 0x17
        /*004e*/ 	.short	(.L_817 - .L_816)
.L_816:
        /*0050*/ 	.word	0x00000000
        /*0054*/ 	.short	0x0003
        /*0056*/ 	.short	0x0020
        /*0058*/ 	.byte	0x00, 0xf0, 0x05, 0x00


	//----- nvinfo : EIATTR_KPARAM_INFO
	.align		4
.L_817:
        /*005c*/ 	.byte	0x04, 0x17
        /*005e*/ 	.short	(.L_819 - .L_818)
.L_818:
        /*0060*/ 	.word	0x00000000
        /*0064*/ 	.short	0x0002
        /*0066*/ 	.short	0x0008
        /*0068*/ 	.byte	0x00, 0xf0, 0x61, 0x00


	//----- nvinfo : EIATTR_KPARAM_INFO
	.align		4
.L_819:
        /*006c*/ 	.byte	0x04, 0x17
        /*006e*/ 	.short	(.L_821 - .L_820)
.L_820:
        /*0070*/ 	.word	0x00000000
        /*0074*/ 	.short	0x0001
        /*0076*/ 	.short	0x0004
        /*0078*/ 	.byte	0x00, 0xf0, 0x05, 0x00


	//----- nvinfo : EIATTR_KPARAM_INFO
	.align		4
.L_821:
        /*007c*/ 	.byte	0x04, 0x17
        /*007e*/ 	.short	(.L_823 - .L_822)
.L_822:
        /*0080*/ 	.word	0x00000000
        /*0084*/ 	.short	0x0000
        /*0086*/ 	.short	0x0000
        /*0088*/ 	.byte	0x00, 0xf0, 0x11, 0x00


	//----- nvinfo : EIATTR_MAXREG_COUNT
	.align		4
.L_823:
        /*008c*/ 	.byte	0x03, 0x1b
        /*008e*/ 	.short	0x00ff


	//----- nvinfo : EIATTR_EXTERNS
	.align		4
        /*0090*/ 	.byte	0x04, 0x0f
        /*0092*/ 	.short	(.L_825 - .L_824)


	//   ....[0]....
	.align		4
.L_824:
        /*0094*/ 	.word	index@(__assertfail)


	//----- nvinfo : EIATTR_MERCURY_ISA_VERSION
	.align		4
.L_825:
        /*0098*/ 	.byte	0x03, 0x5f
        /*009a*/ 	.short	0x0000


	//----- nvinfo : EIATTR_SYSCALL_OFFSETS
	.align		4
        /*009c*/ 	.byte	0x04, 0x46
        /*009e*/ 	.short	(.L_827 - .L_826)


	//   ....[0]....
.L_826:
        /*00a0*/ 	.word	0x00000fb0


	//   ....[1]....
        /*00a4*/ 	.word	0x00001ee0


	//   ....[2]....
        /*00a8*/ 	.word	0x00002e90


	//   ....[3]....
        /*00ac*/ 	.word	0x00003dc0


	//   ....[4]....
        /*00b0*/ 	.word	0x00004d80


	//   ....[5]....
        /*00b4*/ 	.word	0x00005cb0


	//   ....[6]....
        /*00b8*/ 	.word	0x00006c50


	//   ....[7]....
        /*00bc*/ 	.word	0x00007b90


	//   ....[8]....
        /*00c0*/ 	.word	0x0000a010


	//   ....[9]....
        /*00c4*/ 	.word	0x0000b0d0


	//   ....[10]....
        /*00c8*/ 	.word	0x0000c150


	//   ....[11]....
        /*00cc*/ 	.word	0x0000d1d0


	//----- nvinfo : EIATTR_EXIT_INSTR_OFFSETS
	.align		4
.L_827:
        /*00d0*/ 	.byte	0x04, 0x1c
        /*00d2*/ 	.short	(.L_829 - .L_828)


	//   ....[0]....
.L_828:
        /*00d4*/ 	.word	0x0000c1f0


	//   ....[1]....
        /*00d8*/ 	.word	0x0000c320


	//   ....[2]....
        /*00dc*/ 	.word	0x0000c360


	//   ....[3]....
        /*00e0*/ 	.word	0x0000c3f0


	//   ....[4]....
        /*00e4*/ 	.word	0x0000c420


	//   ....[5]....
        /*00e8*/ 	.word	0x0000c450


	//   ....[6]....
        /*00ec*/ 	.word	0x0000c500


	//   ....[7]....
        /*00f0*/ 	.word	0x0000c560


	//   ....[8]....
        /*00f4*/ 	.word	0x0000c620


	//   ....[9]....
        /*00f8*/ 	.word	0x0000c690


	//   ....[10]....
        /*00fc*/ 	.word	0x0000c6b0


	//   ....[11]....
        /*0100*/ 	.word	0x0000c770


	//   ....[12]....
        /*0104*/ 	.word	0x0000c7a0


	//   ....[13]....
        /*0108*/ 	.word	0x0000c950


	//   ....[14]....
        /*010c*/ 	.word	0x0000cad0


	//   ....[15]....
        /*0110*/ 	.word	0x0000cb30


	//   ....[16]....
        /*0114*/ 	.word	0x0000cbe0


	//   ....[17]....
        /*0118*/ 	.word	0x0000cd80


	//   ....[18]....
        /*011c*/ 	.word	0x0000cf20


	//   ....[19]....
        /*0120*/ 	.word	0x0000d0a0


	//   ....[20]....
        /*0124*/ 	.word	0x0000d1e0


	//   ....[21]....
        /*0128*/ 	.word	0x0000d210


	//   ....[22]....
        /*012c*/ 	.word	0x0000d240


	//----- nvinfo : EIATTR_MAX_THREADS
	.align		4
.L_829:
        /*0130*/ 	.byte	0x04, 0x05
        /*0132*/ 	.short	(.L_831 - .L_830)
.L_830:
        /*0134*/ 	.word	0x00000080
        /*0138*/ 	.word	0x00000001
        /*013c*/ 	.word	0x00000001


	//----- nvinfo : EIATTR_CRS_STACK_SIZE
	.align		4
.L_831:
        /*0140*/ 	.byte	0x04, 0x1e
        /*0142*/ 	.short	(.L_833 - .L_832)
.L_832:
        /*0144*/ 	.word	0x00000000
.L_833:


//--------------------- .nv.info._ZN2at6native18elementwise_kernelILi128ELi2EZNS0_22gpu_kernel_impl_nocastIZZZNS0_62_GLOBAL__N__e6aa1b1b_29_ActivationLogSigmoidKernel_cu_9d16a0dc27log_sigmoid_backward_kernelERNS_14TensorIteratorEENKUlvE_clEvENKUlvE_clEvEUlddE_EEvRNS_18TensorIteratorBaseERKT_EUliE_EEviT1_ --------------------------
	.section	.nv.info._ZN2at6native18elementwise_kernelILi128ELi2EZNS0_22gpu_kernel_impl_nocastIZZZNS0_62_GLOBAL__N__e6aa1b1b_29_ActivationLogSigmoidKernel_cu_9d16a0dc27log_sigmoid_backward_kernelERNS_14TensorIteratorEENKUlvE_clEvENKUlvE_clEvEUlddE_EEvRNS_18TensorIteratorBaseERKT_EUliE_EEviT1_,"",@"SHT_CUDA_INFO"
	.sectionflags	@""
	.align	4


	//----- nvinfo : EIATTR_CUDA_API_VERSION
	.align		4
        /*0000*/ 	.byte	0x04, 0x37
        /*0002*/ 	.short	(.L_835 - .L_834)
.L_834:
        /*0004*/ 	.word	0x00000082


	//----- nvinfo : EIATTR_SW2861232_WAR
	.align		4
.L_835:
        /*0008*/ 	.byte	0x01, 0x35
	.zero		2


	//----- nvinfo : EIATTR_PARAM_CBANK
	.align		4
        /*000c*/ 	.byte	0x04, 0x0a
        /*000e*/ 	.short	(.L_837 - .L_836)
	.align		4
.L_836:
        /*0010*/ 	.word	index@(.nv.constant0._ZN2at6native18elementwise_kernelILi128ELi2EZNS0_22gpu_kernel_impl_nocastIZZZNS0_62_GLOBAL__N__e6aa1b1b_29_ActivationLogSigmoidKernel_cu_9d16a0dc27log_sigmoid_backward_kernelERNS_14TensorIteratorEENKUlvE_clEvENKUlvE_clEvEUlddE_EEvRNS_18TensorIteratorBaseERKT_EUliE_EEviT1_)
        /*0014*/ 	.short	0x0160
        /*0016*/ 	.short	0x0290


	//----- nvinfo : EIATTR_CBANK_PARAM_SIZE
	.align		4
.L_837:
        /*0018*/ 	.byte	0x03, 0x19
        /*001a*/ 	.short	0x0290


	//----- nvinfo : EIATTR_KPARAM_INFO
	.align		4
        /*001c*/ 	.byte	0x04, 0x17
        /*001e*/ 	.short	(.L_839 - .L_838)
.L_838:
        /*0020*/ 	.word	0x00000000
        /*0024*/ 	.short	0x0001
        /*0026*/ 	.short	0x0008
        /*0028*/ 	.byte	0x00, 0xf0, 0x21, 0x0a


	//----- nvinfo : EIATTR_KPARAM_INFO
	.align		4
.L_839:
        /*002c*/ 	.byte	0x04, 0x17
        /*002e*/ 	.short	(.L_841 - .L_840)
.L_840:
        /*0030*/ 	.word	0x00000000
        /*0034*/ 	.short	0x0000
        /*0036*/ 	.short	0x0000
        /*0038*/ 	.byte	0x00, 0xf0, 0x11, 0x00


	//----- nvinfo : EIATTR_MAXREG_COUNT
	.align		4
.L_841:
        /*003c*/ 	.byte	0x03, 0x1b
        /*003e*/ 	.short	0x0080


	//----- nvinfo : EIATTR_MERCURY_ISA_VERSION
	.align		4
        /*0040*/ 	.byte	0x03, 0x5f
        /*0042*/ 	.short	0x0000


	//----- nvinfo : EIATTR_EXIT_INSTR_OFFSETS
	.align		4
        /*0044*/ 	.byte	0x04, 0x1c
        /*0046*/ 	.short	(.L_843 - .L_842)


	//   ....[0]....
.L_842:
        /*0048*/ 	.word	0x00001570


	//   ....[1]....
        /*004c*/ 	.word	0x00002a30


	//----- nvinfo : EIATTR_MAX_THREADS
	.align		4
.L_843:
        /*0050*/ 	.byte	0x04, 0x05
        /*0052*/ 	.short	(.L_845 - .L_844)
.L_844:
        /*0054*/ 	.word	0x00000080
        /*0058*/ 	.word	0x00000001
        /*005c*/ 	.word	0x00000001


	//----- nvinfo : EIATTR_CRS_STACK_SIZE
	.align		4
.L_845:
        /*0060*/ 	.byte	0x04, 0x1e
        /*0062*/ 	.short	(.L_847 - .L_846)
.L_846:
        /*0064*/ 	.word	0x00000000
.L_847:


//--------------------- .nv.info._ZN2at6native27unrolled_elementwise_kernelIZZZNS0_62_GLOBAL__N__e6aa1b1b_29_ActivationLogSigmoidKernel_cu_9d16a0dc27log_sigmoid_backward_kernelERNS_14TensorIteratorEENKUlvE_clEvENKUlvE_clEvEUlddE_St5arrayIPcLm3EELi4E23TrivialOffsetCalculatorILi2EjESB_ILi1EjENS0_6memory15LoadWithoutCastENSE_16StoreWithoutCastEEEviT_T0_T2_T3_T4_T5_ --------------------------
	.section	.nv.info._ZN2at6native27unrolled_elementwise_kernelIZZZNS0_62_GLOBAL__N__e6aa1b1b_29_ActivationLogSigmoidKernel_cu_9d16a0dc27log_sigmoid_backward_kernelERNS_14TensorIteratorEENKUlvE_clEvENKUlvE_clEvEUlddE_St5arrayIPcLm3EELi4E23TrivialOffsetCalculatorILi2EjESB_ILi1EjENS0_6memory15LoadWithoutCastENSE_16StoreWithoutCastEEEviT_T0_T2_T3_T4_T5_,"",@"SHT_CUDA_INFO"
	.sectionflags	@""
	.align	4


	//----- nvinfo : EIATTR_CUDA_API_VERSION
	.align		4
        /*0000*/ 	.byte	0x04, 0x37
        /*0002*/ 	.short	(.L_849 - .L_848)
.L_848:
        /*0004*/ 	.word	0x00000082


	//----- nvinfo : EIATTR_SW2861232_WAR
	.align		4
.L_849:
        /*0008*/ 	.byte	0x01, 0x35
	.zero		2


	//----- nvinfo : EIATTR_PARAM_CBANK
	.align		4
        /*000c*/ 	.byte	0x04, 0x0a
        /*000e*/ 	.short	(.L_851 - .L_850)
	.align		4
.L_850:
        /*0010*/ 	.word	index@(.nv.constant0._ZN2at6native27unrolled_elementwise_kernelIZZZNS0_62_GLOBAL__N__e6aa1b1b_29_ActivationLogSigmoidKernel_cu_9d16a0dc27log_sigmoid_backward_kernelERNS_14TensorIteratorEENKUlvE_clEvENKUlvE_clEvEUlddE_St5arrayIPcLm3EELi4E23TrivialOffsetCalculatorILi2EjESB_ILi1EjENS0_6memory15LoadWithoutCastENSE_16StoreWithoutCastEEEviT_T0_T2_T3_T4_T5_)
        /*0014*/ 	.short	0x0160
        /*0016*/ 	.short	0x0024


	//----- nvinfo : EIATTR_CBANK_PARAM_SIZE
	.align		4
.L_851:
        /*0018*/ 	.byte	0x03, 0x19
        /*001a*/ 	.short	0x0024


	//----- nvinfo : EIATTR_KPARAM_INFO
	.align		4
        /*001c*/ 	.byte	0x04, 0x17
        /*001e*/ 	.short	(.L_853 - .L_852)
.L_852:
        /*0020*/ 	.word	0x00000000
        /*0024*/ 	.short	0x0006
        /*0026*/ 	.short	0x0023
        /*0028*/ 	.byte	0x00, 0xf0, 0x05, 0x00


	//----- nvinfo : EIATTR_KPARAM_INFO
	.align		4
.L_853:
        /*002c*/ 	.byte	0x04, 0x17
        /*002e*/ 	.short	(.L_855 - .L_854)
.L_854:
        /*0030*/ 	.word	0x00000000
        /*0034*/ 	.short	0x0005
        /*0036*/ 	.short	0x0022
        /*0038*/ 	.byte	0x00, 0xf0, 0x05, 0x00


	//----- nvinfo : EIATTR_KPARAM_INFO
	.align		4
.L_855:
        /*003c*/ 	.byte	0x04, 0x17
        /*003e*/ 	.short	(.L_857 - .L_856)
.L_856:
        /*0040*/ 	.word	0x00000000
        /*0044*/ 	.short	0x0004
        /*0046*/ 	.short	0x0021
        /*0048*/ 	.byte	0x00, 0xf0, 0x05, 0x00


	//----- nvinfo : EIATTR_KPARAM_INFO
	.align		4
.L_857:
        /*004c*/ 	.byte	0x04, 0x17
        /*004e*/ 	.short	(.L_859 - .L_858)
.L_858:
        /*0050*/ 	.word	0x00000000
        /*0054*/ 	.short	0x0003
        /*0056*/ 	.short	0x0020
        /*0058*/ 	.byte	0x00, 0xf0, 0x05, 0x00


	//----- nvinfo : EIATTR_KPARAM_INFO
	.align		4
.L_859:
        /*005c*/ 	.byte	0x04, 0x17
        /*005e*/ 	.short	(.L_861 - .L_860)
.L_860:
        /*0060*/ 	.word	0x00000000
        /*0064*/ 	.short	0x0002
        /*0066*/ 	.short	0x0008
        /*0068*/ 	.byte	0x00, 0xf0, 0x61, 0x00


	//----- nvinfo : EIATTR_KPARAM_INFO
	.align		4
.L_861:
        /*006c*/ 	.byte	0x04, 0x17
        /*006e*/ 	.short	(.L_863 - .L_862)
.L_862:
        /*0070*/ 	.word	0x00000000
        /*0074*/ 	.short	0x0001
        /*0076*/ 	.short	0x0004
        /*0078*/ 	.byte	0x00, 0xf0, 0x05, 0x00


	//----- nvinfo : EIATTR_KPARAM_INFO
	.align		4
.L_863:
        /*007c*/ 	.byte	0x04, 0x17
        /*007e*/ 	.short	(.L_865 - .L_864)
.L_864:
        /*0080*/ 	.word	0x00000000
        /*0084*/ 	.short	0x0000
        /*0086*/ 	.short	0x0000
        /*0088*/ 	.byte	0x00, 0xf0, 0x11, 0x00


	//----- nvinfo : EIATTR_MAXREG_COUNT
	.align		4
.L_865:
        /*008c*/ 	.byte	0x03, 0x1b
        /*008e*/ 	.short	0x00ff


	//----- nvinfo : EIATTR_MERCURY_ISA_VERSION
	.align		4
        /*0090*/ 	.byte	0x03, 0x5f
        /*0092*/ 	.short	0x0000


	//----- nvinfo : EIATTR_EXIT_INSTR_OFFSETS
	.align		4
        /*0094*/ 	.byte	0x04, 0x1c
        /*0096*/ 	.short	(.L_867 - .L_866)


	//   ....[0]....
.L_866:
        /*0098*/ 	.word	0x00001700


	//   ....[1]....
        /*009c*/ 	.word	0x00001760


	//----- nvinfo : EIATTR_MAX_THREADS
	.align		4
.L_867:
        /*00a0*/ 	.byte	0x04, 0x05
        /*00a2*/ 	.short	(.L_869 - .L_868)
.L_868:
        /*00a4*/ 	.word	0x00000080
        /*00a8*/ 	.word	0x00000001
        /*00ac*/ 	.word	0x00000001


	//----- nvinfo : EIATTR_CRS_STACK_SIZE
	.align		4
.L_869:
        /*00b0*/ 	.byte	0x04, 0x1e
        /*00b2*/ 	.short	(.L_871 - .L_870)
.L_870:
        /*00b4*/ 	.word	0x00000000
.L_871:


//--------------------- .nv.info._ZN2at6native29vectorized_elementwise_kernelILi2EZZZNS0_62_GLOBAL__N__e6aa1b1b_29_ActivationLogSigmoidKernel_cu_9d16a0dc27log_sigmoid_backward_kernelERNS_14TensorIteratorEENKUlvE_clEvENKUlvE_clEvEUlddE_St5arrayIPcLm3EEEEviT0_T1_ --------------------------
	.section	.nv.info._ZN2at6native29vectorized_elementwise_kernelILi2EZZZNS0_62_GLOBAL__N__e6aa1b1b_29_ActivationLogSigmoidKernel_cu_9d16a0dc27log_sigmoid_backward_kernelERNS_14TensorIteratorEENKUlvE_clEvENKUlvE_clEvEUlddE_St5arrayIPcLm3EEEEviT0_T1_,"",@"SHT_CUDA_INFO"
	.sectionflags	@""
	.align	4


	//----- nvinfo : EIATTR_CUDA_API_VERSION
	.align		4
        /*0000*/ 	.byte	0x04, 0x37
        /*0002*/ 	.short	(.L_873 - .L_872)
.L_872:
        /*0004*/ 	.word	0x00000082


	//----- nvinfo : EIATTR_SW2861232_WAR
	.align		4
.L_873:
        /*0008*/ 	.byte	0x01, 0x35
	.zero		2


	//----- nvinfo : EIATTR_PARAM_CBANK
	.align		4
        /*000c*/ 	.byte	0x04, 0x0a
        /*000e*/ 	.short	(.L_875 - .L_874)
	.align		4
.L_874:
        /*0010*/ 	.word	index@(.nv.constant0._ZN2at6native29vectorized_elementwise_kernelILi2EZZZNS0_62_GLOBAL__N__e6aa1b1b_29_ActivationLogSigmoidKernel_cu_9d16a0dc27log_sigmoid_backward_kernelERNS_14TensorIteratorEENKUlvE_clEvENKUlvE_clEvEUlddE_St5arrayIPcLm3EEEEviT0_T1_)
        /*0014*/ 	.short	0x0160
        /*0016*/ 	.short	0x0020


	//----- nvinfo : EIATTR_CBANK_PARAM_SIZE
	.align		4
.L_875:
        /*0018*/ 	.byte	0x03, 0x19
        /*001a*/ 	.short	0x0020


	//----- nvinfo : EIATTR_KPARAM_INFO
	.align		4
        /*001c*/ 	.byte	0x04, 0x17
        /*001e*/ 	.short	(.L_877 - .L_876)
.L_876:
        /*0020*/ 	.word	0x00000000
        /*0024*/ 	.short	0x0002
        /*0026*/ 	.short	0x0008
        /*0028*/ 	.byte	0x00, 0xf0, 0x61, 0x00


	//----- nvinfo : EIATTR_KPARAM_INFO
	.align		4
.L_877:
        /*002c*/ 	.byte	0x04, 0x17
        /*002e*/ 	.short	(.L_879 - .L_878)
.L_878:
        /*0030*/ 	.word	0x00000000
        /*0034*/ 	.short	0x0001
        /*0036*/ 	.short	0x0004
        /*0038*/ 	.byte	0x00, 0xf0, 0x05, 0x00


	//----- nvinfo : EIATTR_KPARAM_INFO
	.align		4
.L_879:
        /*003c*/ 	.byte	0x04, 0x17
        /*003e*/ 	.short	(.L_881 - .L_880)
.L_880:
        /*0040*/ 	.word	0x00000000
        /*0044*/ 	.short	0x0000
        /*0046*/ 	.short	0x0000
        /*0048*/ 	.byte	0x00, 0xf0, 0x11, 0x00


	//----- nvinfo : EIATTR_MAXREG_COUNT
	.align		4
.L_881:
        /*004c*/ 	.byte	0x03, 0x1b
        /*004e*/ 	.short	0x00ff


	//----- nvinfo : EIATTR_MERCURY_ISA_VERSION
	.align		4
        /*0050*/ 	.byte	0x03, 0x5f
        /*0052*/ 	.short	0x0000


	//----- nvinfo : EIATTR_EXIT_INSTR_OFFSETS
	.align		4
        /*0054*/ 	.byte	0x04, 0x1c
        /*0056*/ 	.short	(.L_883 - .L_882)


	//   ....[0]....
.L_882:
        /*0058*/ 	.word	0x000024d0


	//   ....[1]....
        /*005c*/ 	.word	0x000052f0


	//   ....[2]....
        /*0060*/ 	.word	0x00005340


	//----- nvinfo : EIATTR_MAX_THREADS
	.align		4
.L_883:
        /*0064*/ 	.byte	0x04, 0x05
        /*0066*/ 	.short	(.L_885 - .L_884)
.L_884:
        /*0068*/ 	.word	0x00000080
        /*006c*/ 	.word	0x00000001
        /*0070*/ 	.word	0x00000001


	//----- nvinfo : EIATTR_CRS_STACK_SIZE
	.align		4
.L_885:
        /*0074*/ 	.byte	0x04, 0x1e
        /*0076*/ 	.short	(.L_887 - .L_886)
.L_886:
        /*0078*/ 	.word	0x00000000
.L_887:


//--------------------- .nv.info._ZN2at6native29vectorized_elementwise_kernelILi4EZZZNS0_62_GLOBAL__N__e6aa1b1b_29_ActivationLogSigmoidKernel_cu_9d16a0dc27log_sigmoid_backward_kernelERNS_14TensorIteratorEENKUlvE_clEvENKUlvE_clEvEUlddE_St5arrayIPcLm3EEEEviT0_T1_ --------------------------
	.section	.nv.info._ZN2at6native29vectorized_elementwise_kernelILi4EZZZNS0_62_GLOBAL__N__e6aa1b1b_29_ActivationLogSigmoidKernel_cu_9d16a0dc27log_sigmoid_backward_kernelERNS_14TensorIteratorEENKUlvE_clEvENKUlvE_clEvEUlddE_St5arrayIPcLm3EEEEviT0_T1_,"",@"SHT_CUDA_INFO"
	.sectionflags	@""
	.align	4


	//----- nvinfo : EIATTR_CUDA_API_VERSION
	.align		4
        /*0000*/ 	.byte	0x04, 0x37
        /*0002*/ 	.short	(.L_889 - .L_888)
.L_888:
        /*0004*/ 	.word	0x00000082


	//----- nvinfo : EIATTR_SW2861232_WAR
	.align		4
.L_889:
        /*0008*/ 	.byte	0x01, 0x35
	.zero		2


	//----- nvinfo : EIATTR_PARAM_CBANK
	.align		4
        /*000c*/ 	.byte	0x04, 0x0a
        /*000e*/ 	.short	(.L_891 - .L_890)
	.align		4
.L_890:
        /*0010*/ 	.word	index@(.nv.constant0._ZN2at6native29vectorized_elementwise_kernelILi4EZZZNS0_62_GLOBAL__N__e6aa1b1b_29_ActivationLogSigmoidKernel_cu_9d16a0dc27log_sigmoid_backward_kernelERNS_14TensorIteratorEENKUlvE_clEvENKUlvE_clEvEUlddE_St5arrayIPcLm3EEEEviT0_T1_)
        /*0014*/ 	.short	0x0160
        /*0016*/ 	.short	0x0020


	//----- nvinfo : EIATTR_CBANK_PARAM_SIZE
	.align		4
.L_891:
        /*0018*/ 	.byte	0x03, 0x19
        /*001a*/ 	.short	0x0020


	//----- nvinfo : EIATTR_KPARAM_INFO
	.align		4
        /*001c*/ 	.byte	0x04, 0x17
        /*001e*/ 	.short	(.L_893 - .L_892)
.L_892:
        /*0020*/ 	.word	0x00000000
        /*0024*/ 	.short	0x0002
        /*0026*/ 	.short	0x0008
        /*0028*/ 	.byte	0x00, 0xf0, 0x61, 0x00


	//----- nvinfo : EIATTR_KPARAM_INFO
	.align		4
.L_893:
        /*002c*/ 	.byte	0x04, 0x17
        /*002e*/ 	.short	(.L_895 - .L_894)
.L_894:
        /*0030*/ 	.word	0x00000000
        /*0034*/ 	.short	0x0001
        /*0036*/ 	.short	0x0004
        /*0038*/ 	.byte	0x00, 0xf0, 0x05, 0x00


	//----- nvinfo : EIATTR_KPARAM_INFO
	.align		4
.L_895:
        /*003c*/ 	.byte	0x04, 0x17
        /*003e*/ 	.short	(.L_897 - .L_896)
.L_896:
        /*0040*/ 	.word	0x00000000
        /*0044*/ 	.short	0x0000
        /*0046*/ 	.short	0x0000
        /*0048*/ 	.byte	0x00, 0xf0, 0x11, 0x00


	//----- nvinfo : EIATTR_MAXREG_COUNT
	.align		4
.L_897:
        /*004c*/ 	.byte	0x03, 0x1b
        /*004e*/ 	.short	0x00ff


	//----- nvinfo : EIATTR_MERCURY_ISA_VERSION
	.align		4
        /*0050*/ 	.byte	0x03, 0x5f
        /*0052*/ 	.short	0x0000


	//----- nvinfo : EIATTR_EXIT_INSTR_OFFSETS
	.align		4
        /*0054*/ 	.byte	0x04, 0x1c
        /*0056*/ 	.short	(.L_899 - .L_898)


	//   ....[0]....
.L_898:
        /*0058*/ 	.word	0x000024d0


	//   ....[1]....
        /*005c*/ 	.word	0x000052f0


	//   ....[2]....
        /*0060*/ 	.word	0x00005340


	//----- nvinfo : EIATTR_MAX_THREADS
	.align		4
.L_899:
        /*0064*/ 	.byte	0x04, 0x05
        /*0066*/ 	.short	(.L_901 - .L_900)
.L_900:
        /*0068*/ 	.word	0x00000080
        /*006c*/ 	.word	0x00000001
        /*0070*/ 	.word	0x00000001


	//----- nvinfo : EIATTR_CRS_STACK_SIZE
	.align		4
.L_901:
        /*0074*/ 	.byte	0x04, 0x1e
        /*0076*/ 	.short	(.L_903 - .L_902)
.L_902:
        /*0078*/ 	.word	0x00000000
.L_903:


//--------------------- .nv.info._ZN2at6native29vectorized_elementwise_kernelILi8EZZZNS0_62_GLOBAL__N__e6aa1b1b_29_ActivationLogSigmoidKernel_cu_9d16a0dc27log_sigmoid_backward_kernelERNS_14TensorIteratorEENKUlvE_clEvENKUlvE_clEvEUlddE_St5arrayIPcLm3EEEEviT0_T1_ --------------------------
	.section	.nv.info._ZN2at6native29vectorized_elementwise_kernelILi8EZZZNS0_62_GLOBAL__N__e6aa1b1b_29_ActivationLogSigmoidKernel_cu_9d16a0dc27log_sigmoid_backward_kernelERNS_14TensorIteratorEENKUlvE_clEvENKUlvE_clEvEUlddE_St5arrayIPcLm3EEEEviT0_T1_,"",@"SHT_CUDA_INFO"
	.sectionflags	@""
	.align	4


	//----- nvinfo : EIATTR_CUDA_API_VERSION
	.align		4
        /*0000*/ 	.byte	0x04, 0x37
        /*0002*/ 	.short	(.L_905 - .L_904)
.L_904:
        /*0004*/ 	.word	0x00000082


	//----- nvinfo : EIATTR_SW2861232_WAR
	.align		4
.L_905:
        /*0008*/ 	.byte	0x01, 0x35
	.zero		2


	//----- nvinfo : EIATTR_PARAM_CBANK
	.align		4
        /*000c*/ 	.byte	0x04, 0x0a
        /*000e*/ 	.short	(.L_907 - .L_906)
	.align		4
.L_906:
        /*0010*/ 	.word	index@(.nv.constant0._ZN2at6native29vectorized_elementwise_kernelILi8EZZZNS0_62_GLOBAL__N__e6aa1b1b_29_ActivationLogSigmoidKernel_cu_9d16a0dc27log_sigmoid_backward_kernelERNS_14TensorIteratorEENKUlvE_clEvENKUlvE_clEvEUlddE_St5arrayIPcLm3EEEEviT0_T1_)
        /*0014*/ 	.short	0x0160
        /*0016*/ 	.short	0x0020


	//----- nvinfo : EIATTR_CBANK_PARAM_SIZE
	.align		4
.L_907:
        /*0018*/ 	.byte	0x03, 0x19
        /*001a*/ 	.short	0x0020


	//----- nvinfo : EIATTR_KPARAM_INFO
	.align		4
        /*001c*/ 	.byte	0x04, 0x17
        /*001e*/ 	.short	(.L_909 - .L_908)
.L_908:
        /*0020*/ 	.word	0x00000000
        /*0024*/ 	.short	0x0002
        /*0026*/ 	.short	0x0008
        /*0028*/ 	.byte	0x00, 0xf0, 0x61, 0x00


	//----- nvinfo : EIATTR_KPARAM_INFO
	.align		4
.L_909:
        /*002c*/ 	.byte	0x04, 0x17
        /*002e*/ 	.short	(.L_911 - .L_910)
.L_910:
        /*0030*/ 	.word	0x00000000
        /*0034*/ 	.short	0x0001
        /*0036*/ 	.short	0x0004
        /*0038*/ 	.byte	0x00, 0xf0, 0x05, 0x00


	//----- nvinfo : EIATTR_KPARAM_INFO
	.align		4
.L_911:
        /*003c*/ 	.byte	0x04, 0x17
        /*003e*/ 	.short	(.L_913 - .L_912)
.L_912:
        /*0040*/ 	.word	0x00000000
        /*0044*/ 	.short	0x0000
        /*0046*/ 	.short	0x0000
        /*0048*/ 	.byte	0x00, 0xf0, 0x11, 0x00


	//----- nvinfo : EIATTR_MAXREG_COUNT
	.align		4
.L_913:
        /*004c*/ 	.byte	0x03, 0x1b
        /*004e*/ 	.short	0x00ff


	//----- nvinfo : EIATTR_MERCURY_ISA_VERSION
	.align		4
        /*0050*/ 	.byte	0x03, 0x5f
        /*0052*/ 	.short	0x0000


	//----- nvinfo : EIATTR_EXIT_INSTR_OFFSETS
	.align		4
        /*0054*/ 	.byte	0x04, 0x1c
        /*0056*/ 	.short	(.L_915 - .L_914)


	//   ....[0]....
.L_914:
        /*0058*/ 	.word	0x00000010


	//----- nvinfo : EIATTR_MAX_THREADS
	.align		4
.L_915:
        /*005c*/ 	.byte	0x04, 0x05
        /*005e*/ 	.short	(.L_917 - .L_916)
.L_916:
        /*0060*/ 	.word	0x00000080
        /*0064*/ 	.word	0x00000001
        /*0068*/ 	.word	0x00000001
.L_917:


//--------------------- .nv.info._ZN2at6native18elementwise_kernelILi128ELi4EZNS0_15gpu_kernel_implIZZZNS0_33launch_log_sigmoid_forward_kernelERNS_18TensorIteratorBaseEENKUlvE_clEvENKUlvE2_clEvEUlN3c108BFloat16EE_EEvS4_RKT_EUliE_EEviT1_ --------------------------
	.section	.nv.info._ZN2at6native18elementwise_kernelILi128ELi4EZNS0_15gpu_kernel_implIZZZNS0_33launch_log_sigmoid_forward_kernelERNS_18TensorIteratorBaseEENKUlvE_clEvENKUlvE2_clEvEUlN3c108BFloat16EE_EEvS4_RKT_EUliE_EEviT1_,"",@"SHT_CUDA_INFO"
	.sectionflags	@""
	.align	4


	//----- nvinfo : EIATTR_CUDA_API_VERSION
	.align		4
        /*0000*/ 	.byte	0x04, 0x37
        /*0002*/ 	.short	(.L_919 - .L_918)
.L_918:
        /*0004*/ 	.word	0x00000082


	//----- nvinfo : EIATTR_SW2861232_WAR
	.align		4
.L_919:
        /*0008*/ 	.byte	0x01, 0x35
	.zero		2


	//----- nvinfo : EIATTR_PARAM_CBANK
	.align		4
        /*000c*/ 	.byte	0x04, 0x0a
        /*000e*/ 	.short	(.L_921 - .L_920)
	.align		4
.L_920:
        /*0010*/ 	.word	index@(.nv.constant0._ZN2at6native18elementwise_kernelILi128ELi4EZNS0_15gpu_kernel_implIZZZNS0_33launch_log_sigmoid_forward_kernelERNS_18TensorIteratorBaseEENKUlvE_clEvENKUlvE2_clEvEUlN3c108BFloat16EE_EEvS4_RKT_EUliE_EEviT1_)
        /*0014*/ 	.short	0x0160
        /*0016*/ 	.short	0x0220


	//----- nvinfo : EIATTR_CBANK_PARAM_SIZE
	.align		4
.L_921:
        /*0018*/ 	.byte	0x03, 0x19
        /*001a*/ 	.short	0x0220


	//----- nvinfo : EIATTR_KPARAM_INFO
	.align		4
        /*001c*/ 	.byte	0x04, 0x17
        /*001e*/ 	.short	(.L_923 - .L_922)
.L_922:
        /*0020*/ 	.word	0x00000000
        /*0024*/ 	.short	0x0001
        /*0026*/ 	.short	0x0008
        /*0028*/ 	.byte	0x00, 0xf0, 0x61, 0x08


	//----- nvinfo : EIATTR_KPARAM_INFO
	.align		4
.L_923:
        /*002c*/ 	.byte	0x04, 0x17
        /*002e*/ 	.short	(.L_925 - .L_924)
.L_924:
        /*0030*/ 	.word	0x00000000
        /*0034*/ 	.short	0x0000
        /*0036*/ 	.short	0x0000
        /*0038*/ 	.byte	0x00, 0xf0, 0x11, 0x00


	//----- nvinfo : EIATTR_MAXREG_COUNT
	.align		4
.L_925:
        /*003c*/ 	.byte	0x03, 0x1b
        /*003e*/ 	.short	0x0080


	//----- nvinfo : EIATTR_EXTERNS
	.align		4
        /*0040*/ 	.byte	0x04, 0x0f
        /*0042*/ 	.short	(.L_927 - .L_926)


	//   ....[0]....
	.align		4
.L_926:
        /*0044*/ 	.word	index@(__assertfail)


	//----- nvinfo : EIATTR_MERCURY_ISA_VERSION
	.align		4
.L_927:
        /*0048*/ 	.byte	0x03, 0x5f
        /*004a*/ 	.short	0x0000


	//----- nvinfo : EIATTR_SYSCALL_OFFSETS
	.align		4
        /*004c*/ 	.byte	0x04, 0x46
        /*004e*/ 	.short	(.L_929 - .L_928)


	//   ....[0]....
.L_928:
        /*0050*/ 	.word	0x00001df0


	//   ....[1]....
        /*0054*/ 	.word	0x00002fd0


	//   ....[2]....
        /*0058*/ 	.word	0x00004e10


	//   ....[3]....
        /*005c*/ 	.word	0x00005ff0


	//   ....[4]....
        /*0060*/ 	.word	0x00007e00


	//   ....[5]....
        /*0064*/ 	.word	0x00008fe0


	//   ....[6]....
        /*0068*/ 	.word	0x0000ae00


	//   ....[7]....
        /*006c*/ 	.word	0x0000bfe0


	//----- nvinfo : EIATTR_EXIT_INSTR_OFFSETS
	.align		4
.L_929:
        /*0070*/ 	.byte	0x04, 0x1c
        /*0072*/ 	.short	(.L_931 - .L_930)


	//   ....[0]....
.L_930:
        /*0074*/ 	.word	0x000090a0


	//   ....[1]....
        /*0078*/ 	.word	0x0000b1e0


	//   ....[2]....
        /*007c*/ 	.word	0x0000b220


	//   ....[3]....
        /*0080*/ 	.word	0x0000b2c0


	//   ....[4]....
        /*0084*/ 	.word	0x0000b300


	//   ....[5]....
        /*0088*/ 	.word	0x0000b340


	//   ....[6]....
        /*008c*/ 	.word	0x0000b3d0


	//   ....[7]....
        /*0090*/ 	.word	0x0000b410


	//   ....[8]....
        /*0094*/ 	.word	0x0000b4b0


	//   ....[9]....
        /*0098*/ 	.word	0x0000b500


	//   ....[10]....
        /*009c*/ 	.word	0x0000b550


	//   ....[11]....
        /*00a0*/ 	.word	0x0000b620


	//   ....[12]....
        /*00a4*/ 	.word	0x0000b680


	//   ....[13]....
        /*00a8*/ 	.word	0x0000b810


	//   ....[14]....
        /*00ac*/ 	.word	0x0000b970


	//   ....[15]....
        /*00b0*/ 	.word	0x0000b990


	//   ....[16]....
        /*00b4*/ 	.word	0x0000ba50


	//   ....[17]....
        /*00b8*/ 	.word	0x0000bbd0


	//   ....[18]....
        /*00bc*/ 	.word	0x0000bd50


	//   ....[19]....
        /*00c0*/ 	.word	0x0000beb0


	//   ....[20]....
        /*00c4*/ 	.word	0x0000bff0


	//   ....[21]....
        /*00c8*/ 	.word	0x0000c030


	//   ....[22]....
        /*00cc*/ 	.word	0x0000c070


	//----- nvinfo : EIATTR_MAX_THREADS
	.align		4
.L_931:
        /*00d0*/ 	.byte	0x04, 0x05
        /*00d2*/ 	.short	(.L_933 - .L_932)
.L_932:
        /*00d4*/ 	.word	0x00000080
        /*00d8*/ 	.word	0x00000001
        /*00dc*/ 	.word	0x00000001


	//----- nvinfo : EIATTR_CRS_STACK_SIZE
	.align		4
.L_933:
        /*00e0*/ 	.byte	0x04, 0x1e
        /*00e2*/ 	.short	(.L_935 - .L_934)
.L_934:
        /*00e4*/ 	.word	0x00000000
.L_935:


//--------------------- .nv.info._ZN2at6native27unrolled_elementwise_kernelIZZZNS0_33launch_log_sigmoid_forward_kernelERNS_18TensorIteratorBaseEENKUlvE_clEvENKUlvE2_clEvEUlN3c108BFloat16EE_St5arrayIPcLm2EELi4E23TrivialOffsetCalculatorILi1EjESD_NS0_6memory12LoadWithCastILi1EEENSE_13StoreWithCastILi1EEEEEviT_T0_T2_T3_T4_T5_ --------------------------
	.section	.nv.info._ZN2at6native27unrolled_elementwise_kernelIZZZNS0_33launch_log_sigmoid_forward_kernelERNS_18TensorIteratorBaseEENKUlvE_clEvENKUlvE2_clEvEUlN3c108BFloat16EE_St5arrayIPcLm2EELi4E23TrivialOffsetCalculatorILi1EjESD_NS0_6memory12LoadWithCastILi1EEENSE_13StoreWithCastILi1EEEEEviT_T0_T2_T3_T4_T5_,"",@"SHT_CUDA_INFO"
	.sectionflags	@""
	.align	4


	//----- nvinfo : EIATTR_CUDA_API_VERSION
	.align		4
        /*0000*/ 	.byte	0x04, 0x37
        /*0002*/ 	.short	(.L_937 - .L_936)
.L_936:
        /*0004*/ 	.word	0x00000082


	//----- nvinfo : EIATTR_SW2861232_WAR
	.align		4
.L_937:
        /*0008*/ 	.byte	0x01, 0x35
	.zero		2


	//----- nvinfo : EIATTR_PARAM_CBANK
	.align		4
        /*000c*/ 	.byte	0x04, 0x0a
        /*000e*/ 	.short	(.L_939 - .L_938)
	.align		4
.L_938:
        /*0010*/ 	.word	index@(.nv.constant0._ZN2at6native27unrolled_elementwise_kernelIZZZNS0_33launch_log_sigmoid_forward_kernelERNS_18TensorIteratorBaseEENKUlvE_clEvENKUlvE2_clEvEUlN3c108BFloat16EE_St5arrayIPcLm2EELi4E23TrivialOffsetCalculatorILi1EjESD_NS0_6memory12LoadWithCastILi1EEENSE_13StoreWithCastILi1EEEEEviT_T0_T2_T3_T4_T5_)
        /*0014*/ 	.short	0x0160
        /*0016*/ 	.short	0x002c


	//----- nvinfo : EIATTR_CBANK_PARAM_SIZE
	.align		4
.L_939:
        /*0018*/ 	.byte	0x03, 0x19
        /*001a*/ 	.short	0x002c


	//----- nvinfo : EIATTR_KPARAM_INFO
	.align		4
        /*001c*/ 	.byte	0x04, 0x17
        /*001e*/ 	.short	(.L_941 - .L_940)
.L_940:
        /*0020*/ 	.word	0x00000000
        /*0024*/ 	.short	0x0006
        /*0026*/ 	.short	0x0024
        /*0028*/ 	.byte	0x00, 0xf0, 0x21, 0x00


	//----- nvinfo : EIATTR_KPARAM_INFO
	.align		4
.L_941:
        /*002c*/ 	.byte	0x04, 0x17
        /*002e*/ 	.short	(.L_943 - .L_942)
.L_942:
        /*0030*/ 	.word	0x00000000
        /*0034*/ 	.short	0x0005
        /*0036*/ 	.short	0x001c
        /*0038*/ 	.byte	0x00, 0xf0, 0x21, 0x00


	//----- nvinfo : EIATTR_KPARAM_INFO
	.align		4
.L_943:
        /*003c*/ 	.byte	0x04, 0x17
        /*003e*/ 	.short	(.L_945 - .L_944)
.L_944:
        /*0040*/ 	.word	0x00000000
        /*0044*/ 	.short	0x0004
        /*0046*/ 	.short	0x0019
        /*0048*/ 	.byte	0x00, 0xf0, 0x05, 0x00


	//----- nvinfo : EIATTR_KPARAM_INFO
	.align		4
.L_945:
        /*004c*/ 	.byte	0x04, 0x17
        /*004e*/ 	.short	(.L_947 - .L_946)
.L_946:
        /*0050*/ 	.word	0x00000000
        /*0054*/ 	.short	0x0003
        /*0056*/ 	.short	0x0018
        /*0058*/ 	.byte	0x00, 0xf0, 0x05, 0x00


	//----- nvinfo : EIATTR_KPARAM_INFO
	.align		4
.L_947:
        /*005c*/ 	.byte	0x04, 0x17
        /*005e*/ 	.short	(.L_949 - .L_948)
.L_948:
        /*0060*/ 	.word	0x00000000
        /*0064*/ 	.short	0x0002
        /*0066*/ 	.short	0x0008
        /*0068*/ 	.byte	0x00, 0xf0, 0x41, 0x00


	//----- nvinfo : EIATTR_KPARAM_INFO
	.align		4
.L_949:
        /*006c*/ 	.byte	0x04, 0x17
        /*006e*/ 	.short	(.L_951 - .L_950)
.L_950:
        /*0070*/ 	.word	0x00000000
        /*0074*/ 	.short	0x0001
        /*0076*/ 	.short	0x0004
        /*0078*/ 	.byte	0x00, 0xf0, 0x05, 0x00


	//----- nvinfo : EIATTR_KPARAM_INFO
	.align		4
.L_951:
        /*007c*/ 	.byte	0x04, 0x17
        /*007e*/ 	.short	(.L_953 - .L_952)
.L_952:
        /*0080*/ 	.word	0x00000000
        /*0084*/ 	.short	0x0000
        /*0086*/ 	.short	0x0000
        /*0088*/ 	.byte	0x00, 0xf0, 0x11, 0x00


	//----- nvinfo : EIATTR_MAXREG_COUNT
	.align		4
.L_953:
        /*008c*/ 	.byte	0x03, 0x1b
        /*008e*/ 	.short	0x00ff


	//----- nvinfo : EIATTR_EXTERNS
	.align		4
        /*0090*/ 	.byte	0x04, 0x0f
        /*0092*/ 	.short	(.L_955 - .L_954)


	//   ....[0]....
	.align		4
.L_954:
        /*0094*/ 	.word	index@(__assertfail)


	//----- nvinfo : EIATTR_MERCURY_ISA_VERSION
	.align		4
.L_955:
        /*0098*/ 	.byte	0x03, 0x5f
        /*009a*/ 	.short	0x0000


	//----- nvinfo : EIATTR_SYSCALL_OFFSETS
	.align		4
        /*009c*/ 	.byte	0x04, 0x46
        /*009e*/ 	.short	(.L_957 - .L_956)


	//   ....[0]....
.L_956:
        /*00a0*/ 	.word	0x000010a0


	//   ....[1]....
        /*00a4*/ 	.word	0x000021a0


	//   ....[2]....
        /*00a8*/ 	.word	0x000032b0


	//   ....[3]....
        /*00ac*/ 	.word	0x00004390


	//   ....[4]....
        /*00b0*/ 	.word	0x00005f60


	//   ....[5]....
        /*00b4*/ 	.word	0x00006f90


	//   ....[6]....
        /*00b8*/ 	.word	0x00007f80


	//   ....[7]....
        /*00bc*/ 	.word	0x00008f70


	//----- nvinfo : EIATTR_EXIT_INSTR_OFFSETS
	.align		4
.L_957:
        /*00c0*/ 	.byte	0x04, 0x1c
        /*00c2*/ 	.short	(.L_959 - .L_958)


	//   ....[0]....
.L_958:
        /*00c4*/ 	.word	0x00008040


	//   ....[1]....
        /*00c8*/ 	.word	0x00008170


	//   ....[2]....
        /*00cc*/ 	.word	0x000081b0


	//   ....[3]....
        /*00d0*/ 	.word	0x00008250


	//   ....[4]....
        /*00d4*/ 	.word	0x00008290


	//   ....[5]....
        /*00d8*/ 	.word	0x000082d0


	//   ....[6]....
        /*00dc*/ 	.word	0x00008360


	//   ....[7]....
        /*00e0*/ 	.word	0x000083a0


	//   ....[8]....
        /*00e4*/ 	.word	0x00008440


	//   ....[9]....
        /*00e8*/ 	.word	0x00008490


	//   ....[10]....
        /*00ec*/ 	.word	0x000084e0


	//   ....[11]....
        /*00f0*/ 	.word	0x000085b0


	//   ....[12]....
        /*00f4*/ 	.word	0x00008610


	//   ....[13]....
        /*00f8*/ 	.word	0x000087a0


	//   ....[14]....
        /*00fc*/ 	.word	0x00008900


	//   ....[15]....
        /*0100*/ 	.word	0x00008920


	//   ....[16]....
        /*0104*/ 	.word	0x000089e0


	//   ....[17]....
        /*0108*/ 	.word	0x00008b60


	//   ....[18]....
        /*010c*/ 	.word	0x00008ce0


	//   ....[19]....
        /*0110*/ 	.word	0x00008e40


	//   ....[20]....
        /*0114*/ 	.word	0x00008f80


	//   ....[21]....
        /*0118*/ 	.word	0x00008fc0


	//   ....[22]....
        /*011c*/ 	.word	0x00009000


	//----- nvinfo : EIATTR_MAX_THREADS
	.align		4
.L_959:
        /*0120*/ 	.byte	0x04, 0x05
        /*0122*/ 	.short	(.L_961 - .L_960)
.L_960:
        /*0124*/ 	.word	0x00000080
        /*0128*/ 	.word	0x00000001
        /*012c*/ 	.word	0x00000001


	//----- nvinfo : EIATTR_CRS_STACK_SIZE
	.align		4
.L_961:
        /*0130*/ 	.byte	0x04, 0x1e
        /*0132*/ 	.short	(.L_963 - .L_962)
.L_962:
        /*0134*/ 	.word	0x00000000
.L_963:


//--------------------- .nv.info._ZN2at6native18elementwise_kernelILi128ELi4EZNS0_22gpu_kernel_impl_nocastIZZZNS0_33launch_log_sigmoid_forward_kernelERNS_18TensorIteratorBaseEENKUlvE_clEvENKUlvE2_clEvEUlN3c108BFloat16EE_EEvS4_RKT_EUliE_EEviT1_ --------------------------
	.section	.nv.info._ZN2at6native18elementwise_kernelILi128ELi4EZNS0_22gpu_kernel_impl_nocastIZZZNS0_33launch_log_sigmoid_forward_kernelERNS_18TensorIteratorBaseEENKUlvE_clEvENKUlvE2_clEvEUlN3c108BFloat16EE_EEvS4_RKT_EUliE_EEviT1_,"",@"SHT_CUDA_INFO"
	.sectionflags	@""
	.align	4


	//----- nvinfo : EIATTR_CUDA_API_VERSION
	.align		4
        /*0000*/ 	.byte	0x04, 0x37
        /*0002*/ 	.short	(.L_965 - .L_964)
.L_964:
        /*0004*/ 	.word	0x00000082


	//----- nvinfo : EIATTR_SW2861232_WAR
	.align		4
.L_965:
        /*0008*/ 	.byte	0x01, 0x35
	.zero		2


	//----- nvinfo : EIATTR_PARAM_CBANK
	.align		4
        /*000c*/ 	.byte	0x04, 0x0a
        /*000e*/ 	.short	(.L_967 - .L_966)
	.align		4
.L_966:
        /*0010*/ 	.word	index@(.nv.constant0._ZN2at6native18elementwise_kernelILi128ELi4EZNS0_22gpu_kernel_impl_nocastIZZZNS0_33launch_log_sigmoid_forward_kernelERNS_18TensorIteratorBaseEENKUlvE_clEvENKUlvE2_clEvEUlN3c108BFloat16EE_EEvS4_RKT_EUliE_EEviT1_)
        /*0014*/ 	.short	0x0160
        /*0016*/ 	.short	0x0220


	//----- nvinfo : EIATTR_CBANK_PARAM_SIZE
	.align		4
.L_967:
        /*0018*/ 	.byte	0x03, 0x19
        /*001a*/ 	.short	0x0220


	//----- nvinfo : EIATTR_KPARAM_INFO
	.align		4
        /*001c*/ 	.byte	0x04, 0x17
        /*001e*/ 	.short	(.L_969 - .L_968)
.L_968:
        /*0020*/ 	.word	0x00000000
        /*0024*/ 	.short	0x0001
        /*0026*/ 	.short	0x0008
        /*0028*/ 	.byte	0x00, 0xf0, 0x61, 0x08


	//----- nvinfo : EIATTR_KPARAM_INFO
	.align		4
.L_969:
        /*002c*/ 	.byte	0x04, 0x17
        /*002e*/ 	.short	(.L_971 - .L_970)
.L_970:
        /*0030*/ 	.word	0x00000000
        /*0034*/ 	.short	0x0000
        /*0036*/ 	.short	0x0000
        /*0038*/ 	.byte	0x00, 0xf0, 0x11, 0x00


	//----- nvinfo : EIATTR_MAXREG_COUNT
	.align		4
.L_971:
        /*003c*/ 	.byte	0x03, 0x1b
        /*003e*/ 	.short	0x0080


	//----- nvinfo : EIATTR_MERCURY_ISA_VERSION
	.align		4
        /*0040*/ 	.byte	0x03, 0x5f
        /*0042*/ 	.short	0x0000


	//----- nvinfo : EIATTR_EXIT_INSTR_OFFSETS
	.align		4
        /*0044*/ 	.byte	0x04, 0x1c
        /*0046*/ 	.short	(.L_973 - .L_972)


	//   ....[0]....
.L_972:
        /*0048*/ 	.word	0x000033d0


	//   ....[1]....
        /*004c*/ 	.word	0x000044c0


	//----- nvinfo : EIATTR_MAX_THREADS
	.align		4
.L_973:
        /*0050*/ 	.byte	0x04, 0x05
        /*0052*/ 	.short	(.L_975 - .L_974)
.L_974:
        /*0054*/ 	.word	0x00000080
        /*0058*/ 	.word	0x00000001
        /*005c*/ 	.word	0x00000001


	//----- nvinfo : EIATTR_CRS_STACK_SIZE
	.align		4
.L_975:
        /*0060*/ 	.byte	0x04, 0x1e
        /*0062*/ 	.short	(.L_977 - .L_976)
.L_976:
        /*0064*/ 	.word	0x00000000
.L_977:


//--------------------- .nv.info._ZN2at6native27unrolled_elementwise_kernelIZZZNS0_33launch_log_sigmoid_forward_kernelERNS_18TensorIteratorBaseEENKUlvE_clEvENKUlvE2_clEvEUlN3c108BFloat16EE_St5arrayIPcLm2EELi4E23TrivialOffsetCalculatorILi1EjESD_NS0_6memory15LoadWithoutCastENSE_16StoreWithoutCastEEEviT_T0_T2_T3_T4_T5_ --------------------------
	.section	.nv.info._ZN2at6native27unrolled_elementwise_kernelIZZZNS0_33launch_log_sigmoid_forward_kernelERNS_18TensorIteratorBaseEENKUlvE_clEvENKUlvE2_clEvEUlN3c108BFloat16EE_St5arrayIPcLm2EELi4E23TrivialOffsetCalculatorILi1EjESD_NS0_6memory15LoadWithoutCastENSE_16StoreWithoutCastEEEviT_T0_T2_T3_T4_T5_,"",@"SHT_CUDA_INFO"
	.sectionflags	@""
	.align	4


	//----- nvinfo : EIATTR_CUDA_API_VERSION
	.align		4
        /*0000*/ 	.byte	0x04, 0x37
        /*0002*/ 	.short	(.L_979 - .L_978)
.L_978:
        /*0004*/ 	.word	0x00000082


	//----- nvinfo : EIATTR_SW2861232_WAR
	.align		4
.L_979:
        /*0008*/ 	.byte	0x01, 0x35
	.zero		2


	//----- nvinfo : EIATTR_PARAM_CBANK
	.align		4
        /*000c*/ 	.byte	0x04, 0x0a
        /*000e*/ 	.short	(.L_981 - .L_980)
	.align		4
.L_980:
        /*0010*/ 	.word	index@(.nv.constant0._ZN2at6native27unrolled_elementwise_kernelIZZZNS0_33launch_log_sigmoid_forward_kernelERNS_18TensorIteratorBaseEENKUlvE_clEvENKUlvE2_clEvEUlN3c108BFloat16EE_St5arrayIPcLm2EELi4E23TrivialOffsetCalculatorILi1EjESD_NS0_6memory15LoadWithoutCastENSE_16StoreWithoutCastEEEviT_T0_T2_T3_T4_T5_)
        /*0014*/ 	.short	0x0160
        /*0016*/ 	.short	0x001c


	//----- nvinfo : EIATTR_CBANK_PARAM_SIZE
	.align		4
.L_981:
        /*0018*/ 	.byte	0x03, 0x19
        /*001a*/ 	.short	0x001c


	//----- nvinfo : EIATTR_KPARAM_INFO
	.align		4
        /*001c*/ 	.byte	0x04, 0x17
        /*001e*/ 	.short	(.L_983 - .L_982)
.L_982:
        /*0020*/ 	.word	0x00000000
        /*0024*/ 	.short	0x0006
        /*0026*/ 	.short	0x001b
        /*0028*/ 	.byte	0x00, 0xf0, 0x05, 0x00


	//----- nvinfo : EIATTR_KPARAM_INFO
	.align		4
.L_983:
        /*002c*/ 	.byte	0x04, 0x17
        /*002e*/ 	.short	(.L_985 - .L_984)
.L_984:
        /*0030*/ 	.word	0x00000000
        /*0034*/ 	.short	0x0005
        /*0036*/ 	.short	0x001a
        /*0038*/ 	.byte	0x00, 0xf0, 0x05, 0x00


	//----- nvinfo : EIATTR_KPARAM_INFO
	.align		4
.L_985:
        /*003c*/ 	.byte	0x04, 0x17
        /*003e*/ 	.short	(.L_987 - .L_986)
.L_986:
        /*0040*/ 	.word	0x00000000
        /*0044*/ 	.short	0x0004
        /*0046*/ 	.short	0x0019
        /*0048*/ 	.byte	0x00, 0xf0, 0x05, 0x00


	//----- nvinfo : EIATTR_KPARAM_INFO
	.align		4
.L_987:
        /*004c*/ 	.byte	0x04, 0x17
        /*004e*/ 	.short	(.L_989 - .L_988)
.L_988:
        /*0050*/ 	.word	0x00000000
        /*0054*/ 	.short	0x0003
        /*0056*/ 	.short	0x0018
        /*0058*/ 	.byte	0x00, 0xf0, 0x05, 0x00


	//----- nvinfo : EIATTR_KPARAM_INFO
	.align		4
.L_989:
        /*005c*/ 	.byte	0x04, 0x17
        /*005e*/ 	.short	(.L_991 - .L_990)
.L_990:
        /*0060*/ 	.word	0x00000000
        /*0064*/ 	.short	0x0002
        /*0066*/ 	.short	0x0008
        /*0068*/ 	.byte	0x00, 0xf0, 0x41, 0x00


	//----- nvinfo : EIATTR_KPARAM_INFO
	.align		4
.L_991:
        /*006c*/ 	.byte	0x04, 0x17
        /*006e*/ 	.short	(.L_993 - .L_992)
.L_992:
        /*0070*/ 	.word	0x00000000
        /*0074*/ 	.short	0x0001
        /*0076*/ 	.short	0x0004
        /*0078*/ 	.byte	0x00, 0xf0, 0x05, 0x00


	//----- nvinfo : EIATTR_KPARAM_INFO
	.align		4
.L_993:
        /*007c*/ 	.byte	0x04, 0x17
        /*007e*/ 	.short	(.L_995 - .L_994)
.L_994:
        /*0080*/ 	.word	0x00000000
        /*0084*/ 	.short	0x0000
        /*0086*/ 	.short	0x0000
        /*0088*/ 	.byte	0x00, 0xf0, 0x11, 0x00


	//----- nvinfo : EIATTR_MAXREG_COUNT
	.align		4
.L_995:
        /*008c*/ 	.byte	0x03, 0x1b
        /*008e*/ 	.short	0x00ff


	//----- nvinfo : EIATTR_MERCURY_ISA_VERSION
	.align		4
        /*0090*/ 	.byte	0x03, 0x5f
        /*0092*/ 	.short	0x0000


	//----- nvinfo : EIATTR_EXIT_INSTR_OFFSETS
	.align		4
        /*0094*/ 	.byte	0x04, 0x1c
        /*0096*/ 	.short	(.L_997 - .L_996)


	//   ....[0]....
.L_996:
        /*0098*/ 	.word	0x00000df0


	//   ....[1]....
        /*009c*/ 	.word	0x00000e40


	//----- nvinfo : EIATTR_MAX_THREADS
	.align		4
.L_997:
        /*00a0*/ 	.byte	0x04, 0x05
        /*00a2*/ 	.short	(.L_999 - .L_998)
.L_998:
        /*00a4*/ 	.word	0x00000080
        /*00a8*/ 	.word	0x00000001
        /*00ac*/ 	.word	0x00000001


	//----- nvinfo : EIATTR_CRS_STACK_SIZE
	.align		4
.L_999:
        /*00b0*/ 	.byte	0x04, 0x1e
        /*00b2*/ 	.short	(.L_1001 - .L_1000)
.L_1000:
        /*00b4*/ 	.word	0x00000000
.L_1001:


//--------------------- .nv.info._ZN2at6native29vectorized_elementwise_kernelILi2EZZZNS0_33launch_log_sigmoid_forward_kernelERNS_18TensorIteratorBaseEENKUlvE_clEvENKUlvE2_clEvEUlN3c108BFloat16EE_St5arrayIPcLm2EEEEviT0_T1_ --------------------------
	.section	.nv.info._ZN2at6native29vectorized_elementwise_kernelILi2EZZZNS0_33launch_log_sigmoid_forward_kernelERNS_18TensorIteratorBaseEENKUlvE_clEvENKUlvE2_clEvEUlN3c108BFloat16EE_St5arrayIPcLm2EEEEviT0_T1_,"",@"SHT_CUDA_INFO"
	.sectionflags	@""
	.align	4


	//----- nvinfo : EIATTR_CUDA_API_VERSION
	.align		4
        /*0000*/ 	.byte	0x04, 0x37
        /*0002*/ 	.short	(.L_1003 - .L_1002)
.L_1002:
        /*0004*/ 	.word	0x00000082


	//----- nvinfo : EIATTR_SW2861232_WAR
	.align		4
.L_1003:
        /*0008*/ 	.byte	0x01, 0x35
	.zero		2


	//----- nvinfo : EIATTR_PARAM_CBANK
	.align		4
        /*000c*/ 	.byte	0x04, 0x0a
        /*000e*/ 	.short	(.L_1005 - .L_1004)
	.align		4
.L_1004:
        /*0010*/ 	.word	index@(.nv.constant0._ZN2at6native29vectorized_elementwise_kernelILi2EZZZNS0_33launch_log_sigmoid_forward_kernelERNS_18TensorIteratorBaseEENKUlvE_clEvENKUlvE2_clEvEUlN3c108BFloat16EE_St5arrayIPcLm2EEEEviT0_T1_)
        /*0014*/ 	.short	0x0160
        /*0016*/ 	.short	0x0018


	//----- nvinfo : EIATTR_CBANK_PARAM_SIZE
	.align		4
.L_1005:
        /*0018*/ 	.byte	0x03, 0x19
        /*001a*/ 	.short	0x0018


	//----- nvinfo : EIATTR_KPARAM_INFO
	.align		4
        /*001c*/ 	.byte	0x04, 0x17
        /*001e*/ 	.short	(.L_1007 - .L_1006)
.L_1006:
        /*0020*/ 	.word	0x00000000
        /*0024*/ 	.short	0x0002
        /*0026*/ 	.short	0x0008
        /*0028*/ 	.byte	0x00, 0xf0, 0x41, 0x00


	//----- nvinfo : EIATTR_KPARAM_INFO
	.align		4
.L_1007:
        /*002c*/ 	.byte	0x04, 0x17
        /*002e*/ 	.short	(.L_1009 - .L_1008)
.L_1008:
        /*0030*/ 	.word	0x00000000
        /*0034*/ 	.short	0x0001
        /*0036*/ 	.short	0x0004
        /*0038*/ 	.byte	0x00, 0xf0, 0x05, 0x00


	//----- nvinfo : EIATTR_KPARAM_INFO
	.align		4
.L_1009:
        /*003c*/ 	.byte	0x04, 0x17
        /*003e*/ 	.short	(.L_1011 - .L_1010)
.L_1010:
        /*0040*/ 	.word	0x00000000
        /*0044*/ 	.short	0x0000
        /*0046*/ 	.short	0x0000
        /*0048*/ 	.byte	0x00, 0xf0, 0x11, 0x00


	//----- nvinfo : EIATTR_MAXREG_COUNT
	.align		4
.L_1011:
        /*004c*/ 	.byte	0x03, 0x1b
        /*004e*/ 	.short	0x00ff


	//----- nvinfo : EIATTR_MERCURY_ISA_VERSION
	.align		4
        /*0050*/ 	.byte	0x03, 0x5f
        /*0052*/ 	.short	0x0000


	//----- nvinfo : EIATTR_EXIT_INSTR_OFFSETS
	.align		4
        /*0054*/ 	.byte	0x04, 0x1c
        /*0056*/ 	.short	(.L_1013 - .L_1012)


	//   ....[0]....
.L_1012:
        /*0058*/ 	.word	0x000012b0


	//   ....[1]....
        /*005c*/ 	.word	0x00002e90


	//   ....[2]....
        /*0060*/ 	.word	0x00002ee0


	//----- nvinfo : EIATTR_MAX_THREADS
	.align		4
.L_1013:
        /*0064*/ 	.byte	0x04, 0x05
        /*0066*/ 	.short	(.L_1015 - .L_1014)
.L_1014:
        /*0068*/ 	.word	0x00000080
        /*006c*/ 	.word	0x00000001
        /*0070*/ 	.word	0x00000001


	//----- nvinfo : EIATTR_CRS_STACK_SIZE
	.align		4
.L_1015:
        /*0074*/ 	.byte	0x04, 0x1e
        /*0076*/ 	.short	(.L_1017 - .L_1016)
.L_1016:
        /*0078*/ 	.word	0x00000000
.L_1017:


//--------------------- .nv.info._ZN2at6native29vectorized_elementwise_kernelILi4EZZZNS0_33launch_log_sigmoid_forward_kernelERNS_18TensorIteratorBaseEENKUlvE_clEvENKUlvE2_clEvEUlN3c108BFloat16EE_St5arrayIPcLm2EEEEviT0_T1_ --------------------------
	.section	.nv.info._ZN2at6native29vectorized_elementwise_kernelILi4EZZZNS0_33launch_log_sigmoid_forward_kernelERNS_18TensorIteratorBaseEENKUlvE_clEvENKUlvE2_clEvEUlN3c108BFloat16EE_St5arrayIPcLm2EEEEviT0_T1_,"",@"SHT_CUDA_INFO"
	.sectionflags	@""
	.align	4


	//----- nvinfo : EIATTR_CUDA_API_VERSION
	.align		4
        /*0000*/ 	.byte	0x04, 0x37
        /*0002*/ 	.short	(.L_1019 - .L_1018)
.L_1018:
        /*0004*/ 	.word	0x00000082


	//----- nvinfo : EIATTR_SW2861232_WAR
	.align		4
.L_1019:
        /*0008*/ 	.byte	0x01, 0x35
	.zero		2


	//----- nvinfo : EIATTR_PARAM_CBANK
	.align		4
        /*000c*/ 	.byte	0x04, 0x0a
        /*000e*/ 	.short	(.L_1021 - .L_1020)
	.align		4
.L_1020:
        /*0010*/ 	.word	index@(.nv.constant0._ZN2at6native29vectorized_elementwise_kernelILi4EZZZNS0_33launch_log_sigmoid_forward_kernelERNS_18TensorIteratorBaseEENKUlvE_clEvENKUlvE2_clEvEUlN3c108BFloat16EE_St5arrayIPcLm2EEEEviT0_T1_)
        /*0014*/ 	.short	0x0160
        /*0016*/ 	.short	0x0018


	//----- nvinfo : EIATTR_CBANK_PARAM_SIZE
	.align		4
.L_1021:
        /*0018*/ 	.byte	0x03, 0x19
        /*001a*/ 	.short	0x0018


	//----- nvinfo : EIATTR_KPARAM_INFO
	.align		4
        /*001c*/ 	.byte	0x04, 0x17
        /*001e*/ 	.short	(.L_1023 - .L_1022)
.L_1022:
        /*0020*/ 	.word	0x00000000
        /*0024*/ 	.short	0x0002
        /*0026*/ 	.short	0x0008
        /*0028*/ 	.byte	0x00, 0xf0, 0x41, 0x00


	//----- nvinfo : EIATTR_KPARAM_INFO
	.align		4
.L_1023:
        /*002c*/ 	.byte	0x04, 0x17
        /*002e*/ 	.short	(.L_1025 - .L_1024)
.L_1024:
        /*0030*/ 	.word	0x00000000
        /*0034*/ 	.short	0x0001
        /*0036*/ 	.short	0x0004
        /*0038*/ 	.byte	0x00, 0xf0, 0x05, 0x00


	//----- nvinfo : EIATTR_KPARAM_INFO
	.align		4
.L_1025:
        /*003c*/ 	.byte	0x04, 0x17
        /*003e*/ 	.short	(.L_1027 - .L_1026)
.L_1026:
        /*0040*/ 	.word	0x00000000
        /*0044*/ 	.short	0x0000
        /*0046*/ 	.short	0x0000
        /*0048*/ 	.byte	0x00, 0xf0, 0x11, 0x00


	//----- nvinfo : EIATTR_MAXREG_COUNT
	.align		4
.L_1027:
        /*004c*/ 	.byte	0x03, 0x1b
        /*004e*/ 	.short	0x00ff


	//----- nvinfo : EIATTR_MERCURY_ISA_VERSION
	.align		4
        /*0050*/ 	.byte	0x03, 0x5f
        /*0052*/ 	.short	0x0000


	//----- nvinfo : EIATTR_EXIT_INSTR_OFFSETS
	.align		4
        /*0054*/ 	.byte	0x04, 0x1c
        /*0056*/ 	.short	(.L_1029 - .L_1028)


	//   ....[0]....
.L_1028:
        /*0058*/ 	.word	0x00001270


	//   ....[1]....
        /*005c*/ 	.word	0x00002e50


	//   ....[2]....
        /*0060*/ 	.word	0x00002ea0


	//----- nvinfo : EIATTR_MAX_THREADS
	.align		4
.L_1029:
        /*0064*/ 	.byte	0x04, 0x05
        /*0066*/ 	.short	(.L_1031 - .L_1030)
.L_1030:
        /*0068*/ 	.word	0x00000080
        /*006c*/ 	.word	0x00000001
        /*0070*/ 	.word	0x00000001


	//----- nvinfo : EIATTR_CRS_STACK_SIZE
	.align		4
.L_1031:
        /*0074*/ 	.byte	0x04, 0x1e
        /*0076*/ 	.short	(.L_1033 - .L_1032)
.L_1032:
        /*0078*/ 	.word	0x00000000
.L_1033:


//--------------------- .nv.info._ZN2at6native29vectorized_elementwise_kernelILi8EZZZNS0_33launch_log_sigmoid_forward_kernelERNS_18TensorIteratorBaseEENKUlvE_clEvENKUlvE2_clEvEUlN3c108BFloat16EE_St5arrayIPcLm2EEEEviT0_T1_ --------------------------
	.section	.nv.info._ZN2at6native29vectorized_elementwise_kernelILi8EZZZNS0_33launch_log_sigmoid_forward_kernelERNS_18TensorIteratorBaseEENKUlvE_clEvENKUlvE2_clEvEUlN3c108BFloat16EE_St5arrayIPcLm2EEEEviT0_T1_,"",@"SHT_CUDA_INFO"
	.sectionflags	@""
	.align	4


	//----- nvinfo : EIATTR_CUDA_API_VERSION
	.align		4
        /*0000*/ 	.byte	0x04, 0x37
        /*0002*/ 	.short	(.L_1035 - .L_1034)
.L_1034:
        /*0004*/ 	.word	0x00000082


	//----- nvinfo : EIATTR_SW2861232_WAR
	.align		4
.L_1035:
        /*0008*/ 	.byte	0x01, 0x35
	.zero		2


	//----- nvinfo : EIATTR_PARAM_CBANK
	.align		4
        /*000c*/ 	.byte	0x04, 0x0a
        /*000e*/ 	.short	(.L_1037 - .L_1036)
	.align		4
.L_1036:
        /*0010*/ 	.word	index@(.nv.constant0._ZN2at6native29vectorized_elementwise_kernelILi8EZZZNS0_33launch_log_sigmoid_forward_kernelERNS_18TensorIteratorBaseEENKUlvE_clEvENKUlvE2_clEvEUlN3c108BFloat16EE_St5arrayIPcLm2EEEEviT0_T1_)
        /*0014*/ 	.short	0x0160
        /*0016*/ 	.short	0x0018


	//----- nvinfo : EIATTR_CBANK_PARAM_SIZE
	.align		4
.L_1037:
        /*0018*/ 	.byte	0x03, 0x19
        /*001a*/ 	.short	0x0018


	//----- nvinfo : EIATTR_KPARAM_INFO
	.align		4
        /*001c*/ 	.byte	0x04, 0x17
        /*001e*/ 	.short	(.L_1039 - .L_1038)
.L_1038:
        /*0020*/ 	.word	0x00000000
        /*0024*/ 	.short	0x0002
        /*0026*/ 	.short	0x0008
        /*0028*/ 	.byte	0x00, 0xf0, 0x41, 0x00


	//----- nvinfo : EIATTR_KPARAM_INFO
	.align		4
.L_1039:
        /*002c*/ 	.byte	0x04, 0x17
        /*002e*/ 	.short	(.L_1041 - .L_1040)
.L_1040:
        /*0030*/ 	.word	0x00000000
        /*0034*/ 	.short	0x0001
        /*0036*/ 	.short	0x0004
        /*0038*/ 	.byte	0x00, 0xf0, 0x05, 0x00


	//----- nvinfo : EIATTR_KPARAM_INFO
	.align		4
.L_1041:
        /*003c*/ 	.byte	0x04, 0x17
        /*003e*/ 	.short	(.L_1043 - .L_1042)
.L_1042:
        /*0040*/ 	.word	0x00000000
        /*0044*/ 	.short	0x0000
        /*0046*/ 	.short	0x0000
        /*0048*/ 	.byte	0x00, 0xf0, 0x11, 0x00


	//----- nvinfo : EIATTR_MAXREG_COUNT
	.align		4
.L_1043:
        /*004c*/ 	.byte	0x03, 0x1b
        /*004e*/ 	.short	0x00ff


	//----- nvinfo : EIATTR_MERCURY_ISA_VERSION
	.align		4
        /*0050*/ 	.byte	0x03, 0x5f
        /*0052*/ 	.short	0x0000


	//----- nvinfo : EIATTR_EXIT_INSTR_OFFSETS
	.align		4
        /*0054*/ 	.byte	0x04, 0x1c
        /*0056*/ 	.short	(.L_1045 - .L_1044)


	//   ....[0]....
.L_1044:
        /*0058*/ 	.word	0x00000010


	//----- nvinfo : EIATTR_MAX_THREADS
	.align		4
.L_1045:
        /*005c*/ 	.byte	0x04, 0x05
        /*005e*/ 	.short	(.L_1047 - .L_1046)
.L_1046:
        /*0060*/ 	.word	0x00000080
        /*0064*/ 	.word	0x00000001
        /*0068*/ 	.word	0x00000001
.L_1047:


//--------------------- .nv.info._ZN2at6native18elementwise_kernelILi128ELi4EZNS0_15gpu_kernel_implIZZZNS0_33launch_log_sigmoid_forward_kernelERNS_18TensorIteratorBaseEENKUlvE_clEvENKUlvE1_clEvEUlN3c104HalfEE_EEvS4_RKT_EUliE_EEviT1_ --------------------------
	.section	.nv.info._ZN2at6native18elementwise_kernelILi128ELi4EZNS0_15gpu_kernel_implIZZZNS0_33launch_log_sigmoid_forward_kernelERNS_18TensorIteratorBaseEENKUlvE_clEvENKUlvE1_clEvEUlN3c104HalfEE_EEvS4_RKT_EUliE_EEviT1_,"",@"SHT_CUDA_INFO"
	.sectionflags	@""
	.align	4


	//----- nvinfo : EIATTR_CUDA_API_VERSION
	.align		4
        /*0000*/ 	.byte	0x04, 0x37
        /*0002*/ 	.short	(.L_1049 - .L_1048)
.L_1048:
        /*0004*/ 	.word	0x00000082


	//----- nvinfo : EIATTR_SW2861232_WAR
	.align		4
.L_1049:
        /*0008*/ 	.byte	0x01, 0x35
	.zero		2


	//----- nvinfo : EIATTR_PARAM_CBANK
	.align		4
        /*000c*/ 	.byte	0x04, 0x0a
        /*000e*/ 	.short	(.L_1051 - .L_1050)
	.align		4
.L_1050:
        /*0010*/ 	.word	index@(.nv.constant0._ZN2at6native18elementwise_kernelILi128ELi4EZNS0_15gpu_kernel_implIZZZNS0_33launch_log_sigmoid_forward_kernelERNS_18TensorIteratorBaseEENKUlvE_clEvENKUlvE1_clEvEUlN3c104HalfEE_EEvS4_RKT_EUliE_EEviT1_)
        /*0014*/ 	.short	0x0160
        /*0016*/ 	.short	0x0220


	//----- nvinfo : EIATTR_CBANK_PARAM_SIZE
	.align		4
.L_1051:
        /*0018*/ 	.byte	0x03, 0x19
        /*001a*/ 	.short	0x0220


	//----- nvinfo : EIATTR_KPARAM_INFO
	.align		4
        /*001c*/ 	.byte	0x04, 0x17
        /*001e*/ 	.short	(.L_1053 - .L_1052)
.L_1052:
        /*0020*/ 	.word	0x00000000
        /*0024*/ 	.short	0x0001
        /*0026*/ 	.short	0x0008
        /*0028*/ 	.byte	0x00, 0xf0, 0x61, 0x08


	//----- nvinfo : EIATTR_KPARAM_INFO
	.align		4
.L_1053:
        /*002c*/ 	.byte	0x04, 0x17
        /*002e*/ 	.short	(.L_1055 - .L_1054)
.L_1054:
        /*0030*/ 	.word	0x00000000
        /*0034*/ 	.short	0x0000
        /*0036*/ 	.short	0x0000
        /*0038*/ 	.byte	0x00, 0xf0, 0x11, 0x00


	//----- nvinfo : EIATTR_MAXREG_COUNT
	.align		4
.L_1055:
        /*003c*/ 	.byte	0x03, 0x1b
        /*003e*/ 	.short	0x0080


	//----- nvinfo : EIATTR_EXTERNS
	.align		4
        /*0040*/ 	.byte	0x04, 0x0f
        /*0042*/ 	.short	(.L_1057 - .L_1056)


	//   ....[0]....
	.align		4
.L_1056:
        /*0044*/ 	.word	index@(__assertfail)


	//----- nvinfo : EIATTR_MERCURY_ISA_VERSION
	.align		4
.L_1057:
        /*0048*/ 	.byte	0x03, 0x5f
        /*004a*/ 	.short	0x0000


	//----- nvinfo : EIATTR_SYSCALL_OFFSETS
	.align		4
        /*004c*/ 	.byte	0x04, 0x46
        /*004e*/ 	.short	(.L_1059 - .L_1058)


	//   ....[0]....
.L_1058:
        /*0050*/ 	.word	0x00001dd0


	//   ....[1]....
        /*0054*/ 	.word	0x00002fb0


	//   ....[2]....
        /*0058*/ 	.word	0x00004dd0


	//   ....[3]....
        /*005c*/ 	.word	0x00005fb0


	//   ....[4]....
        /*0060*/ 	.word	0x00007da0


	//   ....[5]....
        /*0064*/ 	.word	0x00008f80


	//   ....[6]....
        /*0068*/ 	.word	0x0000ad80


	//   ....[7]....
        /*006c*/ 	.word	0x0000bf60


	//----- nvinfo : EIATTR_EXIT_INSTR_OFFSETS
	.align		4
.L_1059:
        /*0070*/ 	.byte	0x04, 0x1c
        /*0072*/ 	.short	(.L_1061 - .L_1060)


	//   ....[0]....
.L_1060:
        /*0074*/ 	.word	0x00009040


	//   ....[1]....
        /*0078*/ 	.word	0x0000b160


	//   ....[2]....
        /*007c*/ 	.word	0x0000b1a0


	//   ....[3]....
        /*0080*/ 	.word	0x0000b240


	//   ....[4]....
        /*0084*/ 	.word	0x0000b280


	//   ....[5]....
        /*0088*/ 	.word	0x0000b2c0


	//   ....[6]....
        /*008c*/ 	.word	0x0000b350


	//   ....[7]....
        /*0090*/ 	.word	0x0000b370


	//   ....[8]....
        /*0094*/ 	.word	0x0000b410


	//   ....[9]....
        /*0098*/ 	.word	0x0000b460


	//   ....[10]....
        /*009c*/ 	.word	0x0000b4b0


	//   ....[11]....
        /*00a0*/ 	.word	0x0000b580


	//   ....[12]....
        /*00a4*/ 	.word	0x0000b5e0


	//   ....[13]....
        /*00a8*/ 	.word	0x0000b770


	//   ....[14]....
        /*00ac*/ 	.word	0x0000b8d0


	//   ....[15]....
        /*00b0*/ 	.word	0x0000b910


	//   ....[16]....
        /*00b4*/ 	.word	0x0000b9d0


	//   ....[17]....
        /*00b8*/ 	.word	0x0000bb50


	//   ....[18]....
        /*00bc*/ 	.word	0x0000bcd0


	//   ....[19]....
        /*00c0*/ 	.word	0x0000be30


	//   ....[20]....
        /*00c4*/ 	.word	0x0000bf70


	//   ....[21]....
        /*00c8*/ 	.word	0x0000bfb0


	//   ....[22]....
        /*00cc*/ 	.word	0x0000bff0


	//----- nvinfo : EIATTR_MAX_THREADS
	.align		4
.L_1061:
        /*00d0*/ 	.byte	0x04, 0x05
        /*00d2*/ 	.short	(.L_1063 - .L_1062)
.L_1062:
        /*00d4*/ 	.word	0x00000080
        /*00d8*/ 	.word	0x00000001
        /*00dc*/ 	.word	0x00000001


	//----- nvinfo : EIATTR_CRS_STACK_SIZE
	.align		4
.L_1063:
        /*00e0*/ 	.byte	0x04, 0x1e
        /*00e2*/ 	.short	(.L_1065 - .L_1064)
.L_1064:
        /*00e4*/ 	.word	0x00000000
.L_1065:


//--------------------- .nv.info._ZN2at6native27unrolled_elementwise_kernelIZZZNS0_33launch_log_sigmoid_forward_kernelERNS_18TensorIteratorBaseEENKUlvE_clEvENKUlvE1_clEvEUlN3c104HalfEE_St5arrayIPcLm2EELi4E23TrivialOffsetCalculatorILi1EjESD_NS0_6memory12LoadWithCastILi1EEENSE_13StoreWithCastILi1EEEEEviT_T0_T2_T3_T4_T5_ --------------------------
	.section	.nv.info._ZN2at6native27unrolled_elementwise_kernelIZZZNS0_33launch_log_sigmoid_forward_kernelERNS_18TensorIteratorBaseEENKUlvE_clEvENKUlvE1_clEvEUlN3c104HalfEE_St5arrayIPcLm2EELi4E23TrivialOffsetCalculatorILi1EjESD_NS0_6memory12LoadWithCastILi1EEENSE_13StoreWithCastILi1EEEEEviT_T0_T2_T3_T4_T5_,"",@"SHT_CUDA_INFO"
	.sectionflags	@""
	.align	4


	//----- nvinfo : EIATTR_CUDA_API_VERSION
	.align		4
        /*0000*/ 	.byte	0x04, 0x37
        /*0002*/ 	.short	(.L_1067 - .L_1066)
.L_1066:
        /*0004*/ 	.word	0x00000082


	//----- nvinfo : EIATTR_SW2861232_WAR
	.align		4
.L_1067:
        /*0008*/ 	.byte	0x01, 0x35
	.zero		2


	//----- nvinfo : EIATTR_PARAM_CBANK
	.align		4
        /*000c*/ 	.byte	0x04, 0x0a
        /*000e*/ 	.short	(.L_1069 - .L_1068)
	.align		4
.L_1068:
        /*0010*/ 	.word	index@(.nv.constant0._ZN2at6native27unrolled_elementwise_kernelIZZZNS0_33launch_log_sigmoid_forward_kernelERNS_18TensorIteratorBaseEENKUlvE_clEvENKUlvE1_clEvEUlN3c104HalfEE_St5arrayIPcLm2EELi4E23TrivialOffsetCalculatorILi1EjESD_NS0_6memory12LoadWithCastILi1EEENSE_13StoreWithCastILi1EEEEEviT_T0_T2_T3_T4_T5_)
        /*0014*/ 	.short	0x0160
        /*0016*/ 	.short	0x002c


	//----- nvinfo : EIATTR_CBANK_PARAM_SIZE
	.align		4
.L_1069:
        /*0018*/ 	.byte	0x03, 0x19
        /*001a*/ 	.short	0x002c


	//----- nvinfo : EIATTR_KPARAM_INFO
	.align		4
        /*001c*/ 	.byte	0x04, 0x17
        /*001e*/ 	.short	(.L_1071 - .L_1070)
.L_1070:
        /*0020*/ 	.word	0x00000000
        /*0024*/ 	.short	0x0006
        /*0026*/ 	.short	0x0024
        /*0028*/ 	.byte	0x00, 0xf0, 0x21, 0x00


	//----- nvinfo : EIATTR_KPARAM_INFO
	.align		4
.L_1071:
        /*002c*/ 	.byte	0x04, 0x17
        /*002e*/ 	.short	(.L_1073 - .L_1072)
.L_1072:
        /*0030*/ 	.word	0x00000000
        /*0034*/ 	.short	0x0005
        /*0036*/ 	.short	0x001c
        /*0038*/ 	.byte	0x00, 0xf0, 0x21, 0x00


	//----- nvinfo : EIATTR_KPARAM_INFO
	.align		4
.L_1073:
        /*003c*/ 	.byte	0x04, 0x17
        /*003e*/ 	.short	(.L_1075 - .L_1074)
.L_1074:
        /*0040*/ 	.word	0x00000000
        /*0044*/ 	.short	0x0004
        /*0046*/ 	.short	0x0019
        /*0048*/ 	.byte	0x00, 0xf0, 0x05, 0x00


	//----- nvinfo : EIATTR_KPARAM_INFO
	.align		4
.L_1075:
        /*004c*/ 	.byte	0x04, 0x17
        /*004e*/ 	.short	(.L_1077 - .L_1076)
.L_1076:
        /*0050*/ 	.word	0x00000000
        /*0054*/ 	.short	0x0003
        /*0056*/ 	.short	0x0018
        /*0058*/ 	.byte	0x00, 0xf0, 0x05, 0x00


	//----- nvinfo : EIATTR_KPARAM_INFO
	.align		4
.L_1077:
        /*005c*/ 	.byte	0x04, 0x17
        /*005e*/ 	.short	(.L_1079 - .L_1078)
.L_1078:
        /*0060*/ 	.word	0x00000000
        /*0064*/ 	.short	0x0002
        /*0066*/ 	.short	0x0008
        /*0068*/ 	.byte	0x00, 0xf0, 0x41, 0x00


	//----- nvinfo : EIATTR_KPARAM_INFO
	.align		4
.L_1079:
        /*006c*/ 	.byte	0x04, 0x17
        /*006e*/ 	.short	(.L_1081 - .L_1080)
.L_1080:
        /*0070*/ 	.word	0x00000000
        /*0074*/ 	.short	0x0001
        /*0076*/ 	.short	0x0004
        /*0078*/ 	.byte	0x00, 0xf0, 0x05, 0x00


	//----- nvinfo : EIATTR_KPARAM_INFO
	.align		4
.L_1081:
        /*007c*/ 	.byte	0x04, 0x17
        /*007e*/ 	.short	(.L_1083 - .L_1082)
.L_1082:
        /*0080*/ 	.word	0x00000000
        /*0084*/ 	.short	0x0000
        /*0086*/ 	.short	0x0000
        /*0088*/ 	.byte	0x00, 0xf0, 0x11, 0x00


	//----- nvinfo : EIATTR_MAXREG_COUNT
	.align		4
.L_1083:
        /*008c*/ 	.byte	0x03, 0x1b
        /*008e*/ 	.short	0x00ff


	//----- nvinfo : EIATTR_EXTERNS
	.align		4
        /*0090*/ 	.byte	0x04, 0x0f
        /*0092*/ 	.short	(.L_1085 - .L_1084)


	//   ....[0]....
	.align		4
.L_1084:
        /*0094*/ 	.word	index@(__assertfail)


	//----- nvinfo : EIATTR_MERCURY_ISA_VERSION
	.align		4
.L_1085:
        /*0098*/ 	.byte	0x03, 0x5f
        /*009a*/ 	.short	0x0000


	//----- nvinfo : EIATTR_SYSCALL_OFFSETS
	.align		4
        /*009c*/ 	.byte	0x04, 0x46
        /*009e*/ 	.short	(.L_1087 - .L_1086)


	//   ....[0]....
.L_1086:
        /*00a0*/ 	.word	0x00001070


	//   ....[1]....
        /*00a4*/ 	.word	0x00002140


	//   ....[2]....
        /*00a8*/ 	.word	0x00003220


	//   ....[3]....
        /*00ac*/ 	.word	0x000042d0


	//   ....[4]....
        /*00b0*/ 	.word	0x00005ea0


	//   ....[5]....
        /*00b4*/ 	.word	0x00006ed0


	//   ....[6]....
        /*00b8*/ 	.word	0x00007ec0


	//   ....[7]....
        /*00bc*/ 	.word	0x00008eb0


	//----- nvinfo : EIATTR_EXIT_INSTR_OFFSETS
	.align		4
.L_1087:
        /*00c0*/ 	.byte	0x04, 0x1c
        /*00c2*/ 	.short	(.L_1089 - .L_1088)


	//   ....[0]....
.L_1088:
        /*00c4*/ 	.word	0x00007f80


	//   ....[1]....
        /*00c8*/ 	.word	0x000080b0


	//   ....[2]....
        /*00cc*/ 	.word	0x000080f0


	//   ....[3]....
        /*00d0*/ 	.word	0x00008190


	//   ....[4]....
        /*00d4*/ 	.word	0x000081d0


	//   ....[5]....
        /*00d8*/ 	.word	0x00008210


	//   ....[6]....
        /*00dc*/ 	.word	0x000082a0


	//   ....[7]....
        /*00e0*/ 	.word	0x000082c0


	//   ....[8]....
        /*00e4*/ 	.word	0x00008360


	//   ....[9]....
        /*00e8*/ 	.word	0x000083b0


	//   ....[10]....
        /*00ec*/ 	.word	0x00008400


	//   ....[11]....
        /*00f0*/ 	.word	0x000084d0


	//   ....[12]....
        /*00f4*/ 	.word	0x00008530


	//   ....[13]....
        /*00f8*/ 	.word	0x000086c0


	//   ....[14]....
        /*00fc*/ 	.word	0x00008820


	//   ....[15]....
        /*0100*/ 	.word	0x00008860


	//   ....[16]....
        /*0104*/ 	.word	0x00008920


	//   ....[17]....
        /*0108*/ 	.word	0x00008aa0


	//   ....[18]....
        /*010c*/ 	.word	0x00008c20


	//   ....[19]....
        /*0110*/ 	.word	0x00008d80


	//   ....[20]....
        /*0114*/ 	.word	0x00008ec0


	//   ....[21]....
        /*0118*/ 	.word	0x00008f00


	//   ....[22]....
        /*011c*/ 	.word	0x00008f40


	//----- nvinfo : EIATTR_MAX_THREADS
	.align		4
.L_1089:
        /*0120*/ 	.byte	0x04, 0x05
        /*0122*/ 	.short	(.L_1091 - .L_1090)
.L_1090:
        /*0124*/ 	.word	0x00000080
        /*0128*/ 	.word	0x00000001
        /*012c*/ 	.word	0x00000001


	//----- nvinfo : EIATTR_CRS_STACK_SIZE
	.align		4
.L_1091:
        /*0130*/ 	.byte	0x04, 0x1e
        /*0132*/ 	.short	(.L_1093 - .L_1092)
.L_1092:
        /*0134*/ 	.word	0x00000000
.L_1093:


//--------------------- .nv.info._ZN2at6native18elementwise_kernelILi128ELi4EZNS0_22gpu_kernel_impl_nocastIZZZNS0_33launch_log_sigmoid_forward_kernelERNS_18TensorIteratorBaseEENKUlvE_clEvENKUlvE1_clEvEUlN3c104HalfEE_EEvS4_RKT_EUliE_EEviT1_ --------------------------
	.section	.nv.info._ZN2at6native18elementwise_kernelILi128ELi4EZNS0_22gpu_kernel_impl_nocastIZZZNS0_33launch_log_sigmoid_forward_kernelERNS_18TensorIteratorBaseEENKUlvE_clEvENKUlvE1_clEvEUlN3c104HalfEE_EEvS4_RKT_EUliE_EEviT1_,"",@"SHT_CUDA_INFO"
	.sectionflags	@""
	.align	4


	//----- nvinfo : EIATTR_CUDA_API_VERSION
	.align		4
        /*0000*/ 	.byte	0x04, 0x37
        /*0002*/ 	.short	(.L_1095 - .L_1094)
.L_1094:
        /*0004*/ 	.word	0x00000082


	//----- nvinfo : EIATTR_SW2861232_WAR
	.align		4
.L_1095:
        /*0008*/ 	.byte	0x01, 0x35
	.zero		2


	//----- nvinfo : EIATTR_PARAM_CBANK
	.align		4
        /*000c*/ 	.byte	0x04, 0x0a
        /*000e*/ 	.short	(.L_1097 - .L_1096)
	.align		4
.L_1096:
        /*0010*/ 	.word	index@(.nv.constant0._ZN2at6native18elementwise_kernelILi128ELi4EZNS0_22gpu_kernel_impl_nocastIZZZNS0_33launch_log_sigmoid_forward_kernelERNS_18TensorIteratorBaseEENKUlvE_clEvENKUlvE1_clEvEUlN3c104HalfEE_EEvS4_RKT_EUliE_EEviT1_)
        /*0014*/ 	.short	0x0160
        /*0016*/ 	.short	0x0220


	//----- nvinfo : EIATTR_CBANK_PARAM_SIZE
	.align		4
.L_1097:
        /*0018*/ 	.byte	0x03, 0x19
        /*001a*/ 	.short	0x0220


	//----- nvinfo : EIATTR_KPARAM_INFO
	.align		4
        /*001c*/ 	.byte	0x04, 0x17
        /*001e*/ 	.short	(.L_1099 - .L_1098)
.L_1098:
        /*0020*/ 	.word	0x00000000
        /*0024*/ 	.short	0x0001
        /*0026*/ 	.short	0x0008
        /*0028*/ 	.byte	0x00, 0xf0, 0x61, 0x08


	//----- nvinfo : EIATTR_KPARAM_INFO
	.align		4
.L_1099:
        /*002c*/ 	.byte	0x04, 0x17
        /*002e*/ 	.short	(.L_1101 - .L_1100)
.L_1100:
        /*0030*/ 	.word	0x00000000
        /*0034*/ 	.short	0x0000
        /*0036*/ 	.short	0x0000
        /*0038*/ 	.byte	0x00, 0xf0, 0x11, 0x00


	//----- nvinfo : EIATTR_MAXREG_COUNT
	.align		4
.L_1101:
        /*003c*/ 	.byte	0x03, 0x1b
        /*003e*/ 	.short	0x0080


	//----- nvinfo : EIATTR_MERCURY_ISA_VERSION
	.align		4
        /*0040*/ 	.byte	0x03, 0x5f
        /*0042*/ 	.short	0x0000


	//----- nvinfo : EIATTR_EXIT_INSTR_OFFSETS
	.align		4
        /*0044*/ 	.byte	0x04, 0x1c
        /*0046*/ 	.short	(.L_1103 - .L_1102)


	//   ....[0]....
.L_1102:
        /*0048*/ 	.word	0x000033d0


	//   ....[1]....
        /*004c*/ 	.word	0x000044c0


	//----- nvinfo : EIATTR_MAX_THREADS
	.align		4
.L_1103:
        /*0050*/ 	.byte	0x04, 0x05
        /*0052*/ 	.short	(.L_1105 - .L_1104)
.L_1104:
        /*0054*/ 	.word	0x00000080
        /*0058*/ 	.word	0x00000001
        /*005c*/ 	.word	0x00000001


	//----- nvinfo : EIATTR_CRS_STACK_SIZE
	.align		4
.L_1105:
        /*0060*/ 	.byte	0x04, 0x1e
        /*0062*/ 	.short	(.L_1107 - .L_1106)
.L_1106:
        /*0064*/ 	.word	0x00000000
.L_1107:


//--------------------- .nv.info._ZN2at6native27unrolled_elementwise_kernelIZZZNS0_33launch_log_sigmoid_forward_kernelERNS_18TensorIteratorBaseEENKUlvE_clEvENKUlvE1_clEvEUlN3c104HalfEE_St5arrayIPcLm2EELi4E23TrivialOffsetCalculatorILi1EjESD_NS0_6memory15LoadWithoutCastENSE_16StoreWithoutCastEEEviT_T0_T2_T3_T4_T5_ --------------------------
	.section	.nv.info._ZN2at6native27unrolled_elementwise_kernelIZZZNS0_33launch_log_sigmoid_forward_kernelERNS_18TensorIteratorBaseEENKUlvE_clEvENKUlvE1_clEvEUlN3c104HalfEE_St5arrayIPcLm2EELi4E23TrivialOffsetCalculatorILi1EjESD_NS0_6memory15LoadWithoutCastENSE_16StoreWithoutCastEEEviT_T0_T2_T3_T4_T5_,"",@"SHT_CUDA_INFO"
	.sectionflags	@""
	.align	4


	//----- nvinfo : EIATTR_CUDA_API_VERSION
	.align		4
        /*0000*/ 	.byte	0x04, 0x37
        /*0002*/ 	.short	(.L_1109 - .L_1108)
.L_1108:
        /*0004*/ 	.word	0x00000082


	//----- nvinfo : EIATTR_SW2861232_WAR
	.align		4
.L_1109:
        /*0008*/ 	.byte	0x01, 0x35
	.zero		2


	//----- nvinfo : EIATTR_PARAM_CBANK
	.align		4
        /*000c*/ 	.byte	0x04, 0x0a
        /*000e*/ 	.short	(.L_1111 - .L_1110)
	.align		4
.L_1110:
        /*0010*/ 	.word	index@(.nv.constant0._ZN2at6native27unrolled_elementwise_kernelIZZZNS0_33launch_log_sigmoid_forward_kernelERNS_18TensorIteratorBaseEENKUlvE_clEvENKUlvE1_clEvEUlN3c104HalfEE_St5arrayIPcLm2EELi4E23TrivialOffsetCalculatorILi1EjESD_NS0_6memory15LoadWithoutCastENSE_16StoreWithoutCastEEEviT_T0_T2_T3_T4_T5_)
        /*0014*/ 	.short	0x0160
        /*0016*/ 	.short	0x001c


	//----- nvinfo : EIATTR_CBANK_PARAM_SIZE
	.align		4
.L_1111:
        /*0018*/ 	.byte	0x03, 0x19
        /*001a*/ 	.short	0x001c


	//----- nvinfo : EIATTR_KPARAM_INFO
	.align		4
        /*001c*/ 	.byte	0x04, 0x17
        /*001e*/ 	.short	(.L_1113 - .L_1112)
.L_1112:
        /*0020*/ 	.word	0x00000000
        /*0024*/ 	.short	0x0006
        /*0026*/ 	.short	0x001b
        /*0028*/ 	.byte	0x00, 0xf0, 0x05, 0x00


	//----- nvinfo : EIATTR_KPARAM_INFO
	.align		4
.L_1113:
        /*002c*/ 	.byte	0x04, 0x17
        /*002e*/ 	.short	(.L_1115 - .L_1114)
.L_1114:
        /*0030*/ 	.word	0x00000000
        /*0034*/ 	.short	0x0005
        /*0036*/ 	.short	0x001a
        /*0038*/ 	.byte	0x00, 0xf0, 0x05, 0x00


	//----- nvinfo : EIATTR_KPARAM_INFO
	.align		4
.L_1115:
        /*003c*/ 	.byte	0x04, 0x17
        /*003e*/ 	.short	(.L_1117 - .L_1116)
.L_1116:
        /*0040*/ 	.word	0x00000000
        /*0044*/ 	.short	0x0004
        /*0046*/ 	.short	0x0019
        /*0048*/ 	.byte	0x00, 0xf0, 0x05, 0x00


	//----- nvinfo : EIATTR_KPARAM_INFO
	.align		4
.L_1117:
        /*004c*/ 	.byte	0x04, 0x17
        /*004e*/ 	.short	(.L_1119 - .L_1118)
.L_1118:
        /*0050*/ 	.word	0x00000000
        /*0054*/ 	.short	0x0003
        /*0056*/ 	.short	0x0018
        /*0058*/ 	.byte	0x00, 0xf0, 0x05, 0x00


	//----- nvinfo : EIATTR_KPARAM_INFO
	.align		4
.L_1119:
        /*005c*/ 	.byte	0x04, 0x17
        /*005e*/ 	.short	(.L_1121 - .L_1120)
.L_1120:
        /*0060*/ 	.word	0x00000000
        /*0064*/ 	.short	0x0002
        /*0066*/ 	.short	0x0008
        /*0068*/ 	.byte	0x00, 0xf0, 0x41, 0x00


	//----- nvinfo : EIATTR_KPARAM_INFO
	.align		4
.L_1121:
        /*006c*/ 	.byte	0x04, 0x17
        /*006e*/ 	.short	(.L_1123 - .L_1122)
.L_1122:
        /*0070*/ 	.word	0x00000000
        /*0074*/ 	.short	0x0001
        /*0076*/ 	.short	0x0004
        /*0078*/ 	.byte	0x00, 0xf0, 0x05, 0x00


	//----- nvinfo : EIATTR_KPARAM_INFO
	.align		4
.L_1123:
        /*007c*/ 	.byte	0x04, 0x17
        /*007e*/ 	.short	(.L_1125 - .L_1124)
.L_1124:
        /*0080*/ 	.word	0x00000000
        /*0084*/ 	.short	0x0000
        /*0086*/ 	.short	0x0000
        /*0088*/ 	.byte	0x00, 0xf0, 0x11, 0x00


	//----- nvinfo : EIATTR_MAXREG_COUNT
	.align		4
.L_1125:
        /*008c*/ 	.byte	0x03, 0x1b
        /*008e*/ 	.short	0x00ff


	//----- nvinfo : EIATTR_MERCURY_ISA_VERSION
	.align		4
        /*0090*/ 	.byte	0x03, 0x5f
        /*0092*/ 	.short	0x0000


	//----- nvinfo : EIATTR_EXIT_INSTR_OFFSETS
	.align		4
        /*0094*/ 	.byte	0x04, 0x1c
        /*0096*/ 	.short	(.L_1127 - .L_1126)


	//   ....[0]....
.L_1126:
        /*0098*/ 	.word	0x00000df0


	//   ....[1]....
        /*009c*/ 	.word	0x00000e40


	//----- nvinfo : EIATTR_MAX_THREADS
	.align		4
.L_1127:
        /*00a0*/ 	.byte	0x04, 0x05
        /*00a2*/ 	.short	(.L_1129 - .L_1128)
.L_1128:
        /*00a4*/ 	.word	0x00000080
        /*00a8*/ 	.word	0x00000001
        /*00ac*/ 	.word	0x00000001


	//----- nvinfo : EIATTR_CRS_STACK_SIZE
	.align		4
.L_1129:
        /*00b0*/ 	.byte	0x04, 0x1e
        /*00b2*/ 	.short	(.L_1131 - .L_1130)
.L_1130:
        /*00b4*/ 	.word	0x00000000
.L_1131:


//--------------------- .nv.info._ZN2at6native29vectorized_elementwise_kernelILi2EZZZNS0_33launch_log_sigmoid_forward_kernelERNS_18TensorIteratorBaseEENKUlvE_clEvENKUlvE1_clEvEUlN3c104HalfEE_St5arrayIPcLm2EEEEviT0_T1_ --------------------------
	.section	.nv.info._ZN2at6native29vectorized_elementwise_kernelILi2EZZZNS0_33launch_log_sigmoid_forward_kernelERNS_18TensorIteratorBaseEENKUlvE_clEvENKUlvE1_clEvEUlN3c104HalfEE_St5arrayIPcLm2EEEEviT0_T1_,"",@"SHT_CUDA_INFO"
	.sectionflags	@""
	.align	4


	//----- nvinfo : EIATTR_CUDA_API_VERSION
	.align		4
        /*0000*/ 	.byte	0x04, 0x37
        /*0002*/ 	.short	(.L_1133 - .L_1132)
.L_1132:
        /*0004*/ 	.word	0x00000082


	//----- nvinfo : EIATTR_SW2861232_WAR
	.align		4
.L_1133:
        /*0008*/ 	.byte	0x01, 0x35
	.zero		2


	//----- nvinfo : EIATTR_PARAM_CBANK
	.align		4
        /*000c*/ 	.byte	0x04, 0x0a
        /*000e*/ 	.short	(.L_1135 - .L_1134)
	.align		4
.L_1134:
        /*0010*/ 	.word	index@(.nv.constant0._ZN2at6native29vectorized_elementwise_kernelILi2EZZZNS0_33launch_log_sigmoid_forward_kernelERNS_18TensorIteratorBaseEENKUlvE_clEvENKUlvE1_clEvEUlN3c104HalfEE_St5arrayIPcLm2EEEEviT0_T1_)
        /*0014*/ 	.short	0x0160
        /*0016*/ 	.short	0x0018


	//----- nvinfo : EIATTR_CBANK_PARAM_SIZE
	.align		4
.L_1135:
        /*0018*/ 	.byte	0x03, 0x19
        /*001a*/ 	.short	0x0018


	//----- nvinfo : EIATTR_KPARAM_INFO
	.align		4
        /*001c*/ 	.byte	0x04, 0x17
        /*001e*/ 	.short	(.L_1137 - .L_1136)
.L_1136:
        /*0020*/ 	.word	0x00000000
        /*0024*/ 	.short	0x0002
        /*0026*/ 	.short	0x0008
        /*0028*/ 	.byte	0x00, 0xf0, 0x41, 0x00


	//----- nvinfo : EIATTR_KPARAM_INFO
	.align		4
.L_1137:
        /*002c*/ 	.byte	0x04, 0x17
        /*002e*/ 	.short	(.L_1139 - .L_1138)
.L_1138:
        /*0030*/ 	.word	0x00000000
        /*0034*/ 	.short	0x0001
        /*0036*/ 	.short	0x0004
        /*0038*/ 	.byte	0x00, 0xf0, 0x05, 0x00


	//----- nvinfo : EIATTR_KPARAM_INFO
	.align		4
.L_1139:
        /*003c*/ 	.byte	0x04, 0x17
        /*003e*/ 	.short	(.L_1141 - .L_1140)
.L_1140:
        /*0040*/ 	.word	0x00000000
        /*0044*/ 	.short	0x0000
        /*0046*/ 	.short	0x0000
        /*0048*/ 	.byte	0x00, 0xf0, 0x11, 0x00


	//----- nvinfo : EIATTR_MAXREG_COUNT
	.align		4
.L_1141:
        /*004c*/ 	.byte	0x03, 0x1b
        /*004e*/ 	.short	0x00ff


	//----- nvinfo : EIATTR_MERCURY_ISA_VERSION
	.align		4
        /*0050*/ 	.byte	0x03, 0x5f
        /*0052*/ 	.short	0x0000


	//----- nvinfo : EIATTR_EXIT_INSTR_OFFSETS
	.align		4
        /*0054*/ 	.byte	0x04, 0x1c
        /*0056*/ 	.short	(.L_1143 - .L_1142)


	//   ....[0]....
.L_1142:
        /*0058*/ 	.word	0x000012b0


	//   ....[1]....
        /*005c*/ 	.word	0x00002e90


	//   ....[2]....
        /*0060*/ 	.word	0x00002ee0


	//----- nvinfo : EIATTR_MAX_THREADS
	.align		4
.L_1143:
        /*0064*/ 	.byte	0x04, 0x05
        /*0066*/ 	.short	(.L_1145 - .L_1144)
.L_1144:
        /*0068*/ 	.word	0x00000080
        /*006c*/ 	.word	0x00000001
        /*0070*/ 	.word	0x00000001


	//----- nvinfo : EIATTR_CRS_STACK_SIZE
	.align		4
.L_1145:
        /*0074*/ 	.byte	0x04, 0x1e
        /*0076*/ 	.short	(.L_1147 - .L_1146)
.L_1146:
        /*0078*/ 	.word	0x00000000
.L_1147:


//--------------------- .nv.info._ZN2at6native29vectorized_elementwise_kernelILi4EZZZNS0_33launch_log_sigmoid_forward_kernelERNS_18TensorIteratorBaseEENKUlvE_clEvENKUlvE1_clEvEUlN3c104HalfEE_St5arrayIPcLm2EEEEviT0_T1_ --------------------------
	.section	.nv.info._ZN2at6native29vectorized_elementwise_kernelILi4EZZZNS0_33launch_log_sigmoid_forward_kernelERNS_18TensorIteratorBaseEENKUlvE_clEvENKUlvE1_clEvEUlN3c104HalfEE_St5arrayIPcLm2EEEEviT0_T1_,"",@"SHT_CUDA_INFO"
	.sectionflags	@""
	.align	4


	//----- nvinfo : EIATTR_CUDA_API_VERSION
	.align		4
        /*0000*/ 	.byte	0x04, 0x37
        /*0002*/ 	.short	(.L_1149 - .L_1148)
.L_1148:
        /*0004*/ 	.word	0x00000082


	//----- nvinfo : EIATTR_SW2861232_WAR
	.align		4
.L_1149:
        /*0008*/ 	.byte	0x01, 0x35
	.zero		2


	//----- nvinfo : EIATTR_PARAM_CBANK
	.align		4
        /*000c*/ 	.byte	0x04, 0x0a
        /*000e*/ 	.short	(.L_1151 - .L_1150)
	.align		4
.L_1150:
        /*0010*/ 	.word	index@(.nv.constant0._ZN2at6native29vectorized_elementwise_kernelILi4EZZZNS0_33launch_log_sigmoid_forward_kernelERNS_18TensorIteratorBaseEENKUlvE_clEvENKUlvE1_clEvEUlN3c104HalfEE_St5arrayIPcLm2EEEEviT0_T1_)
        /*0014*/ 	.short	0x0160
        /*0016*/ 	.short	0x0018


	//----- nvinfo : EIATTR_CBANK_PARAM_SIZE
	.align		4
.L_1151:
        /*0018*/ 	.byte	0x03, 0x19
        /*001a*/ 	.short	0x0018


	//----- nvinfo : EIATTR_KPARAM_INFO
	.align		4
        /*001c*/ 	.byte	0x04, 0x17
        /*001e*/ 	.short	(.L_1153 - .L_1152)
.L_1152:
        /*0020*/ 	.word	0x00000000
        /*0024*/ 	.short	0x0002
        /*0026*/ 	.short	0x0008
        /*0028*/ 	.byte	0x00, 0xf0, 0x41, 0x00


	//----- nvinfo : EIATTR_KPARAM_INFO
	.align		4
.L_1153:
        /*002c*/ 	.byte	0x04, 0x17
        /*002e*/ 	.short	(.L_1155 - .L_1154)
.L_1154:
        /*0030*/ 	.word	0x00000000
        /*0034*/ 	.short	0x0001
        /*0036*/ 	.short	0x0004
        /*0038*/ 	.byte	0x00, 0xf0, 0x05, 0x00


	//----- nvinfo : EIATTR_KPARAM_INFO
	.align		4
.L_1155:
        /*003c*/ 	.byte	0x04, 0x17
        /*003e*/ 	.short	(.L_1157 - .L_1156)
.L_1156:
        /*0040*/ 	.word	0x00000000
        /*0044*/ 	.short	0x0000
        /*0046*/ 	.short	0x0000
        /*0048*/ 	.byte	0x00, 0xf0, 0x11, 0x00


	//----- nvinfo : EIATTR_MAXREG_COUNT
	.align		4
.L_1157:
        /*004c*/ 	.byte	0x03, 0x1b
        /*004e*/ 	.short	0x00ff


	//----- nvinfo : EIATTR_MERCURY_ISA_VERSION
	.align		4
        /*0050*/ 	.byte	0x03, 0x5f
        /*0052*/ 	.short	0x0000


	//----- nvinfo : EIATTR_EXIT_INSTR_OFFSETS
	.align		4
        /*0054*/ 	.byte	0x04, 0x1c
        /*0056*/ 	.short	(.L_1159 - .L_1158)


	//   ....[0]....
.L_1158:
        /*0058*/ 	.word	0x00001270


	//   ....[1]....
        /*005c*/ 	.word	0x00002e50


	//   ....[2]....
        /*0060*/ 	.word	0x00002ea0


	//----- nvinfo : EIATTR_MAX_THREADS
	.align		4
.L_1159:
        /*0064*/ 	.byte	0x04, 0x05
        /*0066*/ 	.short	(.L_1161 - .L_1160)
.L_1160:
        /*0068*/ 	.word	0x00000080
        /*006c*/ 	.word	0x00000001
        /*0070*/ 	.word	0x00000001


	//----- nvinfo : EIATTR_CRS_STACK_SIZE
	.align		4
.L_1161:
        /*0074*/ 	.byte	0x04, 0x1e
        /*0076*/ 	.short	(.L_1163 - .L_1162)
.L_1162:
        /*0078*/ 	.word	0x00000000
.L_1163:


//--------------------- .nv.info._ZN2at6native29vectorized_elementwise_kernelILi8EZZZNS0_33launch_log_sigmoid_forward_kernelERNS_18TensorIteratorBaseEENKUlvE_clEvENKUlvE1_clEvEUlN3c104HalfEE_St5arrayIPcLm2EEEEviT0_T1_ --------------------------
	.section	.nv.info._ZN2at6native29vectorized_elementwise_kernelILi8EZZZNS0_33launch_log_sigmoid_forward_kernelERNS_18TensorIteratorBaseEENKUlvE_clEvENKUlvE1_clEvEUlN3c104HalfEE_St5arrayIPcLm2EEEEviT0_T1_,"",@"SHT_CUDA_INFO"
	.sectionflags	@""
	.align	4


	//----- nvinfo : EIATTR_CUDA_API_VERSION
	.align		4
        /*0000*/ 	.byte	0x04, 0x37
        /*0002*/ 	.short	(.L_1165 - .L_1164)
.L_1164:
        /*0004*/ 	.word	0x00000082


	//----- nvinfo : EIATTR_SW2861232_WAR
	.align		4
.L_1165:
        /*0008*/ 	.byte	0x01, 0x35
	.zero		2


	//----- nvinfo : EIATTR_PARAM_CBANK
	.align		4
        /*000c*/ 	.byte	0x04, 0x0a
        /*000e*/ 	.short	(.L_1167 - .L_1166)
	.align		4
.L_1166:
        /*0010*/ 	.word	index@(.nv.constant0._ZN2at6native29vectorized_elementwise_kernelILi8EZZZNS0_33launch_log_sigmoid_forward_kernelERNS_18TensorIteratorBaseEENKUlvE_clEvENKUlvE1_clEvEUlN3c104HalfEE_St5arrayIPcLm2EEEEviT0_T1_)
        /*0014*/ 	.short	0x0160
        /*0016*/ 	.short	0x0018


	//----- nvinfo : EIATTR_CBANK_PARAM_SIZE
	.align		4
.L_1167:
        /*0018*/ 	.byte	0x03, 0x19
        /*001a*/ 	.short	0x0018


	//----- nvinfo : EIATTR_KPARAM_INFO
	.align		4
        /*001c*/ 	.byte	0x04, 0x17
        /*001e*/ 	.short	(.L_1169 - .L_1168)
.L_1168:
        /*0020*/ 	.word	0x00000000
        /*0024*/ 	.short	0x0002
        /*0026*/ 	.short	0x0008
        /*0028*/ 	.byte	0x00, 0xf0, 0x41, 0x00


	//----- nvinfo : EIATTR_KPARAM_INFO
	.align		4
.L_1169:
        /*002c*/ 	.byte	0x04, 0x17
        /*002e*/ 	.short	(.L_1171 - .L_1170)
.L_1170:
        /*0030*/ 	.word	0x00000000
        /*0034*/ 	.short	0x0001
        /*0036*/ 	.short	0x0004
        /*0038*/ 	.byte	0x00, 0xf0, 0x05, 0x00


	//----- nvinfo : EIATTR_KPARAM_INFO
	.align		4
.L_1171:
        /*003c*/ 	.byte	0x04, 0x17
        /*003e*/ 	.short	(.L_1173 - .L_1172)
.L_1172:
        /*0040*/ 	.word	0x00000000
        /*0044*/ 	.short	0x0000
        /*0046*/ 	.short	0x0000
        /*0048*/ 	.byte	0x00, 0xf0, 0x11, 0x00


	//----- nvinfo : EIATTR_MAXREG_COUNT
	.align		4
.L_1173:
        /*004c*/ 	.byte	0x03, 0x1b
        /*004e*/ 	.short	0x00ff


	//----- nvinfo : EIATTR_MERCURY_ISA_VERSION
	.align		4
        /*0050*/ 	.byte	0x03, 0x5f
        /*0052*/ 	.short	0x0000


	//----- nvinfo : EIATTR_EXIT_INSTR_OFFSETS
	.align		4
        /*0054*/ 	.byte	0x04, 0x1c
        /*0056*/ 	.short	(.L_1175 - .L_1174)


	//   ....[0]....
.L_1174:
        /*0058*/ 	.word	0x00000010


	//----- nvinfo : EIATTR_MAX_THREADS
	.align		4
.L_1175:
        /*005c*/ 	.byte	0x04, 0x05
        /*005e*/ 	.short	(.L_1177 - .L_1176)
.L_1176:
        /*0060*/ 	.word	0x00000080
        /*0064*/ 	.word	0x00000001
        /*0068*/ 	.word	0x00000001
.L_1177:


//--------------------- .nv.info._ZN2at6native18elementwise_kernelILi128ELi4EZNS0_15gpu_kernel_implIZZZNS0_33launch_log_sigmoid_forward_kernelERNS_18TensorIteratorBaseEENKUlvE_clEvENKUlvE0_clEvEUlfE_EEvS4_RKT_EUliE_EEviT1_ --------------------------
	.section	.nv.info._ZN2at6native18elementwise_kernelILi128ELi4EZNS0_15gpu_kernel_implIZZZNS0_33launch_log_sigmoid_forward_kernelERNS_18TensorIteratorBaseEENKUlvE_clEvENKUlvE0_clEvEUlfE_EEvS4_RKT_EUliE_EEviT1_,"",@"SHT_CUDA_INFO"
	.sectionflags	@""
	.align	4


	//----- nvinfo : EIATTR_CUDA_API_VERSION
	.align		4
        /*0000*/ 	.byte	0x04, 0x37
        /*0002*/ 	.short	(.L_1179 - .L_1178)
.L_1178:
        /*0004*/ 	.word	0x00000082


	//----- nvinfo : EIATTR_SW2861232_WAR
	.align		4
.L_1179:
        /*0008*/ 	.byte	0x01, 0x35
	.zero		2


	//----- nvinfo : EIATTR_PARAM_CBANK
	.align		4
        /*000c*/ 	.byte	0x04, 0x0a
        /*000e*/ 	.short	(.L_1181 - .L_1180)
	.align		4
.L_1180:
        /*0010*/ 	.word	index@(.nv.constant0._ZN2at6native18elementwise_kernelILi128ELi4EZNS0_15gpu_kernel_implIZZZNS0_33launch_log_sigmoid_forward_kernelERNS_18TensorIteratorBaseEENKUlvE_clEvENKUlvE0_clEvEUlfE_EEvS4_RKT_EUliE_EEviT1_)
        /*0014*/ 	.short	0x0160
        /*0016*/ 	.short	0x0220


	//----- nvinfo : EIATTR_CBANK_PARAM_SIZE
	.align		4
.L_1181:
        /*0018*/ 	.byte	0x03, 0x19
        /*001a*/ 	.short	0x0220


	//----- nvinfo : EIATTR_KPARAM_INFO
	.align		4
        /*001c*/ 	.byte	0x04, 0x17
        /*001e*/ 	.short	(.L_1183 - .L_1182)
.L_1182:
        /*0020*/ 	.word	0x00000000
        /*0024*/ 	.short	0x0001
        /*0026*/ 	.short	0x0008
        /*0028*/ 	.byte	0x00, 0xf0, 0x61, 0x08


	//----- nvinfo : EIATTR_KPARAM_INFO
	.align		4
.L_1183:
        /*002c*/ 	.byte	0x04, 0x17
        /*002e*/ 	.short	(.L_1185 - .L_1184)
.L_1184:
        /*0030*/ 	.word	0x00000000
        /*0034*/ 	.short	0x0000
        /*0036*/ 	.short	0x0000
        /*0038*/ 	.byte	0x00, 0xf0, 0x11, 0x00


	//----- nvinfo : EIATTR_MAXREG_COUNT
	.align		4
.L_1185:
        /*003c*/ 	.byte	0x03, 0x1b
        /*003e*/ 	.short	0x0080


	//----- nvinfo : EIATTR_EXTERNS
	.align		4
        /*0040*/ 	.byte	0x04, 0x0f
        /*0042*/ 	.short	(.L_1187 - .L_1186)


	//   ....[0]....
	.align		4
.L_1186:
        /*0044*/ 	.word	index@(__assertfail)


	//----- nvinfo : EIATTR_MERCURY_ISA_VERSION
	.align		4
.L_1187:
        /*0048*/ 	.byte	0x03, 0x5f
        /*004a*/ 	.short	0x0000


	//----- nvinfo : EIATTR_SYSCALL_OFFSETS
	.align		4
        /*004c*/ 	.byte	0x04, 0x46
        /*004e*/ 	.short	(.L_1189 - .L_1188)


	//   ....[0]....
.L_1188:
        /*0050*/ 	.word	0x00001c70


	//   ....[1]....
        /*0054*/ 	.word	0x00002d20


	//   ....[2]....
        /*0058*/ 	.word	0x000049c0


	//   ....[3]....
        /*005c*/ 	.word	0x00005a70


	//   ....[4]....
        /*0060*/ 	.word	0x000076e0


	//   ....[5]....
        /*0064*/ 	.word	0x00008790


	//   ....[6]....
        /*0068*/ 	.word	0x0000a410


	//   ....[7]....
        /*006c*/ 	.word	0x0000b4c0


	//----- nvinfo : EIATTR_EXIT_INSTR_OFFSETS
	.align		4
.L_1189:
        /*0070*/ 	.byte	0x04, 0x1c
        /*0072*/ 	.short	(.L_1191 - .L_1190)


	//   ....[0]....
.L_1190:
        /*0074*/ 	.word	0x00008830


	//   ....[1]....
        /*0078*/ 	.word	0x0000a7b0


	//   ....[2]....
        /*007c*/ 	.word	0x0000a7f0


	//   ....[3]....
        /*0080*/ 	.word	0x0000a880


	//   ....[4]....
        /*0084*/ 	.word	0x0000a8b0


	//   ....[5]....
        /*0088*/ 	.word	0x0000a8e0


	//   ....[6]....
        /*008c*/ 	.word	0x0000a960


	//   ....[7]....
        /*0090*/ 	.word	0x0000a990


	//   ....[8]....
        /*0094*/ 	.word	0x0000aa20


	//   ....[9]....
        /*0098*/ 	.word	0x0000aa60


	//   ....[10]....
        /*009c*/ 	.word	0x0000aaa0


	//   ....[11]....
        /*00a0*/ 	.word	0x0000ab60


	//   ....[12]....
        /*00a4*/ 	.word	0x0000abb0


	//   ....[13]....
        /*00a8*/ 	.word	0x0000ad30


	//   ....[14]....
        /*00ac*/ 	.word	0x0000ae80


	//   ....[15]....
        /*00b0*/ 	.word	0x0000aeb0


	//   ....[16]....
        /*00b4*/ 	.word	0x0000af60


	//   ....[17]....
        /*00b8*/ 	.word	0x0000b0d0


	//   ....[18]....
        /*00bc*/ 	.word	0x0000b240


	//   ....[19]....
        /*00c0*/ 	.word	0x0000b390


	//   ....[20]....
        /*00c4*/ 	.word	0x0000b4d0


	//   ....[21]....
        /*00c8*/ 	.word	0x0000b500


	//   ....[22]....
        /*00cc*/ 	.word	0x0000b530


	//----- nvinfo : EIATTR_MAX_THREADS
	.align		4
.L_1191:
        /*00d0*/ 	.byte	0x04, 0x05
        /*00d2*/ 	.short	(.L_1193 - .L_1192)
.L_1192:
        /*00d4*/ 	.word	0x00000080
        /*00d8*/ 	.word	0x00000001
        /*00dc*/ 	.word	0x00000001


	//----- nvinfo : EIATTR_CRS_STACK_SIZE
	.align		4
.L_1193:
        /*00e0*/ 	.byte	0x04, 0x1e
        /*00e2*/ 	.short	(.L_1195 - .L_1194)
.L_1194:
        /*00e4*/ 	.word	0x00000000
.L_1195:


//--------------------- .nv.info._ZN2at6native27unrolled_elementwise_kernelIZZZNS0_33launch_log_sigmoid_forward_kernelERNS_18TensorIteratorBaseEENKUlvE_clEvENKUlvE0_clEvEUlfE_St5arrayIPcLm2EELi4E23TrivialOffsetCalculatorILi1EjESB_NS0_6memory12LoadWithCastILi1EEENSC_13StoreWithCastILi1EEEEEviT_T0_T2_T3_T4_T5_ --------------------------
	.section	.nv.info._ZN2at6native27unrolled_elementwise_kernelIZZZNS0_33launch_log_sigmoid_forward_kernelERNS_18TensorIteratorBaseEENKUlvE_clEvENKUlvE0_clEvEUlfE_St5arrayIPcLm2EELi4E23TrivialOffsetCalculatorILi1EjESB_NS0_6memory12LoadWithCastILi1EEENSC_13StoreWithCastILi1EEEEEviT_T0_T2_T3_T4_T5_,"",@"SHT_CUDA_INFO"
	.sectionflags	@""
	.align	4


	//----- nvinfo : EIATTR_CUDA_API_VERSION
	.align		4
        /*0000*/ 	.byte	0x04, 0x37
        /*0002*/ 	.short	(.L_1197 - .L_1196)
.L_1196:
        /*0004*/ 	.word	0x00000082


	//----- nvinfo : EIATTR_SW2861232_WAR
	.align		4
.L_1197:
        /*0008*/ 	.byte	0x01, 0x35
	.zero		2


	//----- nvinfo : EIATTR_PARAM_CBANK
	.align		4
        /*000c*/ 	.byte	0x04, 0x0a
        /*000e*/ 	.short	(.L_1199 - .L_1198)
	.align		4
.L_1198:
        /*0010*/ 	.word	index@(.nv.constant0._ZN2at6native27unrolled_elementwise_kernelIZZZNS0_33launch_log_sigmoid_forward_kernelERNS_18TensorIteratorBaseEENKUlvE_clEvENKUlvE0_clEvEUlfE_St5arrayIPcLm2EELi4E23TrivialOffsetCalculatorILi1EjESB_NS0_6memory12LoadWithCastILi1EEENSC_13StoreWithCastILi1EEEEEviT_T0_T2_T3_T4_T5_)
        /*0014*/ 	.short	0x0160
        /*0016*/ 	.short	0x002c


	//----- nvinfo : EIATTR_CBANK_PARAM_SIZE
	.align		4
.L_1199:
        /*0018*/ 	.byte	0x03, 0x19
        /*001a*/ 	.short	0x002c


	//----- nvinfo : EIATTR_KPARAM_INFO
	.align		4
        /*001c*/ 	.byte	0x04, 0x17
        /*001e*/ 	.short	(.L_1201 - .L_1200)
.L_1200:
        /*0020*/ 	.word	0x00000000
        /*0024*/ 	.short	0x0006
        /*0026*/ 	.short	0x0024
        /*0028*/ 	.byte	0x00, 0xf0, 0x21, 0x00


	//----- nvinfo : EIATTR_KPARAM_INFO
	.align		4
.L_1201:
        /*002c*/ 	.byte	0x04, 0x17
        /*002e*/ 	.short	(.L_1203 - .L_1202)
.L_1202:
        /*0030*/ 	.word	0x00000000
        /*0034*/ 	.short	0x0005
        /*0036*/ 	.short	0x001c
        /*0038*/ 	.byte	0x00, 0xf0, 0x21, 0x00


	//----- nvinfo : EIATTR_KPARAM_INFO
	.align		4
.L_1203:
        /*003c*/ 	.byte	0x04, 0x17
        /*003e*/ 	.short	(.L_1205 - .L_1204)
.L_1204:
        /*0040*/ 	.word	0x00000000
        /*0044*/ 	.short	0x0004
        /*0046*/ 	.short	0x0019
        /*0048*/ 	.byte	0x00, 0xf0, 0x05, 0x00


	//----- nvinfo : EIATTR_KPARAM_INFO
	.align		4
.L_1205:
        /*004c*/ 	.byte	0x04, 0x17
        /*004e*/ 	.short	(.L_1207 - .L_1206)
.L_1206:
        /*0050*/ 	.word	0x00000000
        /*0054*/ 	.short	0x0003
        /*0056*/ 	.short	0x0018
        /*0058*/ 	.byte	0x00, 0xf0, 0x05, 0x00


	//----- nvinfo : EIATTR_KPARAM_INFO
	.align		4
.L_1207:
        /*005c*/ 	.byte	0x04, 0x17
        /*005e*/ 	.short	(.L_1209 - .L_1208)
.L_1208:
        /*0060*/ 	.word	0x00000000
        /*0064*/ 	.short	0x0002
        /*0066*/ 	.short	0x0008
        /*0068*/ 	.byte	0x00, 0xf0, 0x41, 0x00


	//----- nvinfo : EIATTR_KPARAM_INFO
	.align		4
.L_1209:
        /*006c*/ 	.byte	0x04, 0x17
        /*006e*/ 	.short	(.L_1211 - .L_1210)
.L_1210:
        /*0070*/ 	.word	0x00000000
        /*0074*/ 	.short	0x0001
        /*0076*/ 	.short	0x0004
        /*0078*/ 	.byte	0x00, 0xf0, 0x05, 0x00


	//----- nvinfo : EIATTR_KPARAM_INFO
	.align		4
.L_1211:
        /*007c*/ 	.byte	0x04, 0x17
        /*007e*/ 	.short	(.L_1213 - .L_1212)
.L_1212:
        /*0080*/ 	.word	0x00000000
        /*0084*/ 	.short	0x0000
        /*0086*/ 	.short	0x0000
        /*0088*/ 	.byte	0x00, 0xf0, 0x11, 0x00


	//----- nvinfo : EIATTR_MAXREG_COUNT
	.align		4
.L_1213:
        /*008c*/ 	.byte	0x03, 0x1b
        /*008e*/ 	.short	0x00ff


	//----- nvinfo : EIATTR_EXTERNS
	.align		4
        /*0090*/ 	.byte	0x04, 0x0f
        /*0092*/ 	.short	(.L_1215 - .L_1214)


	//   ....[0]....
	.align		4
.L_1214:
        /*0094*/ 	.word	index@(__assertfail)


	//----- nvinfo : EIATTR_MERCURY_ISA_VERSION
	.align		4
.L_1215:
        /*0098*/ 	.byte	0x03, 0x5f
        /*009a*/ 	.short	0x0000


	//----- nvinfo : EIATTR_SYSCALL_OFFSETS
	.align		4
        /*009c*/ 	.byte	0x04, 0x46
        /*009e*/ 	.short	(.L_1217 - .L_1216)


	//   ....[0]....
.L_1216:
        /*00a0*/ 	.word	0x00000e40


	//   ....[1]....
        /*00a4*/ 	.word	0x00001cc0


	//   ....[2]....
        /*00a8*/ 	.word	0x00002b50


	//   ....[3]....
        /*00ac*/ 	.word	0x00003980


	//   ....[4]....
        /*00b0*/ 	.word	0x00005380


	//   ....[5]....
        /*00b4*/ 	.word	0x00006290


	//   ....[6]....
        /*00b8*/ 	.word	0x00007160


	//   ....[7]....
        /*00bc*/ 	.word	0x00008030


	//----- nvinfo : EIATTR_EXIT_INSTR_OFFSETS
	.align		4
.L_1217:
        /*00c0*/ 	.byte	0x04, 0x1c
        /*00c2*/ 	.short	(.L_1219 - .L_1218)


	//   ....[0]....
.L_1218:
        /*00c4*/ 	.word	0x00007200


	//   ....[1]....
        /*00c8*/ 	.word	0x00007320


	//   ....[2]....
        /*00cc*/ 	.word	0x00007360


	//   ....[3]....
        /*00d0*/ 	.word	0x000073f0


	//   ....[4]....
        /*00d4*/ 	.word	0x00007420


	//   ....[5]....
        /*00d8*/ 	.word	0x00007450


	//   ....[6]....
        /*00dc*/ 	.word	0x000074d0


	//   ....[7]....
        /*00e0*/ 	.word	0x00007500


	//   ....[8]....
        /*00e4*/ 	.word	0x00007590


	//   ....[9]....
        /*00e8*/ 	.word	0x000075d0


	//   ....[10]....
        /*00ec*/ 	.word	0x00007610


	//   ....[11]....
        /*00f0*/ 	.word	0x000076d0


	//   ....[12]....
        /*00f4*/ 	.word	0x00007720


	//   ....[13]....
        /*00f8*/ 	.word	0x000078a0


	//   ....[14]....
        /*00fc*/ 	.word	0x000079f0


	//   ....[15]....
        /*0100*/ 	.word	0x00007a20


	//   ....[16]....
        /*0104*/ 	.word	0x00007ad0


	//   ....[17]....
        /*0108*/ 	.word	0x00007c40


	//   ....[18]....
        /*010c*/ 	.word	0x00007db0


	//   ....[19]....
        /*0110*/ 	.word	0x00007f00


	//   ....[20]....
        /*0114*/ 	.word	0x00008040


	//   ....[21]....
        /*0118*/ 	.word	0x00008070


	//   ....[22]....
        /*011c*/ 	.word	0x000080a0


	//----- nvinfo : EIATTR_MAX_THREADS
	.align		4
.L_1219:
        /*0120*/ 	.byte	0x04, 0x05
        /*0122*/ 	.short	(.L_1221 - .L_1220)
.L_1220:
        /*0124*/ 	.word	0x00000080
        /*0128*/ 	.word	0x00000001
        /*012c*/ 	.word	0x00000001


	//----- nvinfo : EIATTR_CRS_STACK_SIZE
	.align		4
.L_1221:
        /*0130*/ 	.byte	0x04, 0x1e
        /*0132*/ 	.short	(.L_1223 - .L_1222)
.L_1222:
        /*0134*/ 	.word	0x00000000
.L_1223:


//--------------------- .nv.info._ZN2at6native18elementwise_kernelILi128ELi2EZNS0_22gpu_kernel_impl_nocastIZZZNS0_33launch_log_sigmoid_forward_kernelERNS_18TensorIteratorBaseEENKUlvE_clEvENKUlvE0_clEvEUlfE_EEvS4_RKT_EUliE_EEviT1_ --------------------------
	.section	.nv.info._ZN2at6native18elementwise_kernelILi128ELi2EZNS0_22gpu_kernel_impl_nocastIZZZNS0_33launch_log_sigmoid_forward_kernelERNS_18TensorIteratorBaseEENKUlvE_clEvENKUlvE0_clEvEUlfE_EEvS4_RKT_EUliE_EEviT1_,"",@"SHT_CUDA_INFO"
	.sectionflags	@""
	.align	4


	//----- nvinfo : EIATTR_CUDA_API_VERSION
	.align		4
        /*0000*/ 	.byte	0x04, 0x37
        /*0002*/ 	.short	(.L_1225 - .L_1224)
.L_1224:
        /*0004*/ 	.word	0x00000082


	//----- nvinfo : EIATTR_SW2861232_WAR
	.align		4
.L_1225:
        /*0008*/ 	.byte	0x01, 0x35
	.zero		2


	//----- nvinfo : EIATTR_PARAM_CBANK
	.align		4
        /*000c*/ 	.byte	0x04, 0x0a
        /*000e*/ 	.short	(.L_1227 - .L_1226)
	.align		4
.L_1226:
        /*0010*/ 	.word	index@(.nv.constant0._ZN2at6native18elementwise_kernelILi128ELi2EZNS0_22gpu_kernel_impl_nocastIZZZNS0_33launch_log_sigmoid_forward_kernelERNS_18TensorIteratorBaseEENKUlvE_clEvENKUlvE0_clEvEUlfE_EEvS4_RKT_EUliE_EEviT1_)
        /*0014*/ 	.short	0x0160
        /*0016*/ 	.short	0x0220


	//----- nvinfo : EIATTR_CBANK_PARAM_SIZE
	.align		4
.L_1227:
        /*0018*/ 	.byte	0x03, 0x19
        /*001a*/ 	.short	0x0220


	//----- nvinfo : EIATTR_KPARAM_INFO
	.align		4
        /*001c*/ 	.byte	0x04, 0x17
        /*001e*/ 	.short	(.L_1229 - .L_1228)
.L_1228:
        /*0020*/ 	.word	0x00000000
        /*0024*/ 	.short	0x0001
        /*0026*/ 	.short	0x0008
        /*0028*/ 	.byte	0x00, 0xf0, 0x61, 0x08


	//----- nvinfo : EIATTR_KPARAM_INFO
	.align		4
.L_1229:
        /*002c*/ 	.byte	0x04, 0x17
        /*002e*/ 	.short	(.L_1231 - .L_1230)
.L_1230:
        /*0030*/ 	.word	0x00000000
        /*0034*/ 	.short	0x0000
        /*0036*/ 	.short	0x0000
        /*0038*/ 	.byte	0x00, 0xf0, 0x11, 0x00


	//----- nvinfo : EIATTR_MAXREG_COUNT
	.align		4
.L_1231:
        /*003c*/ 	.byte	0x03, 0x1b
        /*003e*/ 	.short	0x0080


	//----- nvinfo : EIATTR_MERCURY_ISA_VERSION
	.align		4
        /*0040*/ 	.byte	0x03, 0x5f
        /*0042*/ 	.short	0x0000


	//----- nvinfo : EIATTR_EXIT_INSTR_OFFSETS
	.align		4
        /*0044*/ 	.byte	0x04, 0x1c
        /*0046*/ 	.short	(.L_1233 - .L_1232)


	//   ....[0]....
.L_1232:
        /*0048*/ 	.word	0x000011a0


	//   ....[1]....
        /*004c*/ 	.word	0x00002280


	//----- nvinfo : EIATTR_MAX_THREADS
	.align		4
.L_1233:
        /*0050*/ 	.byte	0x04, 0x05
        /*0052*/ 	.short	(.L_1235 - .L_1234)
.L_1234:
        /*0054*/ 	.word	0x00000080
        /*0058*/ 	.word	0x00000001
        /*005c*/ 	.word	0x00000001


	//----- nvinfo : EIATTR_CRS_STACK_SIZE
	.align		4
.L_1235:
        /*0060*/ 	.byte	0x04, 0x1e
        /*0062*/ 	.short	(.L_1237 - .L_1236)
.L_1236:
        /*0064*/ 	.word	0x00000000
.L_1237:


//--------------------- .nv.info._ZN2at6native27unrolled_elementwise_kernelIZZZNS0_33launch_log_sigmoid_forward_kernelERNS_18TensorIteratorBaseEENKUlvE_clEvENKUlvE0_clEvEUlfE_St5arrayIPcLm2EELi4E23TrivialOffsetCalculatorILi1EjESB_NS0_6memory15LoadWithoutCastENSC_16StoreWithoutCastEEEviT_T0_T2_T3_T4_T5_ --------------------------
	.section	.nv.info._ZN2at6native27unrolled_elementwise_kernelIZZZNS0_33launch_log_sigmoid_forward_kernelERNS_18TensorIteratorBaseEENKUlvE_clEvENKUlvE0_clEvEUlfE_St5arrayIPcLm2EELi4E23TrivialOffsetCalculatorILi1EjESB_NS0_6memory15LoadWithoutCastENSC_16StoreWithoutCastEEEviT_T0_T2_T3_T4_T5_,"",@"SHT_CUDA_INFO"
	.sectionflags	@""
	.align	4


	//----- nvinfo : EIATTR_CUDA_API_VERSION
	.align		4
        /*0000*/ 	.byte	0x04, 0x37
        /*0002*/ 	.short	(.L_1239 - .L_1238)
.L_1238:
        /*0004*/ 	.word	0x00000082


	//----- nvinfo : EIATTR_SW2861232_WAR
	.align		4
.L_1239:
        /*0008*/ 	.byte	0x01, 0x35
	.zero		2


	//----- nvinfo : EIATTR_PARAM_CBANK
	.align		4
        /*000c*/ 	.byte	0x04, 0x0a
        /*000e*/ 	.short	(.L_1241 - .L_1240)
	.align		4
.L_1240:
        /*0010*/ 	.word	index@(.nv.constant0._ZN2at6native27unrolled_elementwise_kernelIZZZNS0_33launch_log_sigmoid_forward_kernelERNS_18TensorIteratorBaseEENKUlvE_clEvENKUlvE0_clEvEUlfE_St5arrayIPcLm2EELi4E23TrivialOffsetCalculatorILi1EjESB_NS0_6memory15LoadWithoutCastENSC_16StoreWithoutCastEEEviT_T0_T2_T3_T4_T5_)
        /*0014*/ 	.short	0x0160
        /*0016*/ 	.short	0x001c


	//----- nvinfo : EIATTR_CBANK_PARAM_SIZE
	.align		4
.L_1241:
        /*0018*/ 	.byte	0x03, 0x19
        /*001a*/ 	.short	0x001c


	//----- nvinfo : EIATTR_KPARAM_INFO
	.align		4
        /*001c*/ 	.byte	0x04, 0x17
        /*001e*/ 	.short	(.L_1243 - .L_1242)
.L_1242:
        /*0020*/ 	.word	0x00000000
        /*0024*/ 	.short	0x0006
        /*0026*/ 	.short	0x001b
        /*0028*/ 	.byte	0x00, 0xf0, 0x05, 0x00


	//----- nvinfo : EIATTR_KPARAM_INFO
	.align		4
.L_1243:
        /*002c*/ 	.byte	0x04, 0x17
        /*002e*/ 	.short	(.L_1245 - .L_1244)
.L_1244:
        /*0030*/ 	.word	0x00000000
        /*0034*/ 	.short	0x0005
        /*0036*/ 	.short	0x001a
        /*0038*/ 	.byte	0x00, 0xf0, 0x05, 0x00


	//----- nvinfo : EIATTR_KPARAM_INFO
	.align		4
.L_1245:
        /*003c*/ 	.byte	0x04, 0x17
        /*003e*/ 	.short	(.L_1247 - .L_1246)
.L_1246:
        /*0040*/ 	.word	0x00000000
        /*0044*/ 	.short	0x0004
        /*0046*/ 	.short	0x0019
        /*0048*/ 	.byte	0x00, 0xf0, 0x05, 0x00


	//----- nvinfo : EIATTR_KPARAM_INFO
	.align		4
.L_1247:
        /*004c*/ 	.byte	0x04, 0x17
        /*004e*/ 	.short	(.L_1249 - .L_1248)
.L_1248:
        /*0050*/ 	.word	0x00000000
        /*0054*/ 	.short	0x0003
        /*0056*/ 	.short	0x0018
        /*0058*/ 	.byte	0x00, 0xf0, 0x05, 0x00


	//----- nvinfo : EIATTR_KPARAM_INFO
	.align		4
.L_1249:
        /*005c*/ 	.byte	0x04, 0x17
        /*005e*/ 	.short	(.L_1251 - .L_1250)
.L_1250:
        /*0060*/ 	.word	0x00000000
        /*0064*/ 	.short	0x0002
        /*0066*/ 	.short	0x0008
        /*0068*/ 	.byte	0x00, 0xf0, 0x41, 0x00


	//----- nvinfo : EIATTR_KPARAM_INFO
	.align		4
.L_1251:
        /*006c*/ 	.byte	0x04, 0x17
        /*006e*/ 	.short	(.L_1253 - .L_1252)
.L_1252:
        /*0070*/ 	.word	0x00000000
        /*0074*/ 	.short	0x0001
        /*0076*/ 	.short	0x0004
        /*0078*/ 	.byte	0x00, 0xf0, 0x05, 0x00


	//----- nvinfo : EIATTR_KPARAM_INFO
	.align		4
.L_1253:
        /*007c*/ 	.byte	0x04, 0x17
        /*007e*/ 	.short	(.L_1255 - .L_1254)
.L_1254:
        /*0080*/ 	.word	0x00000000
        /*0084*/ 	.short	0x0000
        /*0086*/ 	.short	0x0000
        /*0088*/ 	.byte	0x00, 0xf0, 0x11, 0x00


	//----- nvinfo : EIATTR_MAXREG_COUNT
	.align		4
.L_1255:
        /*008c*/ 	.byte	0x03, 0x1b
        /*008e*/ 	.short	0x00ff


	//----- nvinfo : EIATTR_MERCURY_ISA_VERSION
	.align		4
        /*0090*/ 	.byte	0x03, 0x5f
        /*0092*/ 	.short	0x0000


	//----- nvinfo : EIATTR_EXIT_INSTR_OFFSETS
	.align		4
        /*0094*/ 	.byte	0x04, 0x1c
        /*0096*/ 	.short	(.L_1257 - .L_1256)


	//   ....[0]....
.L_1256:
        /*0098*/ 	.word	0x00000d40


	//   ....[1]....
        /*009c*/ 	.word	0x00000d90


	//----- nvinfo : EIATTR_MAX_THREADS
	.align		4
.L_1257:
        /*00a0*/ 	.byte	0x04, 0x05
        /*00a2*/ 	.short	(.L_1259 - .L_1258)
.L_1258:
        /*00a4*/ 	.word	0x00000080
        /*00a8*/ 	.word	0x00000001
        /*00ac*/ 	.word	0x00000001


	//----- nvinfo : EIATTR_CRS_STACK_SIZE
	.align		4
.L_1259:
        /*00b0*/ 	.byte	0x04, 0x1e
        /*00b2*/ 	.short	(.L_1261 - .L_1260)
.L_1260:
        /*00b4*/ 	.word	0x00000000
.L_1261:


//--------------------- .nv.info._ZN2at6native29vectorized_elementwise_kernelILi2EZZZNS0_33launch_log_sigmoid_forward_kernelERNS_18TensorIteratorBaseEENKUlvE_clEvENKUlvE0_clEvEUlfE_St5arrayIPcLm2EEEEviT0_T1_ --------------------------
	.section	.nv.info._ZN2at6native29vectorized_elementwise_kernelILi2EZZZNS0_33launch_log_sigmoid_forward_kernelERNS_18TensorIteratorBaseEENKUlvE_clEvENKUlvE0_clEvEUlfE_St5arrayIPcLm2EEEEviT0_T1_,"",@"SHT_CUDA_INFO"
	.sectionflags	@""
	.align	4


	//----- nvinfo : EIATTR_CUDA_API_VERSION
	.align		4
        /*0000*/ 	.byte	0x04, 0x37
        /*0002*/ 	.short	(.L_1263 - .L_1262)
.L_1262:
        /*0004*/ 	.word	0x00000082


	//----- nvinfo : EIATTR_SW2861232_WAR
	.align		4
.L_1263:
        /*0008*/ 	.byte	0x01, 0x35
	.zero		2


	//----- nvinfo : EIATTR_PARAM_CBANK
	.align		4
        /*000c*/ 	.byte	0x04, 0x0a
        /*000e*/ 	.short	(.L_1265 - .L_1264)
	.align		4
.L_1264:
        /*0010*/ 	.word	index@(.nv.constant0._ZN2at6native29vectorized_elementwise_kernelILi2EZZZNS0_33launch_log_sigmoid_forward_kernelERNS_18TensorIteratorBaseEENKUlvE_clEvENKUlvE0_clEvEUlfE_St5arrayIPcLm2EEEEviT0_T1_)
        /*0014*/ 	.short	0x0160
        /*0016*/ 	.short	0x0018


	//----- nvinfo : EIATTR_CBANK_PARAM_SIZE
	.align		4
.L_1265:
        /*0018*/ 	.byte	0x03, 0x19
        /*001a*/ 	.short	0x0018


	//----- nvinfo : EIATTR_KPARAM_INFO
	.align		4
        /*001c*/ 	.byte	0x04, 0x17
        /*001e*/ 	.short	(.L_1267 - .L_1266)
.L_1266:
        /*0020*/ 	.word	0x00000000
        /*0024*/ 	.short	0x0002
        /*0026*/ 	.short	0x0008
        /*0028*/ 	.byte	0x00, 0xf0, 0x41, 0x00


	//----- nvinfo : EIATTR_KPARAM_INFO
	.align		4
.L_1267:
        /*002c*/ 	.byte	0x04, 0x17
        /*002e*/ 	.short	(.L_1269 - .L_1268)
.L_1268:
        /*0030*/ 	.word	0x00000000
        /*0034*/ 	.short	0x0001
        /*0036*/ 	.short	0x0004
        /*0038*/ 	.byte	0x00, 0xf0, 0x05, 0x00


	//----- nvinfo : EIATTR_KPARAM_INFO
	.align		4
.L_1269:
        /*003c*/ 	.byte	0x04, 0x17
        /*003e*/ 	.short	(.L_1271 - .L_1270)
.L_1270:
        /*0040*/ 	.word	0x00000000
        /*0044*/ 	.short	0x0000
        /*0046*/ 	.short	0x0000
        /*0048*/ 	.byte	0x00, 0xf0, 0x11, 0x00


	//----- nvinfo : EIATTR_MAXREG_COUNT
	.align		4
.L_1271:
        /*004c*/ 	.byte	0x03, 0x1b
        /*004e*/ 	.short	0x00ff


	//----- nvinfo : EIATTR_MERCURY_ISA_VERSION
	.align		4
        /*0050*/ 	.byte	0x03, 0x5f
        /*0052*/ 	.short	0x0000


	//----- nvinfo : EIATTR_EXIT_INSTR_OFFSETS
	.align		4
        /*0054*/ 	.byte	0x04, 0x1c
        /*0056*/ 	.short	(.L_1273 - .L_1272)


	//   ....[0]....
.L_1272:
        /*0058*/ 	.word	0x000011f0


	//   ....[1]....
        /*005c*/ 	.word	0x00002c90


	//   ....[2]....
        /*0060*/ 	.word	0x00002ce0


	//----- nvinfo : EIATTR_MAX_THREADS
	.align		4
.L_1273:
        /*0064*/ 	.byte	0x04, 0x05
        /*0066*/ 	.short	(.L_1275 - .L_1274)
.L_1274:
        /*0068*/ 	.word	0x00000080
        /*006c*/ 	.word	0x00000001
        /*0070*/ 	.word	0x00000001


	//----- nvinfo : EIATTR_CRS_STACK_SIZE
	.align		4
.L_1275:
        /*0074*/ 	.byte	0x04, 0x1e
        /*0076*/ 	.short	(.L_1277 - .L_1276)
.L_1276:
        /*0078*/ 	.word	0x00000000
.L_1277:


//--------------------- .nv.info._ZN2at6native29vectorized_elementwise_kernelILi4EZZZNS0_33launch_log_sigmoid_forward_kernelERNS_18TensorIteratorBaseEENKUlvE_clEvENKUlvE0_clEvEUlfE_St5arrayIPcLm2EEEEviT0_T1_ --------------------------
	.section	.nv.info._ZN2at6native29vectorized_elementwise_kernelILi4EZZZNS0_33launch_log_sigmoid_forward_kernelERNS_18TensorIteratorBaseEENKUlvE_clEvENKUlvE0_clEvEUlfE_St5arrayIPcLm2EEEEviT0_T1_,"",@"SHT_CUDA_INFO"
	.sectionflags	@""
	.align	4


	//----- nvinfo : EIATTR_CUDA_API_VERSION
	.align		4
        /*0000*/ 	.byte	0x04, 0x37
        /*0002*/ 	.short	(.L_1279 - .L_1278)
.L_1278:
        /*0004*/ 	.word	0x00000082


	//----- nvinfo : EIATTR_SW2861232_WAR
	.align		4
.L_1279:
        /*0008*/ 	.byte	0x01, 0x35
	.zero		2


	//----- nvinfo : EIATTR_PARAM_CBANK
	.align		4
        /*000c*/ 	.byte	0x04, 0x0a
        /*000e*/ 	.short	(.L_1281 - .L_1280)
	.align		4
.L_1280:
        /*0010*/ 	.word	index@(.nv.constant0._ZN2at6native29vectorized_elementwise_kernelILi4EZZZNS0_33launch_log_sigmoid_forward_kernelERNS_18TensorIteratorBaseEENKUlvE_clEvENKUlvE0_clEvEUlfE_St5arrayIPcLm2EEEEviT0_T1_)
        /*0014*/ 	.short	0x0160
        /*0016*/ 	.short	0x0018


	//----- nvinfo : EIATTR_CBANK_PARAM_SIZE
	.align		4
.L_1281:
        /*0018*/ 	.byte	0x03, 0x19
        /*001a*/ 	.short	0x0018


	//----- nvinfo : EIATTR_KPARAM_INFO
	.align		4
        /*001c*/ 	.byte	0x04, 0x17
        /*001e*/ 	.short	(.L_1283 - .L_1282)
.L_1282:
        /*0020*/ 	.word	0x00000000
        /*0024*/ 	.short	0x0002
        /*0026*/ 	.short	0x0008
        /*0028*/ 	.byte	0x00, 0xf0, 0x41, 0x00


	//----- nvinfo : EIATTR_KPARAM_INFO
	.align		4
.L_1283:
        /*002c*/ 	.byte	0x04, 0x17
        /*002e*/ 	.short	(.L_1285 - .L_1284)
.L_1284:
        /*0030*/ 	.word	0x00000000
        /*0034*/ 	.short	0x0001
        /*0036*/ 	.short	0x0004
        /*0038*/ 	.byte	0x00, 0xf0, 0x05, 0x00


	//----- nvinfo : EIATTR_KPARAM_INFO
	.align		4
.L_1285:
        /*003c*/ 	.byte	0x04, 0x17
        /*003e*/ 	.short	(.L_1287 - .L_1286)
.L_1286:
        /*0040*/ 	.word	0x00000000
        /*0044*/ 	.short	0x0000
        /*0046*/ 	.short	0x0000
        /*0048*/ 	.byte	0x00, 0xf0, 0x11, 0x00


	//----- nvinfo : EIATTR_MAXREG_COUNT
	.align		4
.L_1287:
        /*004c*/ 	.byte	0x03, 0x1b
        /*004e*/ 	.short	0x00ff


	//----- nvinfo : EIATTR_MERCURY_ISA_VERSION
	.align		4
        /*0050*/ 	.byte	0x03, 0x5f
        /*0052*/ 	.short	0x0000


	//----- nvinfo : EIATTR_EXIT_INSTR_OFFSETS
	.align		4
        /*0054*/ 	.byte	0x04, 0x1c
        /*0056*/ 	.short	(.L_1289 - .L_1288)


	//   ....[0]....
.L_1288:
        /*0058*/ 	.word	0x000011b0


	//   ....[1]....
        /*005c*/ 	.word	0x00002c50


	//   ....[2]....
        /*0060*/ 	.word	0x00002ca0


	//----- nvinfo : EIATTR_MAX_THREADS
	.align		4
.L_1289:
        /*0064*/ 	.byte	0x04, 0x05
        /*0066*/ 	.short	(.L_1291 - .L_1290)
.L_1290:
        /*0068*/ 	.word	0x00000080
        /*006c*/ 	.word	0x00000001
        /*0070*/ 	.word	0x00000001


	//----- nvinfo : EIATTR_CRS_STACK_SIZE
	.align		4
.L_1291:
        /*0074*/ 	.byte	0x04, 0x1e
        /*0076*/ 	.short	(.L_1293 - .L_1292)
.L_1292:
        /*0078*/ 	.word	0x00000000
.L_1293:


//--------------------- .nv.info._ZN2at6native29vectorized_elementwise_kernelILi8EZZZNS0_33launch_log_sigmoid_forward_kernelERNS_18TensorIteratorBaseEENKUlvE_clEvENKUlvE0_clEvEUlfE_St5arrayIPcLm2EEEEviT0_T1_ --------------------------
	.section	.nv.info._ZN2at6native29vectorized_elementwise_kernelILi8EZZZNS0_33launch_log_sigmoid_forward_kernelERNS_18TensorIteratorBaseEENKUlvE_clEvENKUlvE0_clEvEUlfE_St5arrayIPcLm2EEEEviT0_T1_,"",@"SHT_CUDA_INFO"
	.sectionflags	@""
	.align	4


	//----- nvinfo : EIATTR_CUDA_API_VERSION
	.align		4
        /*0000*/ 	.byte	0x04, 0x37
        /*0002*/ 	.short	(.L_1295 - .L_1294)
.L_1294:
        /*0004*/ 	.word	0x00000082


	//----- nvinfo : EIATTR_SW2861232_WAR
	.align		4
.L_1295:
        /*0008*/ 	.byte	0x01, 0x35
	.zero		2


	//----- nvinfo : EIATTR_PARAM_CBANK
	.align		4
        /*000c*/ 	.byte	0x04, 0x0a
        /*000e*/ 	.short	(.L_1297 - .L_1296)
	.align		4
.L_1296:
        /*0010*/ 	.word	index@(.nv.constant0._ZN2at6native29vectorized_elementwise_kernelILi8EZZZNS0_33launch_log_sigmoid_forward_kernelERNS_18TensorIteratorBaseEENKUlvE_clEvENKUlvE0_clEvEUlfE_St5arrayIPcLm2EEEEviT0_T1_)
        /*0014*/ 	.short	0x0160
        /*0016*/ 	.short	0x0018


	//----- nvinfo : EIATTR_CBANK_PARAM_SIZE
	.align		4
.L_1297:
        /*0018*/ 	.byte	0x03, 0x19
        /*001a*/ 	.short	0x0018


	//----- nvinfo : EIATTR_KPARAM_INFO
	.align		4
        /*001c*/ 	.byte	0x04, 0x17
        /*001e*/ 	.short	(.L_1299 - .L_1298)
.L_1298:
        /*0020*/ 	.word	0x00000000
        /*0024*/ 	.short	0x0002
        /*0026*/ 	.short	0x0008
        /*0028*/ 	.byte	0x00, 0xf0, 0x41, 0x00


	//----- nvinfo : EIATTR_KPARAM_INFO
	.align		4
.L_1299:
        /*002c*/ 	.byte	0x04, 0x17
        /*002e*/ 	.short	(.L_1301 - .L_1300)
.L_1300:
        /*0030*/ 	.word	0x00000000
        /*0034*/ 	.short	0x0001
        /*0036*/ 	.short	0x0004
        /*0038*/ 	.byte	0x00, 0xf0, 0x05, 0x00


	//----- nvinfo : EIATTR_KPARAM_INFO
	.align		4
.L_1301:
        /*003c*/ 	.byte	0x04, 0x17
        /*003e*/ 	.short	(.L_1303 - .L_1302)
.L_1302:
        /*0040*/ 	.word	0x00000000
        /*0044*/ 	.short	0x0000
        /*0046*/ 	.short	0x0000
        /*0048*/ 	.byte	0x00, 0xf0, 0x11, 0x00


	//----- nvinfo : EIATTR_MAXREG_COUNT
	.align		4
.L_1303:
        /*004c*/ 	.byte	0x03, 0x1b
        /*004e*/ 	.short	0x00ff


	//----- nvinfo : EIATTR_MERCURY_ISA_VERSION
	.align		4
        /*0050*/ 	.byte	0x03, 0x5f
        /*0052*/ 	.short	0x0000


	//----- nvinfo : EIATTR_EXIT_INSTR_OFFSETS
	.align		4
        /*0054*/ 	.byte	0x04, 0x1c
        /*0056*/ 	.short	(.L_1305 - .L_1304)


	//   ....[0]....
.L_1304:
        /*0058*/ 	.word	0x00000010


	//----- nvinfo : EIATTR_MAX_THREADS
	.align		4
.L_1305:
        /*005c*/ 	.byte	0x04, 0x05
        /*005e*/ 	.short	(.L_1307 - .L_1306)
.L_1306:
        /*0060*/ 	.word	0x00000080
        /*0064*/ 	.word	0x00000001
        /*0068*/ 	.word	0x00000001
.L_1307:


//--------------------- .nv.info._ZN2at6native18elementwise_kernelILi128ELi4EZNS0_15gpu_kernel_implIZZZNS0_33launch_log_sigmoid_forward_kernelERNS_18TensorIteratorBaseEENKUlvE_clEvENKUlvE_clEvEUldE_EEvS4_RKT_EUliE_EEviT1_ --------------------------
	.section	.nv.info._ZN2at6native18elementwise_kernelILi128ELi4EZNS0_15gpu_kernel_implIZZZNS0_33launch_log_sigmoid_forward_kernelERNS_18TensorIteratorBaseEENKUlvE_clEvENKUlvE_clEvEUldE_EEvS4_RKT_EUliE_EEviT1_,"",@"SHT_CUDA_INFO"
	.sectionflags	@""
	.align	4


	//----- nvinfo : EIATTR_CUDA_API_VERSION
	.align		4
        /*0000*/ 	.byte	0x04, 0x37
        /*0002*/ 	.short	(.L_1309 - .L_1308)
.L_1308:
        /*0004*/ 	.word	0x00000082


	//----- nvinfo : EIATTR_SW2861232_WAR
	.align		4
.L_1309:
        /*0008*/ 	.byte	0x01, 0x35
	.zero		2


	//----- nvinfo : EIATTR_PARAM_CBANK
	.align		4
        /*000c*/ 	.byte	0x04, 0x0a
        /*000e*/ 	.short	(.L_1311 - .L_1310)
	.align		4
.L_1310:
        /*0010*/ 	.word	index@(.nv.constant0._ZN2at6native18elementwise_kernelILi128ELi4EZNS0_15gpu_kernel_implIZZZNS0_33launch_log_sigmoid_forward_kernelERNS_18TensorIteratorBaseEENKUlvE_clEvENKUlvE_clEvEUldE_EEvS4_RKT_EUliE_EEviT1_)
        /*0014*/ 	.short	0x0160
        /*0016*/ 	.short	0x0220


	//----- nvinfo : EIATTR_CBANK_PARAM_SIZE
	.align		4
.L_1311:
        /*0018*/ 	.byte	0x03, 0x19
        /*001a*/ 	.short	0x0220


	//----- nvinfo : EIATTR_KPARAM_INFO
	.align		4
        /*001c*/ 	.byte	0x04, 0x17
        /*001e*/ 	.short	(.L_1313 - .L_1312)
.L_1312:
        /*0020*/ 	.word	0x00000000
        /*0024*/ 	.short	0x0001
        /*0026*/ 	.short	0x0008
        /*0028*/ 	.byte	0x00, 0xf0, 0x61, 0x08


	//----- nvinfo : EIATTR_KPARAM_INFO
	.align		4
.L_1313:
        /*002c*/ 	.byte	0x04, 0x17
        /*002e*/ 	.short	(.L_1315 - .L_1314)
.L_1314:
        /*0030*/ 	.word	0x00000000
        /*0034*/ 	.short	0x0000
        /*0036*/ 	.short	0x0000
        /*0038*/ 	.byte	0x00, 0xf0, 0x11, 0x00


	//----- nvinfo : EIATTR_MAXREG_COUNT
	.align		4
.L_1315:
        /*003c*/ 	.byte	0x03, 0x1b
        /*003e*/ 	.short	0x0080


	//----- nvinfo : EIATTR_EXTERNS
	.align		4
        /*0040*/ 	.byte	0x04, 0x0f
        /*0042*/ 	.short	(.L_1317 - .L_1316)


	//   ....[0]....
	.align		4
.L_1316:
        /*0044*/ 	.word	index@(__assertfail)


	//----- nvinfo : EIATTR_MERCURY_ISA_VERSION
	.align		4
.L_1317:
        /*0048*/ 	.byte	0x03, 0x5f
        /*004a*/ 	.short	0x0000


	//----- nvinfo : EIATTR_SYSCALL_OFFSETS
	.align		4
        /*004c*/ 	.byte	0x04, 0x46
        /*004e*/ 	.short	(.L_1319 - .L_1318)


	//   ....[0]....
.L_1318:
        /*0050*/ 	.word	0x00001d80


	//   ....[1]....
        /*0054*/ 	.word	0x00003720


	//   ....[2]....
        /*0058*/ 	.word	0x00005500


	//   ....[3]....
        /*005c*/ 	.word	0x00006e80


	//   ....[4]....
        /*0060*/ 	.word	0x00008c30


	//   ....[5]....
        /*0064*/ 	.word	0x0000a5b0


	//   ....[6]....
        /*0068*/ 	.word	0x0000c370


	//   ....[7]....
        /*006c*/ 	.word	0x0000dcf0


	//----- nvinfo : EIATTR_EXIT_INSTR_OFFSETS
	.align		4
.L_1319:
        /*0070*/ 	.byte	0x04, 0x1c
        /*0072*/ 	.short	(.L_1321 - .L_1320)


	//   ....[0]....
.L_1320:
        /*0074*/ 	.word	0x0000a650


	//   ....[1]....
        /*0078*/ 	.word	0x0000ce40


	//   ....[2]....
        /*007c*/ 	.word	0x0000ce80


	//   ....[3]....
        /*0080*/ 	.word	0x0000cf10


	//   ....[4]....
        /*0084*/ 	.word	0x0000cf40


	//   ....[5]....
        /*0088*/ 	.word	0x0000cf70


	//   ....[6]....
        /*008c*/ 	.word	0x0000d020


	//   ....[7]....
        /*0090*/ 	.word	0x0000d080


	//   ....[8]....
        /*0094*/ 	.word	0x0000d140


	//   ....[9]....
        /*0098*/ 	.word	0x0000d1b0


	//   ....[10]....
        /*009c*/ 	.word	0x0000d1d0


	//   ....[11]....
        /*00a0*/ 	.word	0x0000d290


	//   ....[12]....
        /*00a4*/ 	.word	0x0000d2c0


	//   ....[13]....
        /*00a8*/ 	.word	0x0000d470


	//   ....[14]....
        /*00ac*/ 	.word	0x0000d5f0


	//   ....[15]....
        /*00b0*/ 	.word	0x0000d650


	//   ....[16]....
        /*00b4*/ 	.word	0x0000d700


	//   ....[17]....
        /*00b8*/ 	.word	0x0000d8a0


	//   ....[18]....
        /*00bc*/ 	.word	0x0000da40


	//   ....[19]....
        /*00c0*/ 	.word	0x0000dbc0


	//   ....[20]....
        /*00c4*/ 	.word	0x0000dd00


	//   ....[21]....
        /*00c8*/ 	.word	0x0000dd30


	//   ....[22]....
        /*00cc*/ 	.word	0x0000dd60


	//----- nvinfo : EIATTR_MAX_THREADS
	.align		4
.L_1321:
        /*00d0*/ 	.byte	0x04, 0x05
        /*00d2*/ 	.short	(.L_1323 - .L_1322)
.L_1322:
        /*00d4*/ 	.word	0x00000080
        /*00d8*/ 	.word	0x00000001
        /*00dc*/ 	.word	0x00000001


	//----- nvinfo : EIATTR_CRS_STACK_SIZE
	.align		4
.L_1323:
        /*00e0*/ 	.byte	0x04, 0x1e
        /*00e2*/ 	.short	(.L_1325 - .L_1324)
.L_1324:
        /*00e4*/ 	.word	0x00000000
.L_1325:


//--------------------- .nv.info._ZN2at6native27unrolled_elementwise_kernelIZZZNS0_33launch_log_sigmoid_forward_kernelERNS_18TensorIteratorBaseEENKUlvE_clEvENKUlvE_clEvEUldE_St5arrayIPcLm2EELi4E23TrivialOffsetCalculatorILi1EjESB_NS0_6memory12LoadWithCastILi1EEENSC_13StoreWithCastILi1EEEEEviT_T0_T2_T3_T4_T5_ --------------------------
	.section	.nv.info._ZN2at6native27unrolled_elementwise_kernelIZZZNS0_33launch_log_sigmoid_forward_kernelERNS_18TensorIteratorBaseEENKUlvE_clEvENKUlvE_clEvEUldE_St5arrayIPcLm2EELi4E23TrivialOffsetCalculatorILi1EjESB_NS0_6memory12LoadWithCastILi1EEENSC_13StoreWithCastILi1EEEEEviT_T0_T2_T3_T4_T5_,"",@"SHT_CUDA_INFO"
	.sectionflags	@""
	.align	4


	//----- nvinfo : EIATTR_CUDA_API_VERSION
	.align		4
        /*0000*/ 	.byte	0x04, 0x37
        /*0002*/ 	.short	(.L_1327 - .L_1326)
.L_1326:
        /*0004*/ 	.word	0x00000082


	//----- nvinfo : EIATTR_SW2861232_WAR
	.align		4
.L_1327:
        /*0008*/ 	.byte	0x01, 0x35
	.zero		2


	//----- nvinfo : EIATTR_PARAM_CBANK
	.align		4
        /*000c*/ 	.byte	0x04, 0x0a
        /*000e*/ 	.short	(.L_1329 - .L_1328)
	.align		4
.L_1328:
        /*0010*/ 	.word	index@(.nv.constant0._ZN2at6native27unrolled_elementwise_kernelIZZZNS0_33launch_log_sigmoid_forward_kernelERNS_18TensorIteratorBaseEENKUlvE_clEvENKUlvE_clEvEUldE_St5arrayIPcLm2EELi4E23TrivialOffsetCalculatorILi1EjESB_NS0_6memory12LoadWithCastILi1EEENSC_13StoreWithCastILi1EEEEEviT_T0_T2_T3_T4_T5_)
        /*0014*/ 	.short	0x0160
        /*0016*/ 	.short	0x002c


	//----- nvinfo : EIATTR_CBANK_PARAM_SIZE
	.align		4
.L_1329:
        /*0018*/ 	.byte	0x03, 0x19
        /*001a*/ 	.short	0x002c


	//----- nvinfo : EIATTR_KPARAM_INFO
	.align		4
        /*001c*/ 	.byte	0x04, 0x17
        /*001e*/ 	.short	(.L_1331 - .L_1330)
.L_1330:
        /*0020*/ 	.word	0x00000000
        /*0024*/ 	.short	0x0006
        /*0026*/ 	.short	0x0024
        /*0028*/ 	.byte	0x00, 0xf0, 0x21, 0x00


	//----- nvinfo : EIATTR_KPARAM_INFO
	.align		4
.L_1331:
        /*002c*/ 	.byte	0x04, 0x17
        /*002e*/ 	.short	(.L_1333 - .L_1332)
.L_1332:
        /*0030*/ 	.word	0x00000000
        /*0034*/ 	.short	0x0005
        /*0036*/ 	.short	0x001c
        /*0038*/ 	.byte	0x00, 0xf0, 0x21, 0x00


	//----- nvinfo : EIATTR_KPARAM_INFO
	.align		4
.L_1333:
        /*003c*/ 	.byte	0x04, 0x17
        /*003e*/ 	.short	(.L_1335 - .L_1334)
.L_1334:
        /*0040*/ 	.word	0x00000000
        /*0044*/ 	.short	0x0004
        /*0046*/ 	.short	0x0019
        /*0048*/ 	.byte	0x00, 0xf0, 0x05, 0x00


	//----- nvinfo : EIATTR_KPARAM_INFO
	.align		4
.L_1335:
        /*004c*/ 	.byte	0x04, 0x17
        /*004e*/ 	.short	(.L_1337 - .L_1336)
.L_1336:
        /*0050*/ 	.word	0x00000000
        /*0054*/ 	.short	0x0003
        /*0056*/ 	.short	0x0018
        /*0058*/ 	.byte	0x00, 0xf0, 0x05, 0x00


	//----- nvinfo : EIATTR_KPARAM_INFO
	.align		4
.L_1337:
        /*005c*/ 	.byte	0x04, 0x17
        /*005e*/ 	.short	(.L_1339 - .L_1338)
.L_1338:
        /*0060*/ 	.word	0x00000000
        /*0064*/ 	.short	0x0002
        /*0066*/ 	.short	0x0008
        /*0068*/ 	.byte	0x00, 0xf0, 0x41, 0x00


	//----- nvinfo : EIATTR_KPARAM_INFO
	.align		4
.L_1339:
        /*006c*/ 	.byte	0x04, 0x17
        /*006e*/ 	.short	(.L_1341 - .L_1340)
.L_1340:
        /*0070*/ 	.word	0x00000000
        /*0074*/ 	.short	0x0001
        /*0076*/ 	.short	0x0004
        /*0078*/ 	.byte	0x00, 0xf0, 0x05, 0x00


	//----- nvinfo : EIATTR_KPARAM_INFO
	.align		4
.L_1341:
        /*007c*/ 	.byte	0x04, 0x17
        /*007e*/ 	.short	(.L_1343 - .L_1342)
.L_1342:
        /*0080*/ 	.word	0x00000000
        /*0084*/ 	.short	0x0000
        /*0086*/ 	.short	0x0000
        /*0088*/ 	.byte	0x00, 0xf0, 0x11, 0x00


	//----- nvinfo : EIATTR_MAXREG_COUNT
	.align		4
.L_1343:
        /*008c*/ 	.byte	0x03, 0x1b
        /*008e*/ 	.short	0x00ff


	//----- nvinfo : EIATTR_EXTERNS
	.align		4
        /*0090*/ 	.byte	0x04, 0x0f
        /*0092*/ 	.short	(.L_1345 - .L_1344)


	//   ....[0]....
	.align		4
.L_1344:
        /*0094*/ 	.word	index@(__assertfail)


	//----- nvinfo : EIATTR_MERCURY_ISA_VERSION
	.align		4
.L_1345:
        /*0098*/ 	.byte	0x03, 0x5f
        /*009a*/ 	.short	0x0000


	//----- nvinfo : EIATTR_SYSCALL_OFFSETS
	.align		4
        /*009c*/ 	.byte	0x04, 0x46
        /*009e*/ 	.short	(.L_1347 - .L_1346)


	//   ....[0]....
.L_1346:
        /*00a0*/ 	.word	0x00000f90


	//   ....[1]....
        /*00a4*/ 	.word	0x00001f40


	//   ....[2]....
        /*00a8*/ 	.word	0x00002f00


	//   ....[3]....
        /*00ac*/ 	.word	0x00003e90


	//   ....[4]....
        /*00b0*/ 	.word	0x00007760


	//   ....[5]....
        /*00b4*/ 	.word	0x000087f0


	//   ....[6]....
        /*00b8*/ 	.word	0x00009840


	//   ....[7]....
        /*00bc*/ 	.word	0x0000a8b0


	//----- nvinfo : EIATTR_EXIT_INSTR_OFFSETS
	.align		4
.L_1347:
        /*00c0*/ 	.byte	0x04, 0x1c
        /*00c2*/ 	.short	(.L_1349 - .L_1348)


	//   ....[0]....
.L_1348:
        /*00c4*/ 	.word	0x000098e0


	//   ....[1]....
        /*00c8*/ 	.word	0x00009a00


	//   ....[2]....
        /*00cc*/ 	.word	0x00009a40


	//   ....[3]....
        /*00d0*/ 	.word	0x00009ad0


	//   ....[4]....
        /*00d4*/ 	.word	0x00009b00


	//   ....[5]....
        /*00d8*/ 	.word	0x00009b30


	//   ....[6]....
        /*00dc*/ 	.word	0x00009be0


	//   ....[7]....
        /*00e0*/ 	.word	0x00009c40


	//   ....[8]....
        /*00e4*/ 	.word	0x00009d00


	//   ....[9]....
        /*00e8*/ 	.word	0x00009d70


	//   ....[10]....
        /*00ec*/ 	.word	0x00009d90


	//   ....[11]....
        /*00f0*/ 	.word	0x00009e50


	//   ....[12]....
        /*00f4*/ 	.word	0x00009e80


	//   ....[13]....
        /*00f8*/ 	.word	0x0000a030


	//   ....[14]....
        /*00fc*/ 	.word	0x0000a1b0


	//   ....[15]....
        /*0100*/ 	.word	0x0000a210


	//   ....[16]....
        /*0104*/ 	.word	0x0000a2c0


	//   ....[17]....
        /*0108*/ 	.word	0x0000a460


	//   ....[18]....
        /*010c*/ 	.word	0x0000a600


	//   ....[19]....
        /*0110*/ 	.word	0x0000a780


	//   ....[20]....
        /*0114*/ 	.word	0x0000a8c0


	//   ....[21]....
        /*0118*/ 	.word	0x0000a8f0


	//   ....[22]....
        /*011c*/ 	.word	0x0000a920


	//----- nvinfo : EIATTR_MAX_THREADS
	.align		4
.L_1349:
        /*0120*/ 	.byte	0x04, 0x05
        /*0122*/ 	.short	(.L_1351 - .L_1350)
.L_1350:
        /*0124*/ 	.word	0x00000080
        /*0128*/ 	.word	0x00000001
        /*012c*/ 	.word	0x00000001


	//----- nvinfo : EIATTR_CRS_STACK_SIZE
	.align		4
.L_1351:
        /*0130*/ 	.byte	0x04, 0x1e
        /*0132*/ 	.short	(.L_1353 - .L_1352)
.L_1352:
        /*0134*/ 	.word	0x00000000
.L_1353:


//--------------------- .nv.info._ZN2at6native18elementwise_kernelILi128ELi2EZNS0_22gpu_kernel_impl_nocastIZZZNS0_33launch_log_sigmoid_forward_kernelERNS_18TensorIteratorBaseEENKUlvE_clEvENKUlvE_clEvEUldE_EEvS4_RKT_EUliE_EEviT1_ --------------------------
	.section	.nv.info._ZN2at6native18elementwise_kernelILi128ELi2EZNS0_22gpu_kernel_impl_nocastIZZZNS0_33launch_log_sigmoid_forward_kernelERNS_18TensorIteratorBaseEENKUlvE_clEvENKUlvE_clEvEUldE_EEvS4_RKT_EUliE_EEviT1_,"",@"SHT_CUDA_INFO"
	.sectionflags	@""
	.align	4


	//----- nvinfo : EIATTR_CUDA_API_VERSION
	.align		4
        /*0000*/ 	.byte	0x04, 0x37
        /*0002*/ 	.short	(.L_1355 - .L_1354)
.L_1354:
        /*0004*/ 	.word	0x00000082


	//----- nvinfo : EIATTR_SW2861232_WAR
	.align		4
.L_1355:
        /*0008*/ 	.byte	0x01, 0x35
	.zero		2


	//----- nvinfo : EIATTR_PARAM_CBANK
	.align		4
        /*000c*/ 	.byte	0x04, 0x0a
        /*000e*/ 	.short	(.L_1357 - .L_1356)
	.align		4
.L_1356:
        /*0010*/ 	.word	index@(.nv.constant0._ZN2at6native18elementwise_kernelILi128ELi2EZNS0_22gpu_kernel_impl_nocastIZZZNS0_33launch_log_sigmoid_forward_kernelERNS_18TensorIteratorBaseEENKUlvE_clEvENKUlvE_clEvEUldE_EEvS4_RKT_EUliE_EEviT1_)
        /*0014*/ 	.short	0x0160
        /*0016*/ 	.short	0x0220


	//----- nvinfo : EIATTR_CBANK_PARAM_SIZE
	.align		4
.L_1357:
        /*0018*/ 	.byte	0x03, 0x19
        /*001a*/ 	.short	0x0220


	//----- nvinfo : EIATTR_KPARAM_INFO
	.align		4
        /*001c*/ 	.byte	0x04, 0x17
        /*001e*/ 	.short	(.L_1359 - .L_1358)
.L_1358:
        /*0020*/ 	.word	0x00000000
        /*0024*/ 	.short	0x0001
        /*0026*/ 	.short	0x0008
        /*0028*/ 	.byte	0x00, 0xf0, 0x61, 0x08


	//----- nvinfo : EIATTR_KPARAM_INFO
	.align		4
.L_1359:
        /*002c*/ 	.byte	0x04, 0x17
        /*002e*/ 	.short	(.L_1361 - .L_1360)
.L_1360:
        /*0030*/ 	.word	0x00000000
        /*0034*/ 	.short	0x0000
        /*0036*/ 	.short	0x0000
        /*0038*/ 	.byte	0x00, 0xf0, 0x11, 0x00


	//----- nvinfo : EIATTR_MAXREG_COUNT
	.align		4
.L_1361:
        /*003c*/ 	.byte	0x03, 0x1b
        /*003e*/ 	.short	0x0080


	//----- nvinfo : EIATTR_MERCURY_ISA_VERSION
	.align		4
        /*0040*/ 	.byte	0x03, 0x5f
        /*0042*/ 	.short	0x0000


	//----- nvinfo : EIATTR_EXIT_INSTR_OFFSETS
	.align		4
        /*0044*/ 	.byte	0x04, 0x1c
        /*0046*/ 	.short	(.L_1363 - .L_1362)


	//   ....[0]....
.L_1362:
        /*0048*/ 	.word	0x000018c0


	//   ....[1]....
        /*004c*/ 	.word	0x000030d0


	//----- nvinfo : EIATTR_MAX_THREADS
	.align		4
.L_1363:
        /*0050*/ 	.byte	0x04, 0x05
        /*0052*/ 	.short	(.L_1365 - .L_1364)
.L_1364:
        /*0054*/ 	.word	0x00000080
        /*0058*/ 	.word	0x00000001
        /*005c*/ 	.word	0x00000001


	//----- nvinfo : EIATTR_CRS_STACK_SIZE
	.align		4
.L_1365:
        /*0060*/ 	.byte	0x04, 0x1e
        /*0062*/ 	.short	(.L_1367 - .L_1366)
.L_1366:
        /*0064*/ 	.word	0x00000000
.L_1367:


//--------------------- .nv.info._ZN2at6native27unrolled_elementwise_kernelIZZZNS0_33launch_log_sigmoid_forward_kernelERNS_18TensorIteratorBaseEENKUlvE_clEvENKUlvE_clEvEUldE_St5arrayIPcLm2EELi4E23TrivialOffsetCalculatorILi1EjESB_NS0_6memory15LoadWithoutCastENSC_16StoreWithoutCastEEEviT_T0_T2_T3_T4_T5_ --------------------------
	.section	.nv.info._ZN2at6native27unrolled_elementwise_kernelIZZZNS0_33launch_log_sigmoid_forward_kernelERNS_18TensorIteratorBaseEENKUlvE_clEvENKUlvE_clEvEUldE_St5arrayIPcLm2EELi4E23TrivialOffsetCalculatorILi1EjESB_NS0_6memory15LoadWithoutCastENSC_16StoreWithoutCastEEEviT_T0_T2_T3_T4_T5_,"",@"SHT_CUDA_INFO"
	.sectionflags	@""
	.align	4


	//----- nvinfo : EIATTR_CUDA_API_VERSION
	.align		4
        /*0000*/ 	.byte	0x04, 0x37
        /*0002*/ 	.short	(.L_1369 - .L_1368)
.L_1368:
        /*0004*/ 	.word	0x00000082


	//----- nvinfo : EIATTR_SW2861232_WAR
	.align		4
.L_1369:
        /*0008*/ 	.byte	0x01, 0x35
	.zero		2


	//----- nvinfo : EIATTR_PARAM_CBANK
	.align		4
        /*000c*/ 	.byte	0x04, 0x0a
        /*000e*/ 	.short	(.L_1371 - .L_1370)
	.align		4
.L_1370:
        /*0010*/ 	.word	index@(.nv.constant0._ZN2at6native27unrolled_elementwise_kernelIZZZNS0_33launch_log_sigmoid_forward_kernelERNS_18TensorIteratorBaseEENKUlvE_clEvENKUlvE_clEvEUldE_St5arrayIPcLm2EELi4E23TrivialOffsetCalculatorILi1EjESB_NS0_6memory15LoadWithoutCastENSC_16StoreWithoutCastEEEviT_T0_T2_T3_T4_T5_)
        /*0014*/ 	.short	0x0160
        /*0016*/ 	.short	0x001c


	//----- nvinfo : EIATTR_CBANK_PARAM_SIZE
	.align		4
.L_1371:
        /*0018*/ 	.byte	0x03, 0x19
        /*001a*/ 	.short	0x001c


	//----- nvinfo : EIATTR_KPARAM_INFO
	.align		4
        /*001c*/ 	.byte	0x04, 0x17
        /*001e*/ 	.short	(.L_1373 - .L_1372)
.L_1372:
        /*0020*/ 	.word	0x00000000
        /*0024*/ 	.short	0x0006
        /*0026*/ 	.short	0x001b
        /*0028*/ 	.byte	0x00, 0xf0, 0x05, 0x00


	//----- nvinfo : EIATTR_KPARAM_INFO
	.align		4
.L_1373:
        /*002c*/ 	.byte	0x04, 0x17
        /*002e*/ 	.short	(.L_1375 - .L_1374)
.L_1374:
        /*0030*/ 	.word	0x00000000
        /*0034*/ 	.short	0x0005
        /*0036*/ 	.short	0x001a
        /*0038*/ 	.byte	0x00, 0xf0, 0x05, 0x00


	//----- nvinfo : EIATTR_KPARAM_INFO
	.align		4
.L_1375:
        /*003c*/ 	.byte	0x04, 0x17
        /*003e*/ 	.short	(.L_1377 - .L_1376)
.L_1376:
        /*0040*/ 	.word	0x00000000
        /*0044*/ 	.short	0x0004
        /*0046*/ 	.short	0x0019
        /*0048*/ 	.byte	0x00, 0xf0, 0x05, 0x00


	//----- nvinfo : EIATTR_KPARAM_INFO
	.align		4
.L_1377:
        /*004c*/ 	.byte	0x04, 0x17
        /*004e*/ 	.short	(.L_1379 - .L_1378)
.L_1378:
        /*0050*/ 	.word	0x00000000
        /*0054*/ 	.short	0x0003
        /*0056*/ 	.short	0x0018
        /*0058*/ 	.byte	0x00, 0xf0, 0x05, 0x00


	//----- nvinfo : EIATTR_KPARAM_INFO
	.align		4
.L_1379:
        /*005c*/ 	.byte	0x04, 0x17
        /*005e*/ 	.short	(.L_1381 - .L_1380)
.L_1380:
        /*0060*/ 	.word	0x00000000
        /*0064*/ 	.short	0x0002
        /*0066*/ 	.short	0x0008
        /*0068*/ 	.byte	0x00, 0xf0, 0x41, 0x00


	//----- nvinfo : EIATTR_KPARAM_INFO
	.align		4
.L_1381:
        /*006c*/ 	.byte	0x04, 0x17
        /*006e*/ 	.short	(.L_1383 - .L_1382)
.L_1382:
        /*0070*/ 	.word	0x00000000
        /*0074*/ 	.short	0x0001
        /*0076*/ 	.short	0x0004
        /*0078*/ 	.byte	0x00, 0xf0, 0x05, 0x00


	//----- nvinfo : EIATTR_KPARAM_INFO
	.align		4
.L_1383:
        /*007c*/ 	.byte	0x04, 0x17
        /*007e*/ 	.short	(.L_1385 - .L_1384)
.L_1384:
        /*0080*/ 	.word	0x00000000
        /*0084*/ 	.short	0x0000
        /*0086*/ 	.short	0x0000
        /*0088*/ 	.byte	0x00, 0xf0, 0x11, 0x00


	//----- nvinfo : EIATTR_MAXREG_COUNT
	.align		4
.L_1385:
        /*008c*/ 	.byte	0x03, 0x1b
        /*008e*/ 	.short	0x00ff


	//----- nvinfo : EIATTR_MERCURY_ISA_VERSION
	.align		4
        /*0090*/ 	.byte	0x03, 0x5f
        /*0092*/ 	.short	0x0000


	//----- nvinfo : EIATTR_EXIT_INSTR_OFFSETS
	.align		4
        /*0094*/ 	.byte	0x04, 0x1c
        /*0096*/ 	.short	(.L_1387 - .L_1386)


	//   ....[0]....
.L_1386:
        /*0098*/ 	.word	0x00002b00


	//   ....[1]....
        /*009c*/ 	.word	0x00002b50


	//----- nvinfo : EIATTR_MAX_THREADS
	.align		4
.L_1387:
        /*00a0*/ 	.byte	0x04, 0x05
        /*00a2*/ 	.short	(.L_1389 - .L_1388)
.L_1388:
        /*00a4*/ 	.word	0x00000080
        /*00a8*/ 	.word	0x00000001
        /*00ac*/ 	.word	0x00000001


	//----- nvinfo : EIATTR_CRS_STACK_SIZE
	.align		4
.L_1389:
        /*00b0*/ 	.byte	0x04, 0x1e
        /*00b2*/ 	.short	(.L_1391 - .L_1390)
.L_1390:
        /*00b4*/ 	.word	0x00000000
.L_1391:


//--------------------- .nv.info._ZN2at6native29vectorized_elementwise_kernelILi2EZZZNS0_33launch_log_sigmoid_forward_kernelERNS_18TensorIteratorBaseEENKUlvE_clEvENKUlvE_clEvEUldE_St5arrayIPcLm2EEEEviT0_T1_ --------------------------
	.section	.nv.info._ZN2at6native29vectorized_elementwise_kernelILi2EZZZNS0_33launch_log_sigmoid_forward_kernelERNS_18TensorIteratorBaseEENKUlvE_clEvENKUlvE_clEvEUldE_St5arrayIPcLm2EEEEviT0_T1_,"",@"SHT_CUDA_INFO"
	.sectionflags	@""
	.align	4


	//----- nvinfo : EIATTR_CUDA_API_VERSION
	.align		4
        /*0000*/ 	.byte	0x04, 0x37
        /*0002*/ 	.short	(.L_1393 - .L_1392)
.L_1392:
        /*0004*/ 	.word	0x00000082


	//----- nvinfo : EIATTR_SW2861232_WAR
	.align		4
.L_1393:
        /*0008*/ 	.byte	0x01, 0x35
	.zero		2


	//----- nvinfo : EIATTR_PARAM_CBANK
	.align		4
        /*000c*/ 	.byte	0x04, 0x0a
        /*000e*/ 	.short	(.L_1395 - .L_1394)
	.align		4
.L_1394:
        /*0010*/ 	.word	index@(.nv.constant0._ZN2at6native29vectorized_elementwise_kernelILi2EZZZNS0_33launch_log_sigmoid_forward_kernelERNS_18TensorIteratorBaseEENKUlvE_clEvENKUlvE_clEvEUldE_St5arrayIPcLm2EEEEviT0_T1_)
        /*0014*/ 	.short	0x0160
        /*0016*/ 	.short	0x0018


	//----- nvinfo : EIATTR_CBANK_PARAM_SIZE
	.align		4
.L_1395:
        /*0018*/ 	.byte	0x03, 0x19
        /*001a*/ 	.short	0x0018


	//----- nvinfo : EIATTR_KPARAM_INFO
	.align		4
        /*001c*/ 	.byte	0x04, 0x17
        /*001e*/ 	.short	(.L_1397 - .L_1396)
.L_1396:
        /*0020*/ 	.word	0x00000000
        /*0024*/ 	.short	0x0002
        /*0026*/ 	.short	0x0008
        /*0028*/ 	.byte	0x00, 0xf0, 0x41, 0x00


	//----- nvinfo : EIATTR_KPARAM_INFO
	.align		4
.L_1397:
        /*002c*/ 	.byte	0x04, 0x17
        /*002e*/ 	.short	(.L_1399 - .L_1398)
.L_1398:
        /*0030*/ 	.word	0x00000000
        /*0034*/ 	.short	0x0001
        /*0036*/ 	.short	0x0004
        /*0038*/ 	.byte	0x00, 0xf0, 0x05, 0x00


	//----- nvinfo : EIATTR_KPARAM_INFO
	.align		4
.L_1399:
        /*003c*/ 	.byte	0x04, 0x17
        /*003e*/ 	.short	(.L_1401 - .L_1400)
.L_1400:
        /*0040*/ 	.word	0x00000000
        /*0044*/ 	.short	0x0000
        /*0046*/ 	.short	0x0000
        /*0048*/ 	.byte	0x00, 0xf0, 0x11, 0x00


	//----- nvinfo : EIATTR_MAXREG_COUNT
	.align		4
.L_1401:
        /*004c*/ 	.byte	0x03, 0x1b
        /*004e*/ 	.short	0x00ff


	//----- nvinfo : EIATTR_MERCURY_ISA_VERSION
	.align		4
        /*0050*/ 	.byte	0x03, 0x5f
        /*0052*/ 	.short	0x0000


	//----- nvinfo : EIATTR_EXIT_INSTR_OFFSETS
	.align		4
        /*0054*/ 	.byte	0x04, 0x1c
        /*0056*/ 	.short	(.L_1403 - .L_1402)


	//   ....[0]....
.L_1402:
        /*0058*/ 	.word	0x00004c80


	//   ....[1]....
        /*005c*/ 	.word	0x0000a150


	//   ....[2]....
        /*0060*/ 	.word	0x0000a1a0


	//----- nvinfo : EIATTR_MAX_THREADS
	.align		4
.L_1403:
        /*0064*/ 	.byte	0x04, 0x05
        /*0066*/ 	.short	(.L_1405 - .L_1404)
.L_1404:
        /*0068*/ 	.word	0x00000080
        /*006c*/ 	.word	0x00000001
        /*0070*/ 	.word	0x00000001


	//----- nvinfo : EIATTR_CRS_STACK_SIZE
	.align		4
.L_1405:
        /*0074*/ 	.byte	0x04, 0x1e
        /*0076*/ 	.short	(.L_1407 - .L_1406)
.L_1406:
        /*0078*/ 	.word	0x00000000
.L_1407:


//--------------------- .nv.info._ZN2at6native29vectorized_elementwise_kernelILi4EZZZNS0_33launch_log_sigmoid_forward_kernelERNS_18TensorIteratorBaseEENKUlvE_clEvENKUlvE_clEvEUldE_St5arrayIPcLm2EEEEviT0_T1_ --------------------------
	.section	.nv.info._ZN2at6native29vectorized_elementwise_kernelILi4EZZZNS0_33launch_log_sigmoid_forward_kernelERNS_18TensorIteratorBaseEENKUlvE_clEvENKUlvE_clEvEUldE_St5arrayIPcLm2EEEEviT0_T1_,"",@"SHT_CUDA_INFO"
	.sectionflags	@""
	.align	4


	//----- nvinfo : EIATTR_CUDA_API_VERSION
	.align		4
        /*0000*/ 	.byte	0x04, 0x37
        /*0002*/ 	.short	(.L_1409 - .L_1408)
.L_1408:
        /*0004*/ 	.word	0x00000082


	//----- nvinfo : EIATTR_SW2861232_WAR
	.align		4
.L_1409:
        /*0008*/ 	.byte	0x01, 0x35
	.zero		2


	//----- nvinfo : EIATTR_PARAM_CBANK
	.align		4
        /*000c*/ 	.byte	0x04, 0x0a
        /*000e*/ 	.short	(.L_1411 - .L_1410)
	.align		4
.L_1410:
        /*0010*/ 	.word	index@(.nv.constant0._ZN2at6native29vectorized_elementwise_kernelILi4EZZZNS0_33launch_log_sigmoid_forward_kernelERNS_18TensorIteratorBaseEENKUlvE_clEvENKUlvE_clEvEUldE_St5arrayIPcLm2EEEEviT0_T1_)
        /*0014*/ 	.short	0x0160
        /*0016*/ 	.short	0x0018


	//----- nvinfo : EIATTR_CBANK_PARAM_SIZE
	.align		4
.L_1411:
        /*0018*/ 	.byte	0x03, 0x19
        /*001a*/ 	.short	0x0018


	//----- nvinfo : EIATTR_KPARAM_INFO
	.align		4
        /*001c*/ 	.byte	0x04, 0x17
        /*001e*/ 	.short	(.L_1413 - .L_1412)
.L_1412:
        /*0020*/ 	.word	0x00000000
        /*0024*/ 	.short	0x0002
        /*0026*/ 	.short	0x0008
        /*0028*/ 	.byte	0x00, 0xf0, 0x41, 0x00


	//----- nvinfo : EIATTR_KPARAM_INFO
	.align		4
.L_1413:
        /*002c*/ 	.byte	0x04, 0x17
        /*002e*/ 	.short	(.L_1415 - .L_1414)
.L_1414:
        /*0030*/ 	.word	0x00000000
        /*0034*/ 	.short	0x0001
        /*0036*/ 	.short	0x0004
        /*0038*/ 	.byte	0x00, 0xf0, 0x05, 0x00


	//----- nvinfo : EIATTR_KPARAM_INFO
	.align		4
.L_1415:
        /*003c*/ 	.byte	0x04, 0x17
        /*003e*/ 	.short	(.L_1417 - .L_1416)
.L_1416:
        /*0040*/ 	.word	0x00000000
        /*0044*/ 	.short	0x0000
        /*0046*/ 	.short	0x0000
        /*0048*/ 	.byte	0x00, 0xf0, 0x11, 0x00


	//----- nvinfo : EIATTR_MAXREG_COUNT
	.align		4
.L_1417:
        /*004c*/ 	.byte	0x03, 0x1b
        /*004e*/ 	.short	0x00ff


	//----- nvinfo : EIATTR_MERCURY_ISA_VERSION
	.align		4
        /*0050*/ 	.byte	0x03, 0x5f
        /*0052*/ 	.short	0x0000


	//----- nvinfo : EIATTR_EXIT_INSTR_OFFSETS
	.align		4
        /*0054*/ 	.byte	0x04, 0x1c
        /*0056*/ 	.short	(.L_1419 - .L_1418)


	//   ....[0]....
.L_1418:
        /*0058*/ 	.word	0x00004c80


	//   ....[1]....
        /*005c*/ 	.word	0x0000a150


	//   ....[2]....
        /*0060*/ 	.word	0x0000a1a0


	//----- nvinfo : EIATTR_MAX_THREADS
	.align		4
.L_1419:
        /*0064*/ 	.byte	0x04, 0x05
        /*0066*/ 	.short	(.L_1421 - .L_1420)
.L_1420:
        /*0068*/ 	.word	0x00000080
        /*006c*/ 	.word	0x00000001
        /*0070*/ 	.word	0x00000001


	//----- nvinfo : EIATTR_CRS_STACK_SIZE
	.align		4
.L_1421:
        /*0074*/ 	.byte	0x04, 0x1e
        /*0076*/ 	.short	(.L_1423 - .L_1422)
.L_1422:
        /*0078*/ 	.word	0x00000000
.L_1423:


//--------------------- .nv.info._ZN2at6native29vectorized_elementwise_kernelILi8EZZZNS0_33launch_log_sigmoid_forward_kernelERNS_18TensorIteratorBaseEENKUlvE_clEvENKUlvE_clEvEUldE_St5arrayIPcLm2EEEEviT0_T1_ --------------------------
	.section	.nv.info._ZN2at6native29vectorized_elementwise_kernelILi8EZZZNS0_33launch_log_sigmoid_forward_kernelERNS_18TensorIteratorBaseEENKUlvE_clEvENKUlvE_clEvEUldE_St5arrayIPcLm2EEEEviT0_T1_,"",@"SHT_CUDA_INFO"
	.sectionflags	@""
	.align	4


	//----- nvinfo : EIATTR_CUDA_API_VERSION
	.align		4
        /*0000*/ 	.byte	0x04, 0x37
        /*0002*/ 	.short	(.L_1425 - .L_1424)
.L_1424:
        /*0004*/ 	.word	0x00000082


	//----- nvinfo : EIATTR_SW2861232_WAR
	.align		4
.L_1425:
        /*0008*/ 	.byte	0x01, 0x35
	.zero		2


	//----- nvinfo : EIATTR_PARAM_CBANK
	.align		4
        /*000c*/ 	.byte	0x04, 0x0a
        /*000e*/ 	.short	(.L_1427 - .L_1426)
	.align		4
.L_1426:
        /*0010*/ 	.word	index@(.nv.constant0._ZN2at6native29vectorized_elementwise_kernelILi8EZZZNS0_33launch_log_sigmoid_forward_kernelERNS_18TensorIteratorBaseEENKUlvE_clEvENKUlvE_clEvEUldE_St5arrayIPcLm2EEEEviT0_T1_)
        /*0014*/ 	.short	0x0160
        /*0016*/ 	.short	0x0018


	//----- nvinfo : EIATTR_CBANK_PARAM_SIZE
	.align		4
.L_1427:
        /*0018*/ 	.byte	0x03, 0x19
        /*001a*/ 	.short	0x0018


	//----- nvinfo : EIATTR_KPARAM_INFO
	.align		4
        /*001c*/ 	.byte	0x04, 0x17
        /*001e*/ 	.short	(.L_1429 - .L_1428)
.L_1428:
        /*0020*/ 	.word	0x00000000
        /*0024*/ 	.short	0x0002
        /*0026*/ 	.short	0x0008
        /*0028*/ 	.byte	0x00, 0xf0, 0x41, 0x00


	//----- nvinfo : EIATTR_KPARAM_INFO
	.align		4
.L_1429:
        /*002c*/ 	.byte	0x04, 0x17
        /*002e*/ 	.short	(.L_1431 - .L_1430)
.L_1430:
        /*0030*/ 	.word	0x00000000
        /*0034*/ 	.short	0x0001
        /*0036*/ 	.short	0x0004
        /*0038*/ 	.byte	0x00, 0xf0, 0x05, 0x00


	//----- nvinfo : EIATTR_KPARAM_INFO
	.align		4
.L_1431:
        /*003c*/ 	.byte	0x04, 0x17
        /*003e*/ 	.short	(.L_1433 - .L_1432)
.L_1432:
        /*0040*/ 	.word	0x00000000
        /*0044*/ 	.short	0x0000
        /*0046*/ 	.short	0x0000
        /*0048*/ 	.byte	0x00, 0xf0, 0x11, 0x00


	//----- nvinfo : EIATTR_MAXREG_COUNT
	.align		4
.L_1433:
        /*004c*/ 	.byte	0x03, 0x1b
        /*004e*/ 	.short	0x00ff


	//----- nvinfo : EIATTR_MERCURY_ISA_VERSION
	.align		4
        /*0050*/ 	.byte	0x03, 0x5f
        /*0052*/ 	.short	0x0000


	//----- nvinfo : EIATTR_EXIT_INSTR_OFFSETS
	.align		4
        /*0054*/ 	.byte	0x04, 0x1c
        /*0056*/ 	.short	(.L_1435 - .L_1434)


	//   ....[0]....
.L_1434:
        /*0058*/ 	.word	0x00000010


	//----- nvinfo : EIATTR_MAX_THREADS
	.align		4
.L_1435:
        /*005c*/ 	.byte	0x04, 0x05
        /*005e*/ 	.short	(.L_1437 - .L_1436)
.L_1436:
        /*0060*/ 	.word	0x00000080
        /*0064*/ 	.word	0x00000001
        /*0068*/ 	.word	0x00000001
.L_1437:


//--------------------- .nv.callgraph             --------------------------
	.section	.nv.callgraph,"",@"SHT_CUDA_CALLGRAPH"
	.align	4
	.sectionentsize	8
	.align		4
        /*0000*/ 	.word	0x00000000
	.align		4
        /*0004*/ 	.word	0xffffffff
	.align		4
        /*0008*/ 	.word	index@(_ZN2at6native18elementwise_kernelILi128ELi4EZNS0_15gpu_kernel_implIZZZNS0_62_GLOBAL__N__e6aa1b1b_29_ActivationLogSigmoidKernel_cu_9d16a0dc27log_sigmoid_backward_kernelERNS_14TensorIteratorEENKUlvE_clEvENKUlvE2_clEvEUlN3c108BFloat16ES9_E_EEvRNS_18TensorIteratorBaseERKT_EUliE_EEviT1_)
	.align		4
        /*000c*/ 	.word	index@(__assertfail)
	.align		4
        /*0010*/ 	.word	index@(_ZN2at6native27unrolled_elementwise_kernelIZZZNS0_62_GLOBAL__N__e6aa1b1b_29_ActivationLogSigmoidKernel_cu_9d16a0dc27log_sigmoid_backward_kernelERNS_14TensorIteratorEENKUlvE_clEvENKUlvE2_clEvEUlN3c108BFloat16ES8_E_St5arrayIPcLm3EELi4E23TrivialOffsetCalculatorILi2EjESD_ILi1EjENS0_6memory12LoadWithCastILi2EEENSG_13StoreWithCastILi1EEEEEviT_T0_T2_T3_T4_T5_)
	.align		4
        /*0014*/ 	.word	index@(__assertfail)
	.align		4
        /*0018*/ 	.word	index@(_ZN2at6native18elementwise_kernelILi128ELi4EZNS0_15gpu_kernel_implIZZZNS0_62_GLOBAL__N__e6aa1b1b_29_ActivationLogSigmoidKernel_cu_9d16a0dc27log_sigmoid_backward_kernelERNS_14TensorIteratorEENKUlvE_clEvENKUlvE1_clEvEUlN3c104HalfES9_E_EEvRNS_18TensorIteratorBaseERKT_EUliE_EEviT1_)
	.align		4
        /*001c*/ 	.word	index@(__assertfail)
	.align		4
        /*0020*/ 	.word	index@(_ZN2at6native27unrolled_elementwise_kernelIZZZNS0_62_GLOBAL__N__e6aa1b1b_29_ActivationLogSigmoidKernel_cu_9d16a0dc27log_sigmoid_backward_kernelERNS_14TensorIteratorEENKUlvE_clEvENKUlvE1_clEvEUlN3c104HalfES8_E_St5arrayIPcLm3EELi4E23TrivialOffsetCalculatorILi2EjESD_ILi1EjENS0_6memory12LoadWithCastILi2EEENSG_13StoreWithCastILi1EEEEEviT_T0_T2_T3_T4_T5_)
	.align		4
        /*0024*/ 	.word	index@(__assertfail)
	.align		4
        /*0028*/ 	.word	index@(_ZN2at6native18elementwise_kernelILi128ELi4EZNS0_15gpu_kernel_implIZZZNS0_62_GLOBAL__N__e6aa1b1b_29_ActivationLogSigmoidKernel_cu_9d16a0dc27log_sigmoid_backward_kernelERNS_14TensorIteratorEENKUlvE_clEvENKUlvE0_clEvEUlffE_EEvRNS_18TensorIteratorBaseERKT_EUliE_EEviT1_)
	.align		4
        /*002c*/ 	.word	index@(__assertfail)
	.align		4
        /*0030*/ 	.word	index@(_ZN2at6native27unrolled_elementwise_kernelIZZZNS0_62_GLOBAL__N__e6aa1b1b_29_ActivationLogSigmoidKernel_cu_9d16a0dc27log_sigmoid_backward_kernelERNS_14TensorIteratorEENKUlvE_clEvENKUlvE0_clEvEUlffE_St5arrayIPcLm3EELi4E23TrivialOffsetCalculatorILi2EjESB_ILi1EjENS0_6memory12LoadWithCastILi2EEENSE_13StoreWithCastILi1EEEEEviT_T0_T2_T3_T4_T5_)
	.align		4
        /*0034*/ 	.word	index@(__assertfail)
	.align		4
        /*0038*/ 	.word	index@(_ZN2at6native18elementwise_kernelILi128ELi4EZNS0_15gpu_kernel_implIZZZNS0_62_GLOBAL__N__e6aa1b1b_29_ActivationLogSigmoidKernel_cu_9d16a0dc27log_sigmoid_backward_kernelERNS_14TensorIteratorEENKUlvE_clEvENKUlvE_clEvEUlddE_EEvRNS_18TensorIteratorBaseERKT_EUliE_EEviT1_)
	.align		4
        /*003c*/ 	.word	index@(__assertfail)
	.align		4
        /*0040*/ 	.word	index@(_ZN2at6native27unrolled_elementwise_kernelIZZZNS0_62_GLOBAL__N__e6aa1b1b_29_ActivationLogSigmoidKernel_cu_9d16a0dc27log_sigmoid_backward_kernelERNS_14TensorIteratorEENKUlvE_clEvENKUlvE_clEvEUlddE_St5arrayIPcLm3EELi4E23TrivialOffsetCalculatorILi2EjESB_ILi1EjENS0_6memory12LoadWithCastILi2EEENSE_13StoreWithCastILi1EEEEEviT_T0_T2_T3_T4_T5_)
	.align		4
        /*0044*/ 	.word	index@(__assertfail)
	.align		4
        /*0048*/ 	.word	index@(_ZN2at6native18elementwise_kernelILi128ELi4EZNS0_15gpu_kernel_implIZZZNS0_33launch_log_sigmoid_forward_kernelERNS_18TensorIteratorBaseEENKUlvE_clEvENKUlvE2_clEvEUlN3c108BFloat16EE_EEvS4_RKT_EUliE_EEviT1_)
	.align		4
        /*004c*/ 	.word	index@(__assertfail)
	.align		4
        /*0050*/ 	.word	index@(_ZN2at6native27unrolled_elementwise_kernelIZZZNS0_33launch_log_sigmoid_forward_kernelERNS_18TensorIteratorBaseEENKUlvE_clEvENKUlvE2_clEvEUlN3c108BFloat16EE_St5arrayIPcLm2EELi4E23TrivialOffsetCalculatorILi1EjESD_NS0_6memory12LoadWithCastILi1EEENSE_13StoreWithCastILi1EEEEEviT_T0_T2_T3_T4_T5_)
	.align		4
        /*0054*/ 	.word	index@(__assertfail)
	.align		4
        /*0058*/ 	.word	index@(_ZN2at6native18elementwise_kernelILi128ELi4EZNS0_15gpu_kernel_implIZZZNS0_33launch_log_sigmoid_forward_kernelERNS_18TensorIteratorBaseEENKUlvE_clEvENKUlvE1_clEvEUlN3c104HalfEE_EEvS4_RKT_EUliE_EEviT1_)
	.align		4
        /*005c*/ 	.word	index@(__assertfail)
	.align		4
        /*0060*/ 	.word	index@(_ZN2at6native27unrolled_elementwise_kernelIZZZNS0_33launch_log_sigmoid_forward_kernelERNS_18TensorIteratorBaseEENKUlvE_clEvENKUlvE1_clEvEUlN3c104HalfEE_St5arrayIPcLm2EELi4E23TrivialOffsetCalculatorILi1EjESD_NS0_6memory12LoadWithCastILi1EEENSE_13StoreWithCastILi1EEEEEviT_T0_T2_T3_T4_T5_)
	.align		4
        /*0064*/ 	.word	index@(__assertfail)
	.align		4
        /*0068*/ 	.word	index@(_ZN2at6native18elementwise_kernelILi128ELi4EZNS0_15gpu_kernel_implIZZZNS0_33launch_log_sigmoid_forward_kernelERNS_18TensorIteratorBaseEENKUlvE_clEvENKUlvE0_clEvEUlfE_EEvS4_RKT_EUliE_EEviT1_)
	.align		4
        /*006c*/ 	.word	index@(__assertfail)
	.align		4
        /*0070*/ 	.word	index@(_ZN2at6native27unrolled_elementwise_kernelIZZZNS0_33launch_log_sigmoid_forward_kernelERNS_18TensorIteratorBaseEENKUlvE_clEvENKUlvE0_clEvEUlfE_St5arrayIPcLm2EELi4E23TrivialOffsetCalculatorILi1EjESB_NS0_6memory12LoadWithCastILi1EEENSC_13StoreWithCastILi1EEEEEviT_T0_T2_T3_T4_T5_)
	.align		4
        /*0074*/ 	.word	index@(__assertfail)
	.align		4
        /*0078*/ 	.word	index@(_ZN2at6native18elementwise_kernelILi128ELi4EZNS0_15gpu_kernel_implIZZZNS0_33launch_log_sigmoid_forward_kernelERNS_18TensorIteratorBaseEENKUlvE_clEvENKUlvE_clEvEUldE_EEvS4_RKT_EUliE_EEviT1_)
	.align		4
        /*007c*/ 	.word	index@(__assertfail)
	.align		4
        /*0080*/ 	.word	index@(_ZN2at6native27unrolled_elementwise_kernelIZZZNS0_33launch_log_sigmoid_forward_kernelERNS_18TensorIteratorBaseEENKUlvE_clEvENKUlvE_clEvEUldE_St5arrayIPcLm2EELi4E23TrivialOffsetCalculatorILi1EjESB_NS0_6memory12LoadWithCastILi1EEENSC_13StoreWithCastILi1EEEEEviT_T0_T2_T3_T4_T5_)
	.align		4
        /*0084*/ 	.word	index@(__assertfail)
	.align		4
        /*0088*/ 	.word	0x00000000
	.align		4
        /*008c*/ 	.word	0xfffffffe
	.align		4
        /*0090*/ 	.word	0x00000000
	.align		4
        /*0094*/ 	.word	0xfffffffd
	.align		4
        /*0098*/ 	.word	0x00000000
	.align		4
        /*009c*/ 	.word	0xfffffffc


//--------------------- .nv.rel.action            --------------------------
	.section	.nv.rel.action,"",@"SHT_CUDA_RELOCINFO"
	.align	8
	.sectionentsize	8
        /*0000*/ 	.byte	0x73, 0x00, 0x00, 0x00, 0x00, 0x00, 0x00, 0x00, 0x00, 0x00, 0x00, 0x11, 0x25, 0x00, 0x05, 0x36


//--------------------- .nv.constant4             --------------------------
	.section	.nv.constant4,"a",@progbits
	.align	8
	.align		8
.nv.constant4:
        /*0000*/ 	.dword	__assertfail
	.align		8
        /*0008*/ 	.dword	__unnamed_1
	.align		8
        /*0010*/ 	.dword	__unnamed_2
	.align		8
        /*0018*/ 	.dword	__unnamed_3
	.align		8
        /*0020*/ 	.dword	__unnamed_4
	.align		8
        /*0028*/ 	.dword	__unnamed_5
	.align		8
        /*0030*/ 	.dword	__unnamed_6
	.align		8
        /*0038*/ 	.dword	__unnamed_7
	.align		8
        /*0040*/ 	.dword	__unnamed_8
	.align		8
        /*0048*/ 	.dword	_ZN60_INTERNAL_e6aa1b1b_29_ActivationLogSigmoidKernel_cu_9d16a0dc4cuda3std3__462_GLOBAL__N__e6aa1b1b_29_ActivationLogSigmoidKernel_cu_9d16a0dc6ignoreE
	.align		8
        /*0050*/ 	.dword	_ZN60_INTERNAL_e6aa1b1b_29_ActivationLogSigmoidKernel_cu_9d16a0dc4cuda3std3__45__cpo5beginE
	.align		8
        /*0058*/ 	.dword	_ZN60_INTERNAL_e6aa1b1b_29_ActivationLogSigmoidKernel_cu_9d16a0dc4cuda3std3__45__cpo3endE
	.align		8
        /*0060*/ 	.dword	_ZN60_INTERNAL_e6aa1b1b_29_ActivationLogSigmoidKernel_cu_9d16a0dc4cuda3std3__45__cpo6cbeginE
	.align		8
        /*0068*/ 	.dword	_ZN60_INTERNAL_e6aa1b1b_29_ActivationLogSigmoidKernel_cu_9d16a0dc4cuda3std3__45__cpo4cendE
	.align		8
        /*0070*/ 	.dword	_ZN60_INTERNAL_e6aa1b1b_29_ActivationLogSigmoidKernel_cu_9d16a0dc4cuda3std3__45__cpo6rbeginE
	.align		8
        /*0078*/ 	.dword	_ZN60_INTERNAL_e6aa1b1b_29_ActivationLogSigmoidKernel_cu_9d16a0dc4cuda3std3__45__cpo4rendE
	.align		8
        /*0080*/ 	.dword	_ZN60_INTERNAL_e6aa1b1b_29_ActivationLogSigmoidKernel_cu_9d16a0dc4cuda3std3__45__cpo7crbeginE
	.align		8
        /*0088*/ 	.dword	_ZN60_INTERNAL_e6aa1b1b_29_ActivationLogSigmoidKernel_cu_9d16a0dc4cuda3std3__45__cpo5crendE
	.align		8
        /*0090*/ 	.dword	_ZN60_INTERNAL_e6aa1b1b_29_ActivationLogSigmoidKernel_cu_9d16a0dc4cuda3std3__419piecewise_constructE
	.align		8
        /*0098*/ 	.dword	_ZN60_INTERNAL_e6aa1b1b_29_ActivationLogSigmoidKernel_cu_9d16a0dc4cuda3std3__48in_placeE
	.align		8
        /*00a0*/ 	.dword	_ZN60_INTERNAL_e6aa1b1b_29_ActivationLogSigmoidKernel_cu_9d16a0dc4cuda3std3__420unreachable_sentinelE
	.align		8
        /*00a8*/ 	.dword	_ZN60_INTERNAL_e6aa1b1b_29_ActivationLogSigmoidKernel_cu_9d16a0dc4cuda3std6ranges3__45__cpo4swapE
	.align		8
        /*00b0*/ 	.dword	_ZN60_INTERNAL_e6aa1b1b_29_ActivationLogSigmoidKernel_cu_9d16a0dc4cuda3std6ranges3__45__cpo9iter_moveE
	.align		8
        /*00b8*/ 	.dword	_ZN60_INTERNAL_e6aa1b1b_29_ActivationLogSigmoidKernel_cu_9d16a0dc4cuda3std6ranges3__45__cpo5beginE
	.align		8
        /*00c0*/ 	.dword	_ZN60_INTERNAL_e6aa1b1b_29_ActivationLogSigmoidKernel_cu_9d16a0dc4cuda3std6ranges3__45__cpo3endE
	.align		8
        /*00c8*/ 	.dword	_ZN60_INTERNAL_e6aa1b1b_29_ActivationLogSigmoidKernel_cu_9d16a0dc4cuda3std6ranges3__45__cpo6cbeginE
	.align		8
        /*00d0*/ 	.dword	_ZN60_INTERNAL_e6aa1b1b_29_ActivationLogSigmoidKernel_cu_9d16a0dc4cuda3std6ranges3__45__cpo4cendE
	.align		8
        /*00d8*/ 	.dword	_ZN60_INTERNAL_e6aa1b1b_29_ActivationLogSigmoidKernel_cu_9d16a0dc4cuda3std6ranges3__45__cpo7advanceE
	.align		8
        /*00e0*/ 	.dword	_ZN60_INTERNAL_e6aa1b1b_29_ActivationLogSigmoidKernel_cu_9d16a0dc4cuda3std6ranges3__45__cpo9iter_swapE
	.align		8
        /*00e8*/ 	.dword	_ZN60_INTERNAL_e6aa1b1b_29_ActivationLogSigmoidKernel_cu_9d16a0dc4cuda3std6ranges3__45__cpo4nextE
	.align		8
        /*00f0*/ 	.dword	_ZN60_INTERNAL_e6aa1b1b_29_ActivationLogSigmoidKernel_cu_9d16a0dc4cuda3std6ranges3__45__cpo4prevE
	.align		8
        /*00f8*/ 	.dword	_ZN60_INTERNAL_e6aa1b1b_29_ActivationLogSigmoidKernel_cu_9d16a0dc4cuda3std6ranges3__45__cpo4dataE
	.align		8
        /*0100*/ 	.dword	_ZN60_INTERNAL_e6aa1b1b_29_ActivationLogSigmoidKernel_cu_9d16a0dc4cuda3std6ranges3__45__cpo5cdataE
	.align		8
        /*0108*/ 	.dword	_ZN60_INTERNAL_e6aa1b1b_29_ActivationLogSigmoidKernel_cu_9d16a0dc4cuda3std6ranges3__45__cpo4sizeE
	.align		8
        /*0110*/ 	.dword	_ZN60_INTERNAL_e6aa1b1b_29_ActivationLogSigmoidKernel_cu_9d16a0dc4cuda3std6ranges3__45__cpo5ssizeE
	.align		8
        /*0118*/ 	.dword	_ZN60_INTERNAL_e6aa1b1b_29_ActivationLogSigmoidKernel_cu_9d16a0dc4cuda3std6ranges3__45__cpo8distanceE
	.align		8
        /*0120*/ 	.dword	_ZN60_INTERNAL_e6aa1b1b_29_ActivationLogSigmoidKernel_cu_9d16a0dc6thrust23THRUST_300001_SM_800_NS6system6detail10sequential3seqE
	.align		8
        /*0128*/ 	.dword	$str$6
	.align		8
        /*0130*/ 	.dword	$str$7


//--------------------- .nv.constant2._ZN2at6native18elementwise_kernelILi128ELi4EZNS0_15gpu_kernel_implIZZZNS0_62_GLOBAL__N__e6aa1b1b_29_ActivationLogSigmoidKernel_cu_9d16a0dc27log_sigmoid_backward_kernelERNS_14TensorIteratorEENKUlvE_clEvENKUlvE2_clEvEUlN3c108BFloat16ES9_E_EEvRNS_18TensorIteratorBaseERKT_EUliE_EEviT1_ --------------------------
	.section	.nv.constant2._ZN2at6native18elementwise_kernelILi128ELi4EZNS0_15gpu_kernel_implIZZZNS0_62_GLOBAL__N__e6aa1b1b_29_ActivationLogSigmoidKernel_cu_9d16a0dc27log_sigmoid_backward_kernelERNS_14TensorIteratorEENKUlvE_clEvENKUlvE2_clEvEUlN3c108BFloat16ES9_E_EEvRNS_18TensorIteratorBaseERKT_EUliE_EEviT1_,"a",@progbits
	.sectionflags	@""
	.align	4
.nv.constant2._ZN2at6native18elementwise_kernelILi128ELi4EZNS0_15gpu_kernel_implIZZZNS0_62_GLOBAL__N__e6aa1b1b_29_ActivationLogSigmoidKernel_cu_9d16a0dc27log_sigmoid_backward_kernelERNS_14TensorIteratorEENKUlvE_clEvENKUlvE2_clEvEUlN3c108BFloat16ES9_E_EEvRNS_18TensorIteratorBaseERKT_EUliE_EEviT1_:
        /*0000*/ 	.byte	0x00, 0x00, 0x00, 0xf0, 0xff, 0xff, 0x0f, 0x38


//--------------------- .nv.constant0._ZN2at6native18elementwise_kernelILi128ELi4EZNS0_15gpu_kernel_implIZZZNS0_62_GLOBAL__N__e6aa1b1b_29_ActivationLogSigmoidKernel_cu_9d16a0dc27log_sigmoid_backward_kernelERNS_14TensorIteratorEENKUlvE_clEvENKUlvE2_clEvEUlN3c108BFloat16ES9_E_EEvRNS_18TensorIteratorBaseERKT_EUliE_EEviT1_ --------------------------
	.section	.nv.constant0._ZN2at6native18elementwise_kernelILi128ELi4EZNS0_15gpu_kernel_implIZZZNS0_62_GLOBAL__N__e6aa1b1b_29_ActivationLogSigmoidKernel_cu_9d16a0dc27log_sigmoid_backward_kernelERNS_14TensorIteratorEENKUlvE_clEvENKUlvE2_clEvEUlN3c108BFloat16ES9_E_EEvRNS_18TensorIteratorBaseERKT_EUliE_EEviT1_,"a",@progbits
	.sectionflags	@""
	.align	4
.nv.constant0._ZN2at6native18elementwise_kernelILi128ELi4EZNS0_15gpu_kernel_implIZZZNS0_62_GLOBAL__N__e6aa1b1b_29_ActivationLogSigmoidKernel_cu_9d16a0dc27log_sigmoid_backward_kernelERNS_14TensorIteratorEENKUlvE_clEvENKUlvE2_clEvEUlN3c108BFloat16ES9_E_EEvRNS_18TensorIteratorBaseERKT_EUliE_EEviT1_:
	.zero		1008


//--------------------- .nv.constant2._ZN2at6native27unrolled_elementwise_kernelIZZZNS0_62_GLOBAL__N__e6aa1b1b_29_ActivationLogSigmoidKernel_cu_9d16a0dc27log_sigmoid_backward_kernelERNS_14TensorIteratorEENKUlvE_clEvENKUlvE2_clEvEUlN3c108BFloat16ES8_E_St5arrayIPcLm3EELi4E23TrivialOffsetCalculatorILi2EjESD_ILi1EjENS0_6memory12LoadWithCastILi2EEENSG_13StoreWithCastILi1EEEEEviT_T0_T2_T3_T4_T5_ --------------------------
	.section	.nv.constant2._ZN2at6native27unrolled_elementwise_kernelIZZZNS0_62_GLOBAL__N__e6aa1b1b_29_ActivationLogSigmoidKernel_cu_9d16a0dc27log_sigmoid_backward_kernelERNS_14TensorIteratorEENKUlvE_clEvENKUlvE2_clEvEUlN3c108BFloat16ES8_E_St5arrayIPcLm3EELi4E23TrivialOffsetCalculatorILi2EjESD_ILi1EjENS0_6memory12LoadWithCastILi2EEENSG_13StoreWithCastILi1EEEEEviT_T0_T2_T3_T4_T5_,"a",@progbits
	.sectionflags	@""
	.align	4
.nv.constant2._ZN2at6native27unrolled_elementwise_kernelIZZZNS0_62_GLOBAL__N__e6aa1b1b_29_ActivationLogSigmoidKernel_cu_9d16a0dc27log_sigmoid_backward_kernelERNS_14TensorIteratorEENKUlvE_clEvENKUlvE2_clEvEUlN3c108BFloat16ES8_E_St5arrayIPcLm3EELi4E23TrivialOffsetCalculatorILi2EjESD_ILi1EjENS0_6memory12LoadWithCastILi2EEENSG_13StoreWithCastILi1EEEEEviT_T0_T2_T3_T4_T5_:
        /*0000*/ 	.byte	0x00, 0x00, 0x00, 0xf0, 0xff, 0xff, 0x0f, 0x38


//--------------------- .nv.constant0._ZN2at6native27unrolled_elementwise_kernelIZZZNS0_62_GLOBAL__N__e6aa1b1b_29_ActivationLogSigmoidKernel_cu_9d16a0dc27log_sigmoid_backward_kernelERNS_14TensorIteratorEENKUlvE_clEvENKUlvE2_clEvEUlN3c108BFloat16ES8_E_St5arrayIPcLm3EELi4E23TrivialOffsetCalculatorILi2EjESD_ILi1EjENS0_6memory12LoadWithCastILi2EEENSG_13StoreWithCastILi1EEEEEviT_T0_T2_T3_T4_T5_ --------------------------
	.section	.nv.constant0._ZN2at6native27unrolled_elementwise_kernelIZZZNS0_62_GLOBAL__N__e6aa1b1b_29_ActivationLogSigmoidKernel_cu_9d16a0dc27log_sigmoid_backward_kernelERNS_14TensorIteratorEENKUlvE_clEvENKUlvE2_clEvEUlN3c108BFloat16ES8_E_St5arrayIPcLm3EELi4E23TrivialOffsetCalculatorILi2EjESD_ILi1EjENS0_6memory12LoadWithCastILi2EEENSG_13StoreWithCastILi1EEEEEviT_T0_T2_T3_T4_T5_,"a",@progbits
	.sectionflags	@""
	.align	4
.nv.constant0._ZN2at6native27unrolled_elementwise_kernelIZZZNS0_62_GLOBAL__N__e6aa1b1b_29_ActivationLogSigmoidKernel_cu_9d16a0dc27log_sigmoid_backward_kernelERNS_14TensorIteratorEENKUlvE_clEvENKUlvE2_clEvEUlN3c108BFloat16ES8_E_St5arrayIPcLm3EELi4E23TrivialOffsetCalculatorILi2EjESD_ILi1EjENS0_6memory12LoadWithCastILi2EEENSG_13StoreWithCastILi1EEEEEviT_T0_T2_T3_T4_T5_:
	.zero		408


//--------------------- .nv.constant0._ZN2at6native18elementwise_kernelILi128ELi4EZNS0_22gpu_kernel_impl_nocastIZZZNS0_62_GLOBAL__N__e6aa1b1b_29_ActivationLogSigmoidKernel_cu_9d16a0dc27log_sigmoid_backward_kernelERNS_14TensorIteratorEENKUlvE_clEvENKUlvE2_clEvEUlN3c108BFloat16ES9_E_EEvRNS_18TensorIteratorBaseERKT_EUliE_EEviT1_ --------------------------
	.section	.nv.constant0._ZN2at6native18elementwise_kernelILi128ELi4EZNS0_22gpu_kernel_impl_nocastIZZZNS0_62_GLOBAL__N__e6aa1b1b_29_ActivationLogSigmoidKernel_cu_9d16a0dc27log_sigmoid_backward_kernelERNS_14TensorIteratorEENKUlvE_clEvENKUlvE2_clEvEUlN3c108BFloat16ES9_E_EEvRNS_18TensorIteratorBaseERKT_EUliE_EEviT1_,"a",@progbits
	.sectionflags	@""
	.align	4
.nv.constant0._ZN2at6native18elementwise_kernelILi128ELi4EZNS0_22gpu_kernel_impl_nocastIZZZNS0_62_GLOBAL__N__e6aa1b1b_29_ActivationLogSigmoidKernel_cu_9d16a0dc27log_sigmoid_backward_kernelERNS_14TensorIteratorEENKUlvE_clEvENKUlvE2_clEvEUlN3c108BFloat16ES9_E_EEvRNS_18TensorIteratorBaseERKT_EUliE_EEviT1_:
	.zero		1008


//--------------------- .nv.constant0._ZN2at6native27unrolled_elementwise_kernelIZZZNS0_62_GLOBAL__N__e6aa1b1b_29_ActivationLogSigmoidKernel_cu_9d16a0dc27log_sigmoid_backward_kernelERNS_14TensorIteratorEENKUlvE_clEvENKUlvE2_clEvEUlN3c108BFloat16ES8_E_St5arrayIPcLm3EELi4E23TrivialOffsetCalculatorILi2EjESD_ILi1EjENS0_6memory15LoadWithoutCastENSG_16StoreWithoutCastEEEviT_T0_T2_T3_T4_T5_ --------------------------
	.section	.nv.constant0._ZN2at6native27unrolled_elementwise_kernelIZZZNS0_62_GLOBAL__N__e6aa1b1b_29_ActivationLogSigmoidKernel_cu_9d16a0dc27log_sigmoid_backward_kernelERNS_14TensorIteratorEENKUlvE_clEvENKUlvE2_clEvEUlN3c108BFloat16ES8_E_St5arrayIPcLm3EELi4E23TrivialOffsetCalculatorILi2EjESD_ILi1EjENS0_6memory15LoadWithoutCastENSG_16StoreWithoutCastEEEviT_T0_T2_T3_T4_T5_,"a",@progbits
	.sectionflags	@""
	.align	4
.nv.constant0._ZN2at6native27unrolled_elementwise_kernelIZZZNS0_62_GLOBAL__N__e6aa1b1b_29_ActivationLogSigmoidKernel_cu_9d16a0dc27log_sigmoid_backward_kernelERNS_14TensorIteratorEENKUlvE_clEvENKUlvE2_clEvEUlN3c108BFloat16ES8_E_St5arrayIPcLm3EELi4E23TrivialOffsetCalculatorILi2EjESD_ILi1EjENS0_6memory15LoadWithoutCastENSG_16StoreWithoutCastEEEviT_T0_T2_T3_T4_T5_:
	.zero		388


//--------------------- .nv.constant0._ZN2at6native29vectorized_elementwise_kernelILi2EZZZNS0_62_GLOBAL__N__e6aa1b1b_29_ActivationLogSigmoidKernel_cu_9d16a0dc27log_sigmoid_backward_kernelERNS_14TensorIteratorEENKUlvE_clEvENKUlvE2_clEvEUlN3c108BFloat16ES8_E_St5arrayIPcLm3EEEEviT0_T1_ --------------------------
	.section	.nv.constant0._ZN2at6native29vectorized_elementwise_kernelILi2EZZZNS0_62_GLOBAL__N__e6aa1b1b_29_ActivationLogSigmoidKernel_cu_9d16a0dc27log_sigmoid_backward_kernelERNS_14TensorIteratorEENKUlvE_clEvENKUlvE2_clEvEUlN3c108BFloat16ES8_E_St5arrayIPcLm3EEEEviT0_T1_,"a",@progbits
	.sectionflags	@""
	.align	4
.nv.constant0._ZN2at6native29vectorized_elementwise_kernelILi2EZZZNS0_62_GLOBAL__N__e6aa1b1b_29_ActivationLogSigmoidKernel_cu_9d16a0dc27log_sigmoid_backward_kernelERNS_14TensorIteratorEENKUlvE_clEvENKUlvE2_clEvEUlN3c108BFloat16ES8_E_St5arrayIPcLm3EEEEviT0_T1_:
	.zero		384


//--------------------- .nv.constant0._ZN2at6native29vectorized_elementwise_kernelILi4EZZZNS0_62_GLOBAL__N__e6aa1b1b_29_ActivationLogSigmoidKernel_cu_9d16a0dc27log_sigmoid_backward_kernelERNS_14TensorIteratorEENKUlvE_clEvENKUlvE2_clEvEUlN3c108BFloat16ES8_E_St5arrayIPcLm3EEEEviT0_T1_ --------------------------
	.section	.nv.constant0._ZN2at6native29vectorized_elementwise_kernelILi4EZZZNS0_62_GLOBAL__N__e6aa1b1b_29_ActivationLogSigmoidKernel_cu_9d16a0dc27log_sigmoid_backward_kernelERNS_14TensorIteratorEENKUlvE_clEvENKUlvE2_clEvEUlN3c108BFloat16ES8_E_St5arrayIPcLm3EEEEviT0_T1_,"a",@progbits
	.sectionflags	@""
	.align	4
.nv.constant0._ZN2at6native29vectorized_elementwise_kernelILi4EZZZNS0_62_GLOBAL__N__e6aa1b1b_29_ActivationLogSigmoidKernel_cu_9d16a0dc27log_sigmoid_backward_kernelERNS_14TensorIteratorEENKUlvE_clEvENKUlvE2_clEvEUlN3c108BFloat16ES8_E_St5arrayIPcLm3EEEEviT0_T1_:
	.zero		384


//--------------------- .nv.constant0._ZN2at6native29vectorized_elementwise_kernelILi8EZZZNS0_62_GLOBAL__N__e6aa1b1b_29_ActivationLogSigmoidKernel_cu_9d16a0dc27log_sigmoid_backward_kernelERNS_14TensorIteratorEENKUlvE_clEvENKUlvE2_clEvEUlN3c108BFloat16ES8_E_St5arrayIPcLm3EEEEviT0_T1_ --------------------------
	.section	.nv.constant0._ZN2at6native29vectorized_elementwise_kernelILi8EZZZNS0_62_GLOBAL__N__e6aa1b1b_29_ActivationLogSigmoidKernel_cu_9d16a0dc27log_sigmoid_backward_kernelERNS_14TensorIteratorEENKUlvE_clEvENKUlvE2_clEvEUlN3c108BFloat16ES8_E_St5arrayIPcLm3EEEEviT0_T1_,"a",@progbits
	.sectionflags	@""
	.align	4
.nv.constant0._ZN2at6native29vectorized_elementwise_kernelILi8EZZZNS0_62_GLOBAL__N__e6aa1b1b_29_ActivationLogSigmoidKernel_cu_9d16a0dc27log_sigmoid_backward_kernelERNS_14TensorIteratorEENKUlvE_clEvENKUlvE2_clEvEUlN3c108BFloat16ES8_E_St5arrayIPcLm3EEEEviT0_T1_:
	.zero		384


//--------------------- .nv.constant2._ZN2at6native18elementwise_kernelILi128ELi4EZNS0_15gpu_kernel_implIZZZNS0_62_GLOBAL__N__e6aa1b1b_29_ActivationLogSigmoidKernel_cu_9d16a0dc27log_sigmoid_backward_kernelERNS_14TensorIteratorEENKUlvE_clEvENKUlvE1_clEvEUlN3c104HalfES9_E_EEvRNS_18TensorIteratorBaseERKT_EUliE_EEviT1_ --------------------------
	.section	.nv.constant2._ZN2at6native18elementwise_kernelILi128ELi4EZNS0_15gpu_kernel_implIZZZNS0_62_GLOBAL__N__e6aa1b1b_29_ActivationLogSigmoidKernel_cu_9d16a0dc27log_sigmoid_backward_kernelERNS_14TensorIteratorEENKUlvE_clEvENKUlvE1_clEvEUlN3c104HalfES9_E_EEvRNS_18TensorIteratorBaseERKT_EUliE_EEviT1_,"a",@progbits
	.sectionflags	@""
	.align	4
.nv.constant2._ZN2at6native18elementwise_kernelILi128ELi4EZNS0_15gpu_kernel_implIZZZNS0_62_GLOBAL__N__e6aa1b1b_29_ActivationLogSigmoidKernel_cu_9d16a0dc27log_sigmoid_backward_kernelERNS_14TensorIteratorEENKUlvE_clEvENKUlvE1_clEvEUlN3c104HalfES9_E_EEvRNS_18TensorIteratorBaseERKT_EUliE_EEviT1_:
        /*0000*/ 	.byte	0x00, 0x00, 0x00, 0xf0, 0xff, 0xff, 0x0f, 0x38


//--------------------- .nv.constant0._ZN2at6native18elementwise_kernelILi128ELi4EZNS0_15gpu_kernel_implIZZZNS0_62_GLOBAL__N__e6aa1b1b_29_ActivationLogSigmoidKernel_cu_9d16a0dc27log_sigmoid_backward_kernelERNS_14TensorIteratorEENKUlvE_clEvENKUlvE1_clEvEUlN3c104HalfES9_E_EEvRNS_18TensorIteratorBaseERKT_EUliE_EEviT1_ --------------------------
	.section	.nv.constant0._ZN2at6native18elementwise_kernelILi128ELi4EZNS0_15gpu_kernel_implIZZZNS0_62_GLOBAL__N__e6aa1b1b_29_ActivationLogSigmoidKernel_cu_9d16a0dc27log_sigmoid_backward_kernelERNS_14TensorIteratorEENKUlvE_clEvENKUlvE1_clEvEUlN3c104HalfES9_E_EEvRNS_18TensorIteratorBaseERKT_EUliE_EEviT1_,"a",@progbits
	.sectionflags	@""
	.align	4
.nv.constant0._ZN2at6native18elementwise_kernelILi128ELi4EZNS0_15gpu_kernel_implIZZZNS0_62_GLOBAL__N__e6aa1b1b_29_ActivationLogSigmoidKernel_cu_9d16a0dc27log_sigmoid_backward_kernelERNS_14TensorIteratorEENKUlvE_clEvENKUlvE1_clEvEUlN3c104HalfES9_E_EEvRNS_18TensorIteratorBaseERKT_EUliE_EEviT1_:
	.zero		1008


//--------------------- .nv.constant2._ZN2at6native27unrolled_elementwise_kernelIZZZNS0_62_GLOBAL__N__e6aa1b1b_29_ActivationLogSigmoidKernel_cu_9d16a0dc27log_sigmoid_backward_kernelERNS_14TensorIteratorEENKUlvE_clEvENKUlvE1_clEvEUlN3c104HalfES8_E_St5arrayIPcLm3EELi4E23TrivialOffsetCalculatorILi2EjESD_ILi1EjENS0_6memory12LoadWithCastILi2EEENSG_13StoreWithCastILi1EEEEEviT_T0_T2_T3_T4_T5_ --------------------------
	.section	.nv.constant2._ZN2at6native27unrolled_elementwise_kernelIZZZNS0_62_GLOBAL__N__e6aa1b1b_29_ActivationLogSigmoidKernel_cu_9d16a0dc27log_sigmoid_backward_kernelERNS_14TensorIteratorEENKUlvE_clEvENKUlvE1_clEvEUlN3c104HalfES8_E_St5arrayIPcLm3EELi4E23TrivialOffsetCalculatorILi2EjESD_ILi1EjENS0_6memory12LoadWithCastILi2EEENSG_13StoreWithCastILi1EEEEEviT_T0_T2_T3_T4_T5_,"a",@progbits
	.sectionflags	@""
	.align	4
.nv.constant2._ZN2at6native27unrolled_elementwise_kernelIZZZNS0_62_GLOBAL__N__e6aa1b1b_29_ActivationLogSigmoidKernel_cu_9d16a0dc27log_sigmoid_backward_kernelERNS_14TensorIteratorEENKUlvE_clEvENKUlvE1_clEvEUlN3c104HalfES8_E_St5arrayIPcLm3EELi4E23TrivialOffsetCalculatorILi2EjESD_ILi1EjENS0_6memory12LoadWithCastILi2EEENSG_13StoreWithCastILi1EEEEEviT_T0_T2_T3_T4_T5_:
        /*0000*/ 	.byte	0x00, 0x00, 0x00, 0xf0, 0xff, 0xff, 0x0f, 0x38


//--------------------- .nv.constant0._ZN2at6native27unrolled_elementwise_kernelIZZZNS0_62_GLOBAL__N__e6aa1b1b_29_ActivationLogSigmoidKernel_cu_9d16a0dc27log_sigmoid_backward_kernelERNS_14TensorIteratorEENKUlvE_clEvENKUlvE1_clEvEUlN3c104HalfES8_E_St5arrayIPcLm3EELi4E23TrivialOffsetCalculatorILi2EjESD_ILi1EjENS0_6memory12LoadWithCastILi2EEENSG_13StoreWithCastILi1EEEEEviT_T0_T2_T3_T4_T5_ --------------------------
	.section	.nv.constant0._ZN2at6native27unrolled_elementwise_kernelIZZZNS0_62_GLOBAL__N__e6aa1b1b_29_ActivationLogSigmoidKernel_cu_9d16a0dc27log_sigmoid_backward_kernelERNS_14TensorIteratorEENKUlvE_clEvENKUlvE1_clEvEUlN3c104HalfES8_E_St5arrayIPcLm3EELi4E23TrivialOffsetCalculatorILi2EjESD_ILi1EjENS0_6memory12LoadWithCastILi2EEENSG_13StoreWithCastILi1EEEEEviT_T0_T2_T3_T4_T5_,"a",@progbits
	.sectionflags	@""
	.align	4
.nv.constant0._ZN2at6native27unrolled_elementwise_kernelIZZZNS0_62_GLOBAL__N__e6aa1b1b_29_ActivationLogSigmoidKernel_cu_9d16a0dc27log_sigmoid_backward_kernelERNS_14TensorIteratorEENKUlvE_clEvENKUlvE1_clEvEUlN3c104HalfES8_E_St5arrayIPcLm3EELi4E23TrivialOffsetCalculatorILi2EjESD_ILi1EjENS0_6memory12LoadWithCastILi2EEENSG_13StoreWithCastILi1EEEEEviT_T0_T2_T3_T4_T5_:
	.zero		408


//--------------------- .nv.constant0._ZN2at6native18elementwise_kernelILi128ELi4EZNS0_22gpu_kernel_impl_nocastIZZZNS0_62_GLOBAL__N__e6aa1b1b_29_ActivationLogSigmoidKernel_cu_9d16a0dc27log_sigmoid_backward_kernelERNS_14TensorIteratorEENKUlvE_clEvENKUlvE1_clEvEUlN3c104HalfES9_E_EEvRNS_18TensorIteratorBaseERKT_EUliE_EEviT1_ --------------------------
	.section	.nv.constant0._ZN2at6native18elementwise_kernelILi128ELi4EZNS0_22gpu_kernel_impl_nocastIZZZNS0_62_GLOBAL__N__e6aa1b1b_29_ActivationLogSigmoidKernel_cu_9d16a0dc27log_sigmoid_backward_kernelERNS_14TensorIteratorEENKUlvE_clEvENKUlvE1_clEvEUlN3c104HalfES9_E_EEvRNS_18TensorIteratorBaseERKT_EUliE_EEviT1_,"a",@progbits
	.sectionflags	@""
	.align	4
.nv.constant0._ZN2at6native18elementwise_kernelILi128ELi4EZNS0_22gpu_kernel_impl_nocastIZZZNS0_62_GLOBAL__N__e6aa1b1b_29_ActivationLogSigmoidKernel_cu_9d16a0dc27log_sigmoid_backward_kernelERNS_14TensorIteratorEENKUlvE_clEvENKUlvE1_clEvEUlN3c104HalfES9_E_EEvRNS_18TensorIteratorBaseERKT_EUliE_EEviT1_:
	.zero		1008


//--------------------- .nv.constant0._ZN2at6native27unrolled_elementwise_kernelIZZZNS0_62_GLOBAL__N__e6aa1b1b_29_ActivationLogSigmoidKernel_cu_9d16a0dc27log_sigmoid_backward_kernelERNS_14TensorIteratorEENKUlvE_clEvENKUlvE1_clEvEUlN3c104HalfES8_E_St5arrayIPcLm3EELi4E23TrivialOffsetCalculatorILi2EjESD_ILi1EjENS0_6memory15LoadWithoutCastENSG_16StoreWithoutCastEEEviT_T0_T2_T3_T4_T5_ --------------------------
	.section	.nv.constant0._ZN2at6native27unrolled_elementwise_kernelIZZZNS0_62_GLOBAL__N__e6aa1b1b_29_ActivationLogSigmoidKernel_cu_9d16a0dc27log_sigmoid_backward_kernelERNS_14TensorIteratorEENKUlvE_clEvENKUlvE1_clEvEUlN3c104HalfES8_E_St5arrayIPcLm3EELi4E23TrivialOffsetCalculatorILi2EjESD_ILi1EjENS0_6memory15LoadWithoutCastENSG_16StoreWithoutCastEEEviT_T0_T2_T3_T4_T5_,"a",@progbits
	.sectionflags	@""
	.align	4
.nv.constant0._ZN2at6native27unrolled_elementwise_kernelIZZZNS0_62_GLOBAL__N__e6aa1b1b_29_ActivationLogSigmoidKernel_cu_9d16a0dc27log_sigmoid_backward_kernelERNS_14TensorIteratorEENKUlvE_clEvENKUlvE1_clEvEUlN3c104HalfES8_E_St5arrayIPcLm3EELi4E23TrivialOffsetCalculatorILi2EjESD_ILi1EjENS0_6memory15LoadWithoutCastENSG_16StoreWithoutCastEEEviT_T0_T2_T3_T4_T5_:
	.zero		388


//--------------------- .nv.constant0._ZN2at6native29vectorized_elementwise_kernelILi2EZZZNS0_62_GLOBAL__N__e6aa1b1b_29_ActivationLogSigmoidKernel_cu_9d16a0dc27log_sigmoid_backward_kernelERNS_14TensorIteratorEENKUlvE_clEvENKUlvE1_clEvEUlN3c104HalfES8_E_St5arrayIPcLm3EEEEviT0_T1_ --------------------------
	.section	.nv.constant0._ZN2at6native29vectorized_elementwise_kernelILi2EZZZNS0_62_GLOBAL__N__e6aa1b1b_29_ActivationLogSigmoidKernel_cu_9d16a0dc27log_sigmoid_backward_kernelERNS_14TensorIteratorEENKUlvE_clEvENKUlvE1_clEvEUlN3c104HalfES8_E_St5arrayIPcLm3EEEEviT0_T1_,"a",@progbits
	.sectionflags	@""
	.align	4
.nv.constant0._ZN2at6native29vectorized_elementwise_kernelILi2EZZZNS0_62_GLOBAL__N__e6aa1b1b_29_ActivationLogSigmoidKernel_cu_9d16a0dc27log_sigmoid_backward_kernelERNS_14TensorIteratorEENKUlvE_clEvENKUlvE1_clEvEUlN3c104HalfES8_E_St5arrayIPcLm3EEEEviT0_T1_:
	.zero		384


//--------------------- .nv.constant0._ZN2at6native29vectorized_elementwise_kernelILi4EZZZNS0_62_GLOBAL__N__e6aa1b1b_29_ActivationLogSigmoidKernel_cu_9d16a0dc27log_sigmoid_backward_kernelERNS_14TensorIteratorEENKUlvE_clEvENKUlvE1_clEvEUlN3c104HalfES8_E_St5arrayIPcLm3EEEEviT0_T1_ --------------------------
	.section	.nv.constant0._ZN2at6native29vectorized_elementwise_kernelILi4EZZZNS0_62_GLOBAL__N__e6aa1b1b_29_ActivationLogSigmoidKernel_cu_9d16a0dc27log_sigmoid_backward_kernelERNS_14TensorIteratorEENKUlvE_clEvENKUlvE1_clEvEUlN3c104HalfES8_E_St5arrayIPcLm3EEEEviT0_T1_,"a",@progbits
	.sectionflags	@""
	.align	4
.nv.constant0._ZN2at6native29vectorized_elementwise_kernelILi4EZZZNS0_62_GLOBAL__N__e6aa1b1b_29_ActivationLogSigmoidKernel_cu_9d16a0dc27log_sigmoid_backward_kernelERNS_14TensorIteratorEENKUlvE_clEvENKUlvE1_clEvEUlN3c104HalfES8_E_St5arrayIPcLm3EEEEviT0_T1_:
	.zero		384


//--------------------- .nv.constant0._ZN2at6native29vectorized_elementwise_kernelILi8EZZZNS0_62_GLOBAL__N__e6aa1b1b_29_ActivationLogSigmoidKernel_cu_9d16a0dc27log_sigmoid_backward_kernelERNS_14TensorIteratorEENKUlvE_clEvENKUlvE1_clEvEUlN3c104HalfES8_E_St5arrayIPcLm3EEEEviT0_T1_ --------------------------
	.section	.nv.constant0._ZN2at6native29vectorized_elementwise_kernelILi8EZZZNS0_62_GLOBAL__N__e6aa1b1b_29_ActivationLogSigmoidKernel_cu_9d16a0dc27log_sigmoid_backward_kernelERNS_14TensorIteratorEENKUlvE_clEvENKUlvE1_clEvEUlN3c104HalfES8_E_St5arrayIPcLm3EEEEviT0_T1_,"a",@progbits
	.sectionflags	@""
	.align	4
.nv.constant0._ZN2at6native29vectorized_elementwise_kernelILi8EZZZNS0_62_GLOBAL__N__e6aa1b1b_29_ActivationLogSigmoidKernel_cu_9d16a0dc27log_sigmoid_backward_kernelERNS_14TensorIteratorEENKUlvE_clEvENKUlvE1_clEvEUlN3c104HalfES8_E_St5arrayIPcLm3EEEEviT0_T1_:
	.zero		384


//--------------------- .nv.constant2._ZN2at6native18elementwise_kernelILi128ELi4EZNS0_15gpu_kernel_implIZZZNS0_62_GLOBAL__N__e6aa1b1b_29_ActivationLogSigmoidKernel_cu_9d16a0dc27log_sigmoid_backward_kernelERNS_14TensorIteratorEENKUlvE_clEvENKUlvE0_clEvEUlffE_EEvRNS_18TensorIteratorBaseERKT_EUliE_EEviT1_ --------------------------
	.section	.nv.constant2._ZN2at6native18elementwise_kernelILi128ELi4EZNS0_15gpu_kernel_implIZZZNS0_62_GLOBAL__N__e6aa1b1b_29_ActivationLogSigmoidKernel_cu_9d16a0dc27log_sigmoid_backward_kernelERNS_14TensorIteratorEENKUlvE_clEvENKUlvE0_clEvEUlffE_EEvRNS_18TensorIteratorBaseERKT_EUliE_EEviT1_,"a",@progbits
	.sectionflags	@""
	.align	4
.nv.constant2._ZN2at6native18elementwise_kernelILi128ELi4EZNS0_15gpu_kernel_implIZZZNS0_62_GLOBAL__N__e6aa1b1b_29_ActivationLogSigmoidKernel_cu_9d16a0dc27log_sigmoid_backward_kernelERNS_14TensorIteratorEENKUlvE_clEvENKUlvE0_clEvEUlffE_EEvRNS_18TensorIteratorBaseERKT_EUliE_EEviT1_:
        /*0000*/ 	.byte	0x00, 0x00, 0x00, 0xf0, 0xff, 0xff, 0x0f, 0x38


//--------------------- .nv.constant0._ZN2at6native18elementwise_kernelILi128ELi4EZNS0_15gpu_kernel_implIZZZNS0_62_GLOBAL__N__e6aa1b1b_29_ActivationLogSigmoidKernel_cu_9d16a0dc27log_sigmoid_backward_kernelERNS_14TensorIteratorEENKUlvE_clEvENKUlvE0_clEvEUlffE_EEvRNS_18TensorIteratorBaseERKT_EUliE_EEviT1_ --------------------------
	.section	.nv.constant0._ZN2at6native18elementwise_kernelILi128ELi4EZNS0_15gpu_kernel_implIZZZNS0_62_GLOBAL__N__e6aa1b1b_29_ActivationLogSigmoidKernel_cu_9d16a0dc27log_sigmoid_backward_kernelERNS_14TensorIteratorEENKUlvE_clEvENKUlvE0_clEvEUlffE_EEvRNS_18TensorIteratorBaseERKT_EUliE_EEviT1_,"a",@progbits
	.sectionflags	@""
	.align	4
.nv.constant0._ZN2at6native18elementwise_kernelILi128ELi4EZNS0_15gpu_kernel_implIZZZNS0_62_GLOBAL__N__e6aa1b1b_29_ActivationLogSigmoidKernel_cu_9d16a0dc27log_sigmoid_backward_kernelERNS_14TensorIteratorEENKUlvE_clEvENKUlvE0_clEvEUlffE_EEvRNS_18TensorIteratorBaseERKT_EUliE_EEviT1_:
	.zero		1008


//--------------------- .nv.constant2._ZN2at6native27unrolled_elementwise_kernelIZZZNS0_62_GLOBAL__N__e6aa1b1b_29_ActivationLogSigmoidKernel_cu_9d16a0dc27log_sigmoid_backward_kernelERNS_14TensorIteratorEENKUlvE_clEvENKUlvE0_clEvEUlffE_St5arrayIPcLm3EELi4E23TrivialOffsetCalculatorILi2EjESB_ILi1EjENS0_6memory12LoadWithCastILi2EEENSE_13StoreWithCastILi1EEEEEviT_T0_T2_T3_T4_T5_ --------------------------
	.section	.nv.constant2._ZN2at6native27unrolled_elementwise_kernelIZZZNS0_62_GLOBAL__N__e6aa1b1b_29_ActivationLogSigmoidKernel_cu_9d16a0dc27log_sigmoid_backward_kernelERNS_14TensorIteratorEENKUlvE_clEvENKUlvE0_clEvEUlffE_St5arrayIPcLm3EELi4E23TrivialOffsetCalculatorILi2EjESB_ILi1EjENS0_6memory12LoadWithCastILi2EEENSE_13StoreWithCastILi1EEEEEviT_T0_T2_T3_T4_T5_,"a",@progbits
	.sectionflags	@""
	.align	4
.nv.constant2._ZN2at6native27unrolled_elementwise_kernelIZZZNS0_62_GLOBAL__N__e6aa1b1b_29_ActivationLogSigmoidKernel_cu_9d16a0dc27log_sigmoid_backward_kernelERNS_14TensorIteratorEENKUlvE_clEvENKUlvE0_clEvEUlffE_St5arrayIPcLm3EELi4E23TrivialOffsetCalculatorILi2EjESB_ILi1EjENS0_6memory12LoadWithCastILi2EEENSE_13StoreWithCastILi1EEEEEviT_T0_T2_T3_T4_T5_:
        /*0000*/ 	.byte	0x00, 0x00, 0x00, 0xf0, 0xff, 0xff, 0x0f, 0x38


//--------------------- .nv.constant0._ZN2at6native27unrolled_elementwise_kernelIZZZNS0_62_GLOBAL__N__e6aa1b1b_29_ActivationLogSigmoidKernel_cu_9d16a0dc27log_sigmoid_backward_kernelERNS_14TensorIteratorEENKUlvE_clEvENKUlvE0_clEvEUlffE_St5arrayIPcLm3EELi4E23TrivialOffsetCalculatorILi2EjESB_ILi1EjENS0_6memory12LoadWithCastILi2EEENSE_13StoreWithCastILi1EEEEEviT_T0_T2_T3_T4_T5_ --------------------------
	.section	.nv.constant0._ZN2at6native27unrolled_elementwise_kernelIZZZNS0_62_GLOBAL__N__e6aa1b1b_29_ActivationLogSigmoidKernel_cu_9d16a0dc27log_sigmoid_backward_kernelERNS_14TensorIteratorEENKUlvE_clEvENKUlvE0_clEvEUlffE_St5arrayIPcLm3EELi4E23TrivialOffsetCalculatorILi2EjESB_ILi1EjENS0_6memory12LoadWithCastILi2EEENSE_13StoreWithCastILi1EEEEEviT_T0_T2_T3_T4_T5_,"a",@progbits
	.sectionflags	@""
	.align	4
.nv.constant0._ZN2at6native27unrolled_elementwise_kernelIZZZNS0_62_GLOBAL__N__e6aa1b1b_29_ActivationLogSigmoidKernel_cu_9d16a0dc27log_sigmoid_backward_kernelERNS_14TensorIteratorEENKUlvE_clEvENKUlvE0_clEvEUlffE_St5arrayIPcLm3EELi4E23TrivialOffsetCalculatorILi2EjESB_ILi1EjENS0_6memory12LoadWithCastILi2EEENSE_13StoreWithCastILi1EEEEEviT_T0_T2_T3_T4_T5_:
	.zero		408


//--------------------- .nv.constant0._ZN2at6native18elementwise_kernelILi128ELi2EZNS0_22gpu_kernel_impl_nocastIZZZNS0_62_GLOBAL__N__e6aa1b1b_29_ActivationLogSigmoidKernel_cu_9d16a0dc27log_sigmoid_backward_kernelERNS_14TensorIteratorEENKUlvE_clEvENKUlvE0_clEvEUlffE_EEvRNS_18TensorIteratorBaseERKT_EUliE_EEviT1_ --------------------------
	.section	.nv.constant0._ZN2at6native18elementwise_kernelILi128ELi2EZNS0_22gpu_kernel_impl_nocastIZZZNS0_62_GLOBAL__N__e6aa1b1b_29_ActivationLogSigmoidKernel_cu_9d16a0dc27log_sigmoid_backward_kernelERNS_14TensorIteratorEENKUlvE_clEvENKUlvE0_clEvEUlffE_EEvRNS_18TensorIteratorBaseERKT_EUliE_EEviT1_,"a",@progbits
	.sectionflags	@""
	.align	4
.nv.constant0._ZN2at6native18elementwise_kernelILi128ELi2EZNS0_22gpu_kernel_impl_nocastIZZZNS0_62_GLOBAL__N__e6aa1b1b_29_ActivationLogSigmoidKernel_cu_9d16a0dc27log_sigmoid_backward_kernelERNS_14TensorIteratorEENKUlvE_clEvENKUlvE0_clEvEUlffE_EEvRNS_18TensorIteratorBaseERKT_EUliE_EEviT1_:
	.zero		1008


//--------------------- .nv.constant0._ZN2at6native27unrolled_elementwise_kernelIZZZNS0_62_GLOBAL__N__e6aa1b1b_29_ActivationLogSigmoidKernel_cu_9d16a0dc27log_sigmoid_backward_kernelERNS_14TensorIteratorEENKUlvE_clEvENKUlvE0_clEvEUlffE_St5arrayIPcLm3EELi4E23TrivialOffsetCalculatorILi2EjESB_ILi1EjENS0_6memory15LoadWithoutCastENSE_16StoreWithoutCastEEEviT_T0_T2_T3_T4_T5_ --------------------------
	.section	.nv.constant0._ZN2at6native27unrolled_elementwise_kernelIZZZNS0_62_GLOBAL__N__e6aa1b1b_29_ActivationLogSigmoidKernel_cu_9d16a0dc27log_sigmoid_backward_kernelERNS_14TensorIteratorEENKUlvE_clEvENKUlvE0_clEvEUlffE_St5arrayIPcLm3EELi4E23TrivialOffsetCalculatorILi2EjESB_ILi1EjENS0_6memory15LoadWithoutCastENSE_16StoreWithoutCastEEEviT_T0_T2_T3_T4_T5_,"a",@progbits
	.sectionflags	@""
	.align	4
.nv.constant0._ZN2at6native27unrolled_elementwise_kernelIZZZNS0_62_GLOBAL__N__e6aa1b1b_29_ActivationLogSigmoidKernel_cu_9d16a0dc27log_sigmoid_backward_kernelERNS_14TensorIteratorEENKUlvE_clEvENKUlvE0_clEvEUlffE_St5arrayIPcLm3EELi4E23TrivialOffsetCalculatorILi2EjESB_ILi1EjENS0_6memory15LoadWithoutCastENSE_16StoreWithoutCastEEEviT_T0_T2_T3_T4_T5_:
	.zero		388


//--------------------- .nv.constant0._ZN2at6native29vectorized_elementwise_kernelILi2EZZZNS0_62_GLOBAL__N__e6aa1b1b_29_ActivationLogSigmoidKernel_cu_9d16a0dc27log_sigmoid_backward_kernelERNS_14TensorIteratorEENKUlvE_clEvENKUlvE0_clEvEUlffE_St5arrayIPcLm3EEEEviT0_T1_ --------------------------
	.section	.nv.constant0._ZN2at6native29vectorized_elementwise_kernelILi2EZZZNS0_62_GLOBAL__N__e6aa1b1b_29_ActivationLogSigmoidKernel_cu_9d16a0dc27log_sigmoid_backward_kernelERNS_14TensorIteratorEENKUlvE_clEvENKUlvE0_clEvEUlffE_St5arrayIPcLm3EEEEviT0_T1_,"a",@progbits
	.sectionflags	@""
	.align	4
.nv.constant0._ZN2at6native29vectorized_elementwise_kernelILi2EZZZNS0_62_GLOBAL__N__e6aa1b1b_29_ActivationLogSigmoidKernel_cu_9d16a0dc27log_sigmoid_backward_kernelERNS_14TensorIteratorEENKUlvE_clEvENKUlvE0_clEvEUlffE_St5arrayIPcLm3EEEEviT0_T1_:
	.zero		384


//--------------------- .nv.constant0._ZN2at6native29vectorized_elementwise_kernelILi4EZZZNS0_62_GLOBAL__N__e6aa1b1b_29_ActivationLogSigmoidKernel_cu_9d16a0dc27log_sigmoid_backward_kernelERNS_14TensorIteratorEENKUlvE_clEvENKUlvE0_clEvEUlffE_St5arrayIPcLm3EEEEviT0_T1_ --------------------------
	.section	.nv.constant0._ZN2at6native29vectorized_elementwise_kernelILi4EZZZNS0_62_GLOBAL__N__e6aa1b1b_29_ActivationLogSigmoidKernel_cu_9d16a0dc27log_sigmoid_backward_kernelERNS_14TensorIteratorEENKUlvE_clEvENKUlvE0_clEvEUlffE_St5arrayIPcLm3EEEEviT0_T1_,"a",@progbits
	.sectionflags	@""
	.align	4
.nv.constant0._ZN2at6native29vectorized_elementwise_kernelILi4EZZZNS0_62_GLOBAL__N__e6aa1b1b_29_ActivationLogSigmoidKernel_cu_9d16a0dc27log_sigmoid_backward_kernelERNS_14TensorIteratorEENKUlvE_clEvENKUlvE0_clEvEUlffE_St5arrayIPcLm3EEEEviT0_T1_:
	.zero		384


//--------------------- .nv.constant0._ZN2at6native29vectorized_elementwise_kernelILi8EZZZNS0_62_GLOBAL__N__e6aa1b1b_29_ActivationLogSigmoidKernel_cu_9d16a0dc27log_sigmoid_backward_kernelERNS_14TensorIteratorEENKUlvE_clEvENKUlvE0_clEvEUlffE_St5arrayIPcLm3EEEEviT0_T1_ --------------------------
	.section	.nv.constant0._ZN2at6native29vectorized_elementwise_kernelILi8EZZZNS0_62_GLOBAL__N__e6aa1b1b_29_ActivationLogSigmoidKernel_cu_9d16a0dc27log_sigmoid_backward_kernelERNS_14TensorIteratorEENKUlvE_clEvENKUlvE0_clEvEUlffE_St5arrayIPcLm3EEEEviT0_T1_,"a",@progbits
	.sectionflags	@""
	.align	4
.nv.constant0._ZN2at6native29vectorized_elementwise_kernelILi8EZZZNS0_62_GLOBAL__N__e6aa1b1b_29_ActivationLogSigmoidKernel_cu_9d16a0dc27log_sigmoid_backward_kernelERNS_14TensorIteratorEENKUlvE_clEvENKUlvE0_clEvEUlffE_St5arrayIPcLm3EEEEviT0_T1_:
	.zero		384


//--------------------- .nv.constant2._ZN2at6native18elementwise_kernelILi128ELi4EZNS0_15gpu_kernel_implIZZZNS0_62_GLOBAL__N__e6aa1b1b_29_ActivationLogSigmoidKernel_cu_9d16a0dc27log_sigmoid_backward_kernelERNS_14TensorIteratorEENKUlvE_clEvENKUlvE_clEvEUlddE_EEvRNS_18TensorIteratorBaseERKT_EUliE_EEviT1_ --------------------------
	.section	.nv.constant2._ZN2at6native18elementwise_kernelILi128ELi4EZNS0_15gpu_kernel_implIZZZNS0_62_GLOBAL__N__e6aa1b1b_29_ActivationLogSigmoidKernel_cu_9d16a0dc27log_sigmoid_backward_kernelERNS_14TensorIteratorEENKUlvE_clEvENKUlvE_clEvEUlddE_EEvRNS_18TensorIteratorBaseERKT_EUliE_EEviT1_,"a",@progbits
	.sectionflags	@""
	.align	4
.nv.constant2._ZN2at6native18elementwise_kernelILi128ELi4EZNS0_15gpu_kernel_implIZZZNS0_62_GLOBAL__N__e6aa1b1b_29_ActivationLogSigmoidKernel_cu_9d16a0dc27log_sigmoid_backward_kernelERNS_14TensorIteratorEENKUlvE_clEvENKUlvE_clEvEUlddE_EEvRNS_18TensorIteratorBaseERKT_EUliE_EEviT1_:
        /*0000*/ 	.byte	0xef, 0x39, 0xfa, 0xfe, 0x42, 0x2e, 0xe6, 0xbf, 0x3f, 0x80, 0x39, 0x3b, 0x9e, 0xbc, 0x7a, 0xbc
        /*0010*/ 	.byte	0xea, 0x13, 0xa2, 0xfc, 0xf3, 0x8a, 0x92, 0x3e, 0x15, 0x13, 0x40, 0x62, 0xee, 0x1d, 0xc7, 0x3e
        /*0020*/ 	.byte	0x71, 0xeb, 0x89, 0x7c, 0x99, 0x01, 0xfa, 0x3e, 0x65, 0x1f, 0x76, 0x14, 0xa0, 0x01, 0x2a, 0x3f
        /*0030*/ 	.byte	0xaf, 0xb7, 0x52, 0x18, 0x6c, 0xc1, 0x56, 0x3f, 0x22, 0x23, 0x12, 0x11, 0x11, 0x11, 0x81, 0x3f
        /*0040*/ 	.byte	0xa1, 0x02, 0x55, 0x55, 0x55, 0x55, 0xa5, 0x3f, 0x11, 0x55, 0x55, 0x55, 0x55, 0x55, 0xc5, 0x3f
        /*0050*/ 	.byte	0x0b, 0x00, 0x00, 0x00, 0x00, 0x00, 0xe0, 0x3f, 0x00, 0x00, 0x00, 0xf0, 0xff, 0xff, 0x0f, 0x38


//--------------------- .nv.constant0._ZN2at6native18elementwise_kernelILi128ELi4EZNS0_15gpu_kernel_implIZZZNS0_62_GLOBAL__N__e6aa1b1b_29_ActivationLogSigmoidKernel_cu_9d16a0dc27log_sigmoid_backward_kernelERNS_14TensorIteratorEENKUlvE_clEvENKUlvE_clEvEUlddE_EEvRNS_18TensorIteratorBaseERKT_EUliE_EEviT1_ --------------------------
	.section	.nv.constant0._ZN2at6native18elementwise_kernelILi128ELi4EZNS0_15gpu_kernel_implIZZZNS0_62_GLOBAL__N__e6aa1b1b_29_ActivationLogSigmoidKernel_cu_9d16a0dc27log_sigmoid_backward_kernelERNS_14TensorIteratorEENKUlvE_clEvENKUlvE_clEvEUlddE_EEvRNS_18TensorIteratorBaseERKT_EUliE_EEviT1_,"a",@progbits
	.sectionflags	@""
	.align	4
.nv.constant0._ZN2at6native18elementwise_kernelILi128ELi4EZNS0_15gpu_kernel_implIZZZNS0_62_GLOBAL__N__e6aa1b1b_29_ActivationLogSigmoidKernel_cu_9d16a0dc27log_sigmoid_backward_kernelERNS_14TensorIteratorEENKUlvE_clEvENKUlvE_clEvEUlddE_EEvRNS_18TensorIteratorBaseERKT_EUliE_EEviT1_:
	.zero		1008


//--------------------- .nv.constant2._ZN2at6native27unrolled_elementwise_kernelIZZZNS0_62_GLOBAL__N__e6aa1b1b_29_ActivationLogSigmoidKernel_cu_9d16a0dc27log_sigmoid_backward_kernelERNS_14TensorIteratorEENKUlvE_clEvENKUlvE_clEvEUlddE_St5arrayIPcLm3EELi4E23TrivialOffsetCalculatorILi2EjESB_ILi1EjENS0_6memory12LoadWithCastILi2EEENSE_13StoreWithCastILi1EEEEEviT_T0_T2_T3_T4_T5_ --------------------------
	.section	.nv.constant2._ZN2at6native27unrolled_elementwise_kernelIZZZNS0_62_GLOBAL__N__e6aa1b1b_29_ActivationLogSigmoidKernel_cu_9d16a0dc27log_sigmoid_backward_kernelERNS_14TensorIteratorEENKUlvE_clEvENKUlvE_clEvEUlddE_St5arrayIPcLm3EELi4E23TrivialOffsetCalculatorILi2EjESB_ILi1EjENS0_6memory12LoadWithCastILi2EEENSE_13StoreWithCastILi1EEEEEviT_T0_T2_T3_T4_T5_,"a",@progbits
	.sectionflags	@""
	.align	4
.nv.constant2._ZN2at6native27unrolled_elementwise_kernelIZZZNS0_62_GLOBAL__N__e6aa1b1b_29_ActivationLogSigmoidKernel_cu_9d16a0dc27log_sigmoid_backward_kernelERNS_14TensorIteratorEENKUlvE_clEvENKUlvE_clEvEUlddE_St5arrayIPcLm3EELi4E23TrivialOffsetCalculatorILi2EjESB_ILi1EjENS0_6memory12LoadWithCastILi2EEENSE_13StoreWithCastILi1EEEEEviT_T0_T2_T3_T4_T5_:
        /*0000*/ 	.byte	0xef, 0x39, 0xfa, 0xfe, 0x42, 0x2e, 0xe6, 0xbf, 0x3f, 0x80, 0x39, 0x3b, 0x9e, 0xbc, 0x7a, 0xbc
        /*0010*/ 	.byte	0xea, 0x13, 0xa2, 0xfc, 0xf3, 0x8a, 0x92, 0x3e, 0x15, 0x13, 0x40, 0x62, 0xee, 0x1d, 0xc7, 0x3e
        /*0020*/ 	.byte	0x71, 0xeb, 0x89, 0x7c, 0x99, 0x01, 0xfa, 0x3e, 0x65, 0x1f, 0x76, 0x14, 0xa0, 0x01, 0x2a, 0x3f
        /*0030*/ 	.byte	0xaf, 0xb7, 0x52, 0x18, 0x6c, 0xc1, 0x56, 0x3f, 0x22, 0x23, 0x12, 0x11, 0x11, 0x11, 0x81, 0x3f
        /*0040*/ 	.byte	0xa1, 0x02, 0x55, 0x55, 0x55, 0x55, 0xa5, 0x3f, 0x11, 0x55, 0x55, 0x55, 0x55, 0x55, 0xc5, 0x3f
        /*0050*/ 	.byte	0x0b, 0x00, 0x00, 0x00, 0x00, 0x00, 0xe0, 0x3f, 0x00, 0x00, 0x00, 0xf0, 0xff, 0xff, 0x0f, 0x38


//--------------------- .nv.constant0._ZN2at6native27unrolled_elementwise_kernelIZZZNS0_62_GLOBAL__N__e6aa1b1b_29_ActivationLogSigmoidKernel_cu_9d16a0dc27log_sigmoid_backward_kernelERNS_14TensorIteratorEENKUlvE_clEvENKUlvE_clEvEUlddE_St5arrayIPcLm3EELi4E23TrivialOffsetCalculatorILi2EjESB_ILi1EjENS0_6memory12LoadWithCastILi2EEENSE_13StoreWithCastILi1EEEEEviT_T0_T2_T3_T4_T5_ --------------------------
	.section	.nv.constant0._ZN2at6native27unrolled_elementwise_kernelIZZZNS0_62_GLOBAL__N__e6aa1b1b_29_ActivationLogSigmoidKernel_cu_9d16a0dc27log_sigmoid_backward_kernelERNS_14TensorIteratorEENKUlvE_clEvENKUlvE_clEvEUlddE_St5arrayIPcLm3EELi4E23TrivialOffsetCalculatorILi2EjESB_ILi1EjENS0_6memory12LoadWithCastILi2EEENSE_13StoreWithCastILi1EEEEEviT_T0_T2_T3_T4_T5_,"a",@progbits
	.sectionflags	@""
	.align	4
.nv.constant0._ZN2at6native27unrolled_elementwise_kernelIZZZNS0_62_GLOBAL__N__e6aa1b1b_29_ActivationLogSigmoidKernel_cu_9d16a0dc27log_sigmoid_backward_kernelERNS_14TensorIteratorEENKUlvE_clEvENKUlvE_clEvEUlddE_St5arrayIPcLm3EELi4E23TrivialOffsetCalculatorILi2EjESB_ILi1EjENS0_6memory12LoadWithCastILi2EEENSE_13StoreWithCastILi1EEEEEviT_T0_T2_T3_T4_T5_:
	.zero		408


//--------------------- .nv.constant2._ZN2at6native18elementwise_kernelILi128ELi2EZNS0_22gpu_kernel_impl_nocastIZZZNS0_62_GLOBAL__N__e6aa1b1b_29_ActivationLogSigmoidKernel_cu_9d16a0dc27log_sigmoid_backward_kernelERNS_14TensorIteratorEENKUlvE_clEvENKUlvE_clEvEUlddE_EEvRNS_18TensorIteratorBaseERKT_EUliE_EEviT1_ --------------------------
	.section	.nv.constant2._ZN2at6native18elementwise_kernelILi128ELi2EZNS0_22gpu_kernel_impl_nocastIZZZNS0_62_GLOBAL__N__e6aa1b1b_29_ActivationLogSigmoidKernel_cu_9d16a0dc27log_sigmoid_backward_kernelERNS_14TensorIteratorEENKUlvE_clEvENKUlvE_clEvEUlddE_EEvRNS_18TensorIteratorBaseERKT_EUliE_EEviT1_,"a",@progbits
	.sectionflags	@""
	.align	4
.nv.constant2._ZN2at6native18elementwise_kernelILi128ELi2EZNS0_22gpu_kernel_impl_nocastIZZZNS0_62_GLOBAL__N__e6aa1b1b_29_ActivationLogSigmoidKernel_cu_9d16a0dc27log_sigmoid_backward_kernelERNS_14TensorIteratorEENKUlvE_clEvENKUlvE_clEvEUlddE_EEvRNS_18TensorIteratorBaseERKT_EUliE_EEviT1_:
        /*0000*/ 	.byte	0xef, 0x39, 0xfa, 0xfe, 0x42, 0x2e, 0xe6, 0xbf, 0x3f, 0x80, 0x39, 0x3b, 0x9e, 0xbc, 0x7a, 0xbc
        /*0010*/ 	.byte	0xea, 0x13, 0xa2, 0xfc, 0xf3, 0x8a, 0x92, 0x3e, 0x15, 0x13, 0x40, 0x62, 0xee, 0x1d, 0xc7, 0x3e
        /*0020*/ 	.byte	0x71, 0xeb, 0x89, 0x7c, 0x99, 0x01, 0xfa, 0x3e, 0x65, 0x1f, 0x76, 0x14, 0xa0, 0x01, 0x2a, 0x3f
        /*0030*/ 	.byte	0xaf, 0xb7, 0x52, 0x18, 0x6c, 0xc1, 0x56, 0x3f, 0x22, 0x23, 0x12, 0x11, 0x11, 0x11, 0x81, 0x3f
        /*0040*/ 	.byte	0xa1, 0x02, 0x55, 0x55, 0x55, 0x55, 0xa5, 0x3f, 0x11, 0x55, 0x55, 0x55, 0x55, 0x55, 0xc5, 0x3f
        /*0050*/ 	.byte	0x0b, 0x00, 0x00, 0x00, 0x00, 0x00, 0xe0, 0x3f


//--------------------- .nv.constant0._ZN2at6native18elementwise_kernelILi128ELi2EZNS0_22gpu_kernel_impl_nocastIZZZNS0_62_GLOBAL__N__e6aa1b1b_29_ActivationLogSigmoidKernel_cu_9d16a0dc27log_sigmoid_backward_kernelERNS_14TensorIteratorEENKUlvE_clEvENKUlvE_clEvEUlddE_EEvRNS_18TensorIteratorBaseERKT_EUliE_EEviT1_ --------------------------
	.section	.nv.constant0._ZN2at6native18elementwise_kernelILi128ELi2EZNS0_22gpu_kernel_impl_nocastIZZZNS0_62_GLOBAL__N__e6aa1b1b_29_ActivationLogSigmoidKernel_cu_9d16a0dc27log_sigmoid_backward_kernelERNS_14TensorIteratorEENKUlvE_clEvENKUlvE_clEvEUlddE_EEvRNS_18TensorIteratorBaseERKT_EUliE_EEviT1_,"a",@progbits
	.sectionflags	@""
	.align	4
.nv.constant0._ZN2at6native18elementwise_kernelILi128ELi2EZNS0_22gpu_kernel_impl_nocastIZZZNS0_62_GLOBAL__N__e6aa1b1b_29_ActivationLogSigmoidKernel_cu_9d16a0dc27log_sigmoid_backward_kernelERNS_14TensorIteratorEENKUlvE_clEvENKUlvE_clEvEUlddE_EEvRNS_18TensorIteratorBaseERKT_EUliE_EEviT1_:
	.zero		1008


//--------------------- .nv.constant2._ZN2at6native27unrolled_elementwise_kernelIZZZNS0_62_GLOBAL__N__e6aa1b1b_29_ActivationLogSigmoidKernel_cu_9d16a0dc27log_sigmoid_backward_kernelERNS_14TensorIteratorEENKUlvE_clEvENKUlvE_clEvEUlddE_St5arrayIPcLm3EELi4E23TrivialOffsetCalculatorILi2EjESB_ILi1EjENS0_6memory15LoadWithoutCastENSE_16StoreWithoutCastEEEviT_T0_T2_T3_T4_T5_ --------------------------
	.section	.nv.constant2._ZN2at6native27unrolled_elementwise_kernelIZZZNS0_62_GLOBAL__N__e6aa1b1b_29_ActivationLogSigmoidKernel_cu_9d16a0dc27log_sigmoid_backward_kernelERNS_14TensorIteratorEENKUlvE_clEvENKUlvE_clEvEUlddE_St5arrayIPcLm3EELi4E23TrivialOffsetCalculatorILi2EjESB_ILi1EjENS0_6memory15LoadWithoutCastENSE_16StoreWithoutCastEEEviT_T0_T2_T3_T4_T5_,"a",@progbits
	.sectionflags	@""
	.align	4
.nv.constant2._ZN2at6native27unrolled_elementwise_kernelIZZZNS0_62_GLOBAL__N__e6aa1b1b_29_ActivationLogSigmoidKernel_cu_9d16a0dc27log_sigmoid_backward_kernelERNS_14TensorIteratorEENKUlvE_clEvENKUlvE_clEvEUlddE_St5arrayIPcLm3EELi4E23TrivialOffsetCalculatorILi2EjESB_ILi1EjENS0_6memory15LoadWithoutCastENSE_16StoreWithoutCastEEEviT_T0_T2_T3_T4_T5_:
        /*0000*/ 	.byte	0xef, 0x39, 0xfa, 0xfe, 0x42, 0x2e, 0xe6, 0xbf, 0x3f, 0x80, 0x39, 0x3b, 0x9e, 0xbc, 0x7a, 0xbc
        /*0010*/ 	.byte	0xea, 0x13, 0xa2, 0xfc, 0xf3, 0x8a, 0x92, 0x3e, 0x15, 0x13, 0x40, 0x62, 0xee, 0x1d, 0xc7, 0x3e
        /*0020*/ 	.byte	0x71, 0xeb, 0x89, 0x7c, 0x99, 0x01, 0xfa, 0x3e, 0x65, 0x1f, 0x76, 0x14, 0xa0, 0x01, 0x2a, 0x3f
        /*0030*/ 	.byte	0xaf, 0xb7, 0x52, 0x18, 0x6c, 0xc1, 0x56, 0x3f, 0x22, 0x23, 0x12, 0x11, 0x11, 0x11, 0x81, 0x3f
        /*0040*/ 	.byte	0xa1, 0x02, 0x55, 0x55, 0x55, 0x55, 0xa5, 0x3f, 0x11, 0x55, 0x55, 0x55, 0x55, 0x55, 0xc5, 0x3f
        /*0050*/ 	.byte	0x0b, 0x00, 0x00, 0x00, 0x00, 0x00, 0xe0, 0x3f


//--------------------- .nv.constant0._ZN2at6native27unrolled_elementwise_kernelIZZZNS0_62_GLOBAL__N__e6aa1b1b_29_ActivationLogSigmoidKernel_cu_9d16a0dc27log_sigmoid_backward_kernelERNS_14TensorIteratorEENKUlvE_clEvENKUlvE_clEvEUlddE_St5arrayIPcLm3EELi4E23TrivialOffsetCalculatorILi2EjESB_ILi1EjENS0_6memory15LoadWithoutCastENSE_16StoreWithoutCastEEEviT_T0_T2_T3_T4_T5_ --------------------------
	.section	.nv.constant0._ZN2at6native27unrolled_elementwise_kernelIZZZNS0_62_GLOBAL__N__e6aa1b1b_29_ActivationLogSigmoidKernel_cu_9d16a0dc27log_sigmoid_backward_kernelERNS_14TensorIteratorEENKUlvE_clEvENKUlvE_clEvEUlddE_St5arrayIPcLm3EELi4E23TrivialOffsetCalculatorILi2EjESB_ILi1EjENS0_6memory15LoadWithoutCastENSE_16StoreWithoutCastEEEviT_T0_T2_T3_T4_T5_,"a",@progbits
	.sectionflags	@""
	.align	4
.nv.constant0._ZN2at6native27unrolled_elementwise_kernelIZZZNS0_62_GLOBAL__N__e6aa1b1b_29_ActivationLogSigmoidKernel_cu_9d16a0dc27log_sigmoid_backward_kernelERNS_14TensorIteratorEENKUlvE_clEvENKUlvE_clEvEUlddE_St5arrayIPcLm3EELi4E23TrivialOffsetCalculatorILi2EjESB_ILi1EjENS0_6memory15LoadWithoutCastENSE_16StoreWithoutCastEEEviT_T0_T2_T3_T4_T5_:
	.zero		388


//--------------------- .nv.constant2._ZN2at6native29vectorized_elementwise_kernelILi2EZZZNS0_62_GLOBAL__N__e6aa1b1b_29_ActivationLogSigmoidKernel_cu_9d16a0dc27log_sigmoid_backward_kernelERNS_14TensorIteratorEENKUlvE_clEvENKUlvE_clEvEUlddE_St5arrayIPcLm3EEEEviT0_T1_ --------------------------
	.section	.nv.constant2._ZN2at6native29vectorized_elementwise_kernelILi2EZZZNS0_62_GLOBAL__N__e6aa1b1b_29_ActivationLogSigmoidKernel_cu_9d16a0dc27log_sigmoid_backward_kernelERNS_14TensorIteratorEENKUlvE_clEvENKUlvE_clEvEUlddE_St5arrayIPcLm3EEEEviT0_T1_,"a",@progbits
	.sectionflags	@""
	.align	4
.nv.constant2._ZN2at6native29vectorized_elementwise_kernelILi2EZZZNS0_62_GLOBAL__N__e6aa1b1b_29_ActivationLogSigmoidKernel_cu_9d16a0dc27log_sigmoid_backward_kernelERNS_14TensorIteratorEENKUlvE_clEvENKUlvE_clEvEUlddE_St5arrayIPcLm3EEEEviT0_T1_:
        /*0000*/ 	.byte	0xef, 0x39, 0xfa, 0xfe, 0x42, 0x2e, 0xe6, 0xbf, 0x3f, 0x80, 0x39, 0x3b, 0x9e, 0xbc, 0x7a, 0xbc
        /*0010*/ 	.byte	0xea, 0x13, 0xa2, 0xfc, 0xf3, 0x8a, 0x92, 0x3e, 0x15, 0x13, 0x40, 0x62, 0xee, 0x1d, 0xc7, 0x3e
        /*0020*/ 	.byte	0x71, 0xeb, 0x89, 0x7c, 0x99, 0x01, 0xfa, 0x3e, 0x65, 0x1f, 0x76, 0x14, 0xa0, 0x01, 0x2a, 0x3f
        /*0030*/ 	.byte	0xaf, 0xb7, 0x52, 0x18, 0x6c, 0xc1, 0x56, 0x3f, 0x22, 0x23, 0x12, 0x11, 0x11, 0x11, 0x81, 0x3f
        /*0040*/ 	.byte	0xa1, 0x02, 0x55, 0x55, 0x55, 0x55, 0xa5, 0x3f, 0x11, 0x55, 0x55, 0x55, 0x55, 0x55, 0xc5, 0x3f
        /*0050*/ 	.byte	0x0b, 0x00, 0x00, 0x00, 0x00, 0x00, 0xe0, 0x3f


//--------------------- .nv.constant0._ZN2at6native29vectorized_elementwise_kernelILi2EZZZNS0_62_GLOBAL__N__e6aa1b1b_29_ActivationLogSigmoidKernel_cu_9d16a0dc27log_sigmoid_backward_kernelERNS_14TensorIteratorEENKUlvE_clEvENKUlvE_clEvEUlddE_St5arrayIPcLm3EEEEviT0_T1_ --------------------------
	.section	.nv.constant0._ZN2at6native29vectorized_elementwise_kernelILi2EZZZNS0_62_GLOBAL__N__e6aa1b1b_29_ActivationLogSigmoidKernel_cu_9d16a0dc27log_sigmoid_backward_kernelERNS_14TensorIteratorEENKUlvE_clEvENKUlvE_clEvEUlddE_St5arrayIPcLm3EEEEviT0_T1_,"a",@progbits
	.sectionflags	@""
	.align	4
.nv.constant0._ZN2at6native29vectorized_elementwise_kernelILi2EZZZNS0_62_GLOBAL__N__e6aa1b1b_29_ActivationLogSigmoidKernel_cu_9d16a0dc27log_sigmoid_backward_kernelERNS_14TensorIteratorEENKUlvE_clEvENKUlvE_clEvEUlddE_St5arrayIPcLm3EEEEviT0_T1_:
	.zero		384


//--------------------- .nv.constant2._ZN2at6native29vectorized_elementwise_kernelILi4EZZZNS0_62_GLOBAL__N__e6aa1b1b_29_ActivationLogSigmoidKernel_cu_9d16a0dc27log_sigmoid_backward_kernelERNS_14TensorIteratorEENKUlvE_clEvENKUlvE_clEvEUlddE_St5arrayIPcLm3EEEEviT0_T1_ --------------------------
	.section	.nv.constant2._ZN2at6native29vectorized_elementwise_kernelILi4EZZZNS0_62_GLOBAL__N__e6aa1b1b_29_ActivationLogSigmoidKernel_cu_9d16a0dc27log_sigmoid_backward_kernelERNS_14TensorIteratorEENKUlvE_clEvENKUlvE_clEvEUlddE_St5arrayIPcLm3EEEEviT0_T1_,"a",@progbits
	.sectionflags	@""
	.align	4
.nv.constant2._ZN2at6native29vectorized_elementwise_kernelILi4EZZZNS0_62_GLOBAL__N__e6aa1b1b_29_ActivationLogSigmoidKernel_cu_9d16a0dc27log_sigmoid_backward_kernelERNS_14TensorIteratorEENKUlvE_clEvENKUlvE_clEvEUlddE_St5arrayIPcLm3EEEEviT0_T1_:
        /*0000*/ 	.byte	0xef, 0x39, 0xfa, 0xfe, 0x42, 0x2e, 0xe6, 0xbf, 0x3f, 0x80, 0x39, 0x3b, 0x9e, 0xbc, 0x7a, 0xbc
        /*0010*/ 	.byte	0xea, 0x13, 0xa2, 0xfc, 0xf3, 0x8a, 0x92, 0x3e, 0x15, 0x13, 0x40, 0x62, 0xee, 0x1d, 0xc7, 0x3e
        /*0020*/ 	.byte	0x71, 0xeb, 0x89, 0x7c, 0x99, 0x01, 0xfa, 0x3e, 0x65, 0x1f, 0x76, 0x14, 0xa0, 0x01, 0x2a, 0x3f
        /*0030*/ 	.byte	0xaf, 0xb7, 0x52, 0x18, 0x6c, 0xc1, 0x56, 0x3f, 0x22, 0x23, 0x12, 0x11, 0x11, 0x11, 0x81, 0x3f
        /*0040*/ 	.byte	0xa1, 0x02, 0x55, 0x55, 0x55, 0x55, 0xa5, 0x3f, 0x11, 0x55, 0x55, 0x55, 0x55, 0x55, 0xc5, 0x3f
        /*0050*/ 	.byte	0x0b, 0x00, 0x00, 0x00, 0x00, 0x00, 0xe0, 0x3f


//--------------------- .nv.constant0._ZN2at6native29vectorized_elementwise_kernelILi4EZZZNS0_62_GLOBAL__N__e6aa1b1b_29_ActivationLogSigmoidKernel_cu_9d16a0dc27log_sigmoid_backward_kernelERNS_14TensorIteratorEENKUlvE_clEvENKUlvE_clEvEUlddE_St5arrayIPcLm3EEEEviT0_T1_ --------------------------
	.section	.nv.constant0._ZN2at6native29vectorized_elementwise_kernelILi4EZZZNS0_62_GLOBAL__N__e6aa1b1b_29_ActivationLogSigmoidKernel_cu_9d16a0dc27log_sigmoid_backward_kernelERNS_14TensorIteratorEENKUlvE_clEvENKUlvE_clEvEUlddE_St5arrayIPcLm3EEEEviT0_T1_,"a",@progbits
	.sectionflags	@""
	.align	4
.nv.constant0._ZN2at6native29vectorized_elementwise_kernelILi4EZZZNS0_62_GLOBAL__N__e6aa1b1b_29_ActivationLogSigmoidKernel_cu_9d16a0dc27log_sigmoid_backward_kernelERNS_14TensorIteratorEENKUlvE_clEvENKUlvE_clEvEUlddE_St5arrayIPcLm3EEEEviT0_T1_:
	.zero		384


//--------------------- .nv.constant0._ZN2at6native29vectorized_elementwise_kernelILi8EZZZNS0_62_GLOBAL__N__e6aa1b1b_29_ActivationLogSigmoidKernel_cu_9d16a0dc27log_sigmoid_backward_kernelERNS_14TensorIteratorEENKUlvE_clEvENKUlvE_clEvEUlddE_St5arrayIPcLm3EEEEviT0_T1_ --------------------------
	.section	.nv.constant0._ZN2at6native29vectorized_elementwise_kernelILi8EZZZNS0_62_GLOBAL__N__e6aa1b1b_29_ActivationLogSigmoidKernel_cu_9d16a0dc27log_sigmoid_backward_kernelERNS_14TensorIteratorEENKUlvE_clEvENKUlvE_clEvEUlddE_St5arrayIPcLm3EEEEviT0_T1_,"a",@progbits
	.sectionflags	@""
	.align	4
.nv.constant0._ZN2at6native29vectorized_elementwise_kernelILi8EZZZNS0_62_GLOBAL__N__e6aa1b1b_29_ActivationLogSigmoidKernel_cu_9d16a0dc27log_sigmoid_backward_kernelERNS_14TensorIteratorEENKUlvE_clEvENKUlvE_clEvEUlddE_St5arrayIPcLm3EEEEviT0_T1_:
	.zero		384


//--------------------- .nv.constant2._ZN2at6native18elementwise_kernelILi128ELi4EZNS0_15gpu_kernel_implIZZZNS0_33launch_log_sigmoid_forward_kernelERNS_18TensorIteratorBaseEENKUlvE_clEvENKUlvE2_clEvEUlN3c108BFloat16EE_EEvS4_RKT_EUliE_EEviT1_ --------------------------
	.section	.nv.constant2._ZN2at6native18elementwise_kernelILi128ELi4EZNS0_15gpu_kernel_implIZZZNS0_33launch_log_sigmoid_forward_kernelERNS_18TensorIteratorBaseEENKUlvE_clEvENKUlvE2_clEvEUlN3c108BFloat16EE_EEvS4_RKT_EUliE_EEviT1_,"a",@progbits
	.sectionflags	@""
	.align	4
.nv.constant2._ZN2at6native18elementwise_kernelILi128ELi4EZNS0_15gpu_kernel_implIZZZNS0_33launch_log_sigmoid_forward_kernelERNS_18TensorIteratorBaseEENKUlvE_clEvENKUlvE2_clEvEUlN3c108BFloat16EE_EEvS4_RKT_EUliE_EEviT1_:
        /*0000*/ 	.byte	0x00, 0x00, 0x00, 0xf0, 0xff, 0xff, 0x0f, 0x38


//--------------------- .nv.constant0._ZN2at6native18elementwise_kernelILi128ELi4EZNS0_15gpu_kernel_implIZZZNS0_33launch_log_sigmoid_forward_kernelERNS_18TensorIteratorBaseEENKUlvE_clEvENKUlvE2_clEvEUlN3c108BFloat16EE_EEvS4_RKT_EUliE_EEviT1_ --------------------------
	.section	.nv.constant0._ZN2at6native18elementwise_kernelILi128ELi4EZNS0_15gpu_kernel_implIZZZNS0_33launch_log_sigmoid_forward_kernelERNS_18TensorIteratorBaseEENKUlvE_clEvENKUlvE2_clEvEUlN3c108BFloat16EE_EEvS4_RKT_EUliE_EEviT1_,"a",@progbits
	.sectionflags	@""
	.align	4
.nv.constant0._ZN2at6native18elementwise_kernelILi128ELi4EZNS0_15gpu_kernel_implIZZZNS0_33launch_log_sigmoid_forward_kernelERNS_18TensorIteratorBaseEENKUlvE_clEvENKUlvE2_clEvEUlN3c108BFloat16EE_EEvS4_RKT_EUliE_EEviT1_:
	.zero		896


//--------------------- .nv.constant2._ZN2at6native27unrolled_elementwise_kernelIZZZNS0_33launch_log_sigmoid_forward_kernelERNS_18TensorIteratorBaseEENKUlvE_clEvENKUlvE2_clEvEUlN3c108BFloat16EE_St5arrayIPcLm2EELi4E23TrivialOffsetCalculatorILi1EjESD_NS0_6memory12LoadWithCastILi1EEENSE_13StoreWithCastILi1EEEEEviT_T0_T2_T3_T4_T5_ --------------------------
	.section	.nv.constant2._ZN2at6native27unrolled_elementwise_kernelIZZZNS0_33launch_log_sigmoid_forward_kernelERNS_18TensorIteratorBaseEENKUlvE_clEvENKUlvE2_clEvEUlN3c108BFloat16EE_St5arrayIPcLm2EELi4E23TrivialOffsetCalculatorILi1EjESD_NS0_6memory12LoadWithCastILi1EEENSE_13StoreWithCastILi1EEEEEviT_T0_T2_T3_T4_T5_,"a",@progbits
	.sectionflags	@""
	.align	4
.nv.constant2._ZN2at6native27unrolled_elementwise_kernelIZZZNS0_33launch_log_sigmoid_forward_kernelERNS_18TensorIteratorBaseEENKUlvE_clEvENKUlvE2_clEvEUlN3c108BFloat16EE_St5arrayIPcLm2EELi4E23TrivialOffsetCalculatorILi1EjESD_NS0_6memory12LoadWithCastILi1EEENSE_13StoreWithCastILi1EEEEEviT_T0_T2_T3_T4_T5_:
        /*0000*/ 	.byte	0x00, 0x00, 0x00, 0xf0, 0xff, 0xff, 0x0f, 0x38


//--------------------- .nv.constant0._ZN2at6native27unrolled_elementwise_kernelIZZZNS0_33launch_log_sigmoid_forward_kernelERNS_18TensorIteratorBaseEENKUlvE_clEvENKUlvE2_clEvEUlN3c108BFloat16EE_St5arrayIPcLm2EELi4E23TrivialOffsetCalculatorILi1EjESD_NS0_6memory12LoadWithCastILi1EEENSE_13StoreWithCastILi1EEEEEviT_T0_T2_T3_T4_T5_ --------------------------
	.section	.nv.constant0._ZN2at6native27unrolled_elementwise_kernelIZZZNS0_33launch_log_sigmoid_forward_kernelERNS_18TensorIteratorBaseEENKUlvE_clEvENKUlvE2_clEvEUlN3c108BFloat16EE_St5arrayIPcLm2EELi4E23TrivialOffsetCalculatorILi1EjESD_NS0_6memory12LoadWithCastILi1EEENSE_13StoreWithCastILi1EEEEEviT_T0_T2_T3_T4_T5_,"a",@progbits
	.sectionflags	@""
	.align	4
.nv.constant0._ZN2at6native27unrolled_elementwise_kernelIZZZNS0_33launch_log_sigmoid_forward_kernelERNS_18TensorIteratorBaseEENKUlvE_clEvENKUlvE2_clEvEUlN3c108BFloat16EE_St5arrayIPcLm2EELi4E23TrivialOffsetCalculatorILi1EjESD_NS0_6memory12LoadWithCastILi1EEENSE_13StoreWithCastILi1EEEEEviT_T0_T2_T3_T4_T5_:
	.zero		396


//--------------------- .nv.constant0._ZN2at6native18elementwise_kernelILi128ELi4EZNS0_22gpu_kernel_impl_nocastIZZZNS0_33launch_log_sigmoid_forward_kernelERNS_18TensorIteratorBaseEENKUlvE_clEvENKUlvE2_clEvEUlN3c108BFloat16EE_EEvS4_RKT_EUliE_EEviT1_ --------------------------
	.section	.nv.constant0._ZN2at6native18elementwise_kernelILi128ELi4EZNS0_22gpu_kernel_impl_nocastIZZZNS0_33launch_log_sigmoid_forward_kernelERNS_18TensorIteratorBaseEENKUlvE_clEvENKUlvE2_clEvEUlN3c108BFloat16EE_EEvS4_RKT_EUliE_EEviT1_,"a",@progbits
	.sectionflags	@""
	.align	4
.nv.constant0._ZN2at6native18elementwise_kernelILi128ELi4EZNS0_22gpu_kernel_impl_nocastIZZZNS0_33launch_log_sigmoid_forward_kernelERNS_18TensorIteratorBaseEENKUlvE_clEvENKUlvE2_clEvEUlN3c108BFloat16EE_EEvS4_RKT_EUliE_EEviT1_:
	.zero		896


//--------------------- .nv.constant0._ZN2at6native27unrolled_elementwise_kernelIZZZNS0_33launch_log_sigmoid_forward_kernelERNS_18TensorIteratorBaseEENKUlvE_clEvENKUlvE2_clEvEUlN3c108BFloat16EE_St5arrayIPcLm2EELi4E23TrivialOffsetCalculatorILi1EjESD_NS0_6memory15LoadWithoutCastENSE_16StoreWithoutCastEEEviT_T0_T2_T3_T4_T5_ --------------------------
	.section	.nv.constant0._ZN2at6native27unrolled_elementwise_kernelIZZZNS0_33launch_log_sigmoid_forward_kernelERNS_18TensorIteratorBaseEENKUlvE_clEvENKUlvE2_clEvEUlN3c108BFloat16EE_St5arrayIPcLm2EELi4E23TrivialOffsetCalculatorILi1EjESD_NS0_6memory15LoadWithoutCastENSE_16StoreWithoutCastEEEviT_T0_T2_T3_T4_T5_,"a",@progbits
	.sectionflags	@""
	.align	4
.nv.constant0._ZN2at6native27unrolled_elementwise_kernelIZZZNS0_33launch_log_sigmoid_forward_kernelERNS_18TensorIteratorBaseEENKUlvE_clEvENKUlvE2_clEvEUlN3c108BFloat16EE_St5arrayIPcLm2EELi4E23TrivialOffsetCalculatorILi1EjESD_NS0_6memory15LoadWithoutCastENSE_16StoreWithoutCastEEEviT_T0_T2_T3_T4_T5_:
	.zero		380


//--------------------- .nv.constant0._ZN2at6native29vectorized_elementwise_kernelILi2EZZZNS0_33launch_log_sigmoid_forward_kernelERNS_18TensorIteratorBaseEENKUlvE_clEvENKUlvE2_clEvEUlN3c108BFloat16EE_St5arrayIPcLm2EEEEviT0_T1_ --------------------------
	.section	.nv.constant0._ZN2at6native29vectorized_elementwise_kernelILi2EZZZNS0_33launch_log_sigmoid_forward_kernelERNS_18TensorIteratorBaseEENKUlvE_clEvENKUlvE2_clEvEUlN3c108BFloat16EE_St5arrayIPcLm2EEEEviT0_T1_,"a",@progbits
	.sectionflags	@""
	.align	4
.nv.constant0._ZN2at6native29vectorized_elementwise_kernelILi2EZZZNS0_33launch_log_sigmoid_forward_kernelERNS_18TensorIteratorBaseEENKUlvE_clEvENKUlvE2_clEvEUlN3c108BFloat16EE_St5arrayIPcLm2EEEEviT0_T1_:
	.zero		376


//--------------------- .nv.constant0._ZN2at6native29vectorized_elementwise_kernelILi4EZZZNS0_33launch_log_sigmoid_forward_kernelERNS_18TensorIteratorBaseEENKUlvE_clEvENKUlvE2_clEvEUlN3c108BFloat16EE_St5arrayIPcLm2EEEEviT0_T1_ --------------------------
	.section	.nv.constant0._ZN2at6native29vectorized_elementwise_kernelILi4EZZZNS0_33launch_log_sigmoid_forward_kernelERNS_18TensorIteratorBaseEENKUlvE_clEvENKUlvE2_clEvEUlN3c108BFloat16EE_St5arrayIPcLm2EEEEviT0_T1_,"a",@progbits
	.sectionflags	@""
	.align	4
.nv.constant0._ZN2at6native29vectorized_elementwise_kernelILi4EZZZNS0_33launch_log_sigmoid_forward_kernelERNS_18TensorIteratorBaseEENKUlvE_clEvENKUlvE2_clEvEUlN3c108BFloat16EE_St5arrayIPcLm2EEEEviT0_T1_:
	.zero		376


//--------------------- .nv.constant0._ZN2at6native29vectorized_elementwise_kernelILi8EZZZNS0_33launch_log_sigmoid_forward_kernelERNS_18TensorIteratorBaseEENKUlvE_clEvENKUlvE2_clEvEUlN3c108BFloat16EE_St5arrayIPcLm2EEEEviT0_T1_ --------------------------
	.section	.nv.constant0._ZN2at6native29vectorized_elementwise_kernelILi8EZZZNS0_33launch_log_sigmoid_forward_kernelERNS_18TensorIteratorBaseEENKUlvE_clEvENKUlvE2_clEvEUlN3c108BFloat16EE_St5arrayIPcLm2EEEEviT0_T1_,"a",@progbits
	.sectionflags	@""
	.align	4
.nv.constant0._ZN2at6native29vectorized_elementwise_kernelILi8EZZZNS0_33launch_log_sigmoid_forward_kernelERNS_18TensorIteratorBaseEENKUlvE_clEvENKUlvE2_clEvEUlN3c108BFloat16EE_St5arrayIPcLm2EEEEviT0_T1_:
	.zero		376


//--------------------- .nv.constant2._ZN2at6native18elementwise_kernelILi128ELi4EZNS0_15gpu_kernel_implIZZZNS0_33launch_log_sigmoid_forward_kernelERNS_18TensorIteratorBaseEENKUlvE_clEvENKUlvE1_clEvEUlN3c104HalfEE_EEvS4_RKT_EUliE_EEviT1_ --------------------------
	.section	.nv.constant2._ZN2at6native18elementwise_kernelILi128ELi4EZNS0_15gpu_kernel_implIZZZNS0_33launch_log_sigmoid_forward_kernelERNS_18TensorIteratorBaseEENKUlvE_clEvENKUlvE1_clEvEUlN3c104HalfEE_EEvS4_RKT_EUliE_EEviT1_,"a",@progbits
	.sectionflags	@""
	.align	4
.nv.constant2._ZN2at6native18elementwise_kernelILi128ELi4EZNS0_15gpu_kernel_implIZZZNS0_33launch_log_sigmoid_forward_kernelERNS_18TensorIteratorBaseEENKUlvE_clEvENKUlvE1_clEvEUlN3c104HalfEE_EEvS4_RKT_EUliE_EEviT1_:
        /*0000*/ 	.byte	0x00, 0x00, 0x00, 0xf0, 0xff, 0xff, 0x0f, 0x38


//--------------------- .nv.constant0._ZN2at6native18elementwise_kernelILi128ELi4EZNS0_15gpu_kernel_implIZZZNS0_33launch_log_sigmoid_forward_kernelERNS_18TensorIteratorBaseEENKUlvE_clEvENKUlvE1_clEvEUlN3c104HalfEE_EEvS4_RKT_EUliE_EEviT1_ --------------------------
	.section	.nv.constant0._ZN2at6native18elementwise_kernelILi128ELi4EZNS0_15gpu_kernel_implIZZZNS0_33launch_log_sigmoid_forward_kernelERNS_18TensorIteratorBaseEENKUlvE_clEvENKUlvE1_clEvEUlN3c104HalfEE_EEvS4_RKT_EUliE_EEviT1_,"a",@progbits
	.sectionflags	@""
	.align	4
.nv.constant0._ZN2at6native18elementwise_kernelILi128ELi4EZNS0_15gpu_kernel_implIZZZNS0_33launch_log_sigmoid_forward_kernelERNS_18TensorIteratorBaseEENKUlvE_clEvENKUlvE1_clEvEUlN3c104HalfEE_EEvS4_RKT_EUliE_EEviT1_:
	.zero		896


//--------------------- .nv.constant2._ZN2at6native27unrolled_elementwise_kernelIZZZNS0_33launch_log_sigmoid_forward_kernelERNS_18TensorIteratorBaseEENKUlvE_clEvENKUlvE1_clEvEUlN3c104HalfEE_St5arrayIPcLm2EELi4E23TrivialOffsetCalculatorILi1EjESD_NS0_6memory12LoadWithCastILi1EEENSE_13StoreWithCastILi1EEEEEviT_T0_T2_T3_T4_T5_ --------------------------
	.section	.nv.constant2._ZN2at6native27unrolled_elementwise_kernelIZZZNS0_33launch_log_sigmoid_forward_kernelERNS_18TensorIteratorBaseEENKUlvE_clEvENKUlvE1_clEvEUlN3c104HalfEE_St5arrayIPcLm2EELi4E23TrivialOffsetCalculatorILi1EjESD_NS0_6memory12LoadWithCastILi1EEENSE_13StoreWithCastILi1EEEEEviT_T0_T2_T3_T4_T5_,"a",@progbits
	.sectionflags	@""
	.align	4
.nv.constant2._ZN2at6native27unrolled_elementwise_kernelIZZZNS0_33launch_log_sigmoid_forward_kernelERNS_18TensorIteratorBaseEENKUlvE_clEvENKUlvE1_clEvEUlN3c104HalfEE_St5arrayIPcLm2EELi4E23TrivialOffsetCalculatorILi1EjESD_NS0_6memory12LoadWithCastILi1EEENSE_13StoreWithCastILi1EEEEEviT_T0_T2_T3_T4_T5_:
        /*0000*/ 	.byte	0x00, 0x00, 0x00, 0xf0, 0xff, 0xff, 0x0f, 0x38


//--------------------- .nv.constant0._ZN2at6native27unrolled_elementwise_kernelIZZZNS0_33launch_log_sigmoid_forward_kernelERNS_18TensorIteratorBaseEENKUlvE_clEvENKUlvE1_clEvEUlN3c104HalfEE_St5arrayIPcLm2EELi4E23TrivialOffsetCalculatorILi1EjESD_NS0_6memory12LoadWithCastILi1EEENSE_13StoreWithCastILi1EEEEEviT_T0_T2_T3_T4_T5_ --------------------------
	.section	.nv.constant0._ZN2at6native27unrolled_elementwise_kernelIZZZNS0_33launch_log_sigmoid_forward_kernelERNS_18TensorIteratorBaseEENKUlvE_clEvENKUlvE1_clEvEUlN3c104HalfEE_St5arrayIPcLm2EELi4E23TrivialOffsetCalculatorILi1EjESD_NS0_6memory12LoadWithCastILi1EEENSE_13StoreWithCastILi1EEEEEviT_T0_T2_T3_T4_T5_,"a",@progbits
	.sectionflags	@""
	.align	4
.nv.constant0._ZN2at6native27unrolled_elementwise_kernelIZZZNS0_33launch_log_sigmoid_forward_kernelERNS_18TensorIteratorBaseEENKUlvE_clEvENKUlvE1_clEvEUlN3c104HalfEE_St5arrayIPcLm2EELi4E23TrivialOffsetCalculatorILi1EjESD_NS0_6memory12LoadWithCastILi1EEENSE_13StoreWithCastILi1EEEEEviT_T0_T2_T3_T4_T5_:
	.zero		396


//--------------------- .nv.constant0._ZN2at6native18elementwise_kernelILi128ELi4EZNS0_22gpu_kernel_impl_nocastIZZZNS0_33launch_log_sigmoid_forward_kernelERNS_18TensorIteratorBaseEENKUlvE_clEvENKUlvE1_clEvEUlN3c104HalfEE_EEvS4_RKT_EUliE_EEviT1_ --------------------------
	.section	.nv.constant0._ZN2at6native18elementwise_kernelILi128ELi4EZNS0_22gpu_kernel_impl_nocastIZZZNS0_33launch_log_sigmoid_forward_kernelERNS_18TensorIteratorBaseEENKUlvE_clEvENKUlvE1_clEvEUlN3c104HalfEE_EEvS4_RKT_EUliE_EEviT1_,"a",@progbits
	.sectionflags	@""
	.align	4
.nv.constant0._ZN2at6native18elementwise_kernelILi128ELi4EZNS0_22gpu_kernel_impl_nocastIZZZNS0_33launch_log_sigmoid_forward_kernelERNS_18TensorIteratorBaseEENKUlvE_clEvENKUlvE1_clEvEUlN3c104HalfEE_EEvS4_RKT_EUliE_EEviT1_:
	.zero		896


//--------------------- .nv.constant0._ZN2at6native27unrolled_elementwise_kernelIZZZNS0_33launch_log_sigmoid_forward_kernelERNS_18TensorIteratorBaseEENKUlvE_clEvENKUlvE1_clEvEUlN3c104HalfEE_St5arrayIPcLm2EELi4E23TrivialOffsetCalculatorILi1EjESD_NS0_6memory15LoadWithoutCastENSE_16StoreWithoutCastEEEviT_T0_T2_T3_T4_T5_ --------------------------
	.section	.nv.constant0._ZN2at6native27unrolled_elementwise_kernelIZZZNS0_33launch_log_sigmoid_forward_kernelERNS_18TensorIteratorBaseEENKUlvE_clEvENKUlvE1_clEvEUlN3c104HalfEE_St5arrayIPcLm2EELi4E23TrivialOffsetCalculatorILi1EjESD_NS0_6memory15LoadWithoutCastENSE_16StoreWithoutCastEEEviT_T0_T2_T3_T4_T5_,"a",@progbits
	.sectionflags	@""
	.align	4
.nv.constant0._ZN2at6native27unrolled_elementwise_kernelIZZZNS0_33launch_log_sigmoid_forward_kernelERNS_18TensorIteratorBaseEENKUlvE_clEvENKUlvE1_clEvEUlN3c104HalfEE_St5arrayIPcLm2EELi4E23TrivialOffsetCalculatorILi1EjESD_NS0_6memory15LoadWithoutCastENSE_16StoreWithoutCastEEEviT_T0_T2_T3_T4_T5_:
	.zero		380


//--------------------- .nv.constant0._ZN2at6native29vectorized_elementwise_kernelILi2EZZZNS0_33launch_log_sigmoid_forward_kernelERNS_18TensorIteratorBaseEENKUlvE_clEvENKUlvE1_clEvEUlN3c104HalfEE_St5arrayIPcLm2EEEEviT0_T1_ --------------------------
	.section	.nv.constant0._ZN2at6native29vectorized_elementwise_kernelILi2EZZZNS0_33launch_log_sigmoid_forward_kernelERNS_18TensorIteratorBaseEENKUlvE_clEvENKUlvE1_clEvEUlN3c104HalfEE_St5arrayIPcLm2EEEEviT0_T1_,"a",@progbits
	.sectionflags	@""
	.align	4
.nv.constant0._ZN2at6native29vectorized_elementwise_kernelILi2EZZZNS0_33launch_log_sigmoid_forward_kernelERNS_18TensorIteratorBaseEENKUlvE_clEvENKUlvE1_clEvEUlN3c104HalfEE_St5arrayIPcLm2EEEEviT0_T1_:
	.zero		376


//--------------------- .nv.constant0._ZN2at6native29vectorized_elementwise_kernelILi4EZZZNS0_33launch_log_sigmoid_forward_kernelERNS_18TensorIteratorBaseEENKUlvE_clEvENKUlvE1_clEvEUlN3c104HalfEE_St5arrayIPcLm2EEEEviT0_T1_ --------------------------
	.section	.nv.constant0._ZN2at6native29vectorized_elementwise_kernelILi4EZZZNS0_33launch_log_sigmoid_forward_kernelERNS_18TensorIteratorBaseEENKUlvE_clEvENKUlvE1_clEvEUlN3c104HalfEE_St5arrayIPcLm2EEEEviT0_T1_,"a",@progbits
	.sectionflags	@""
	.align	4
.nv.constant0._ZN2at6native29vectorized_elementwise_kernelILi4EZZZNS0_33launch_log_sigmoid_forward_kernelERNS_18TensorIteratorBaseEENKUlvE_clEvENKUlvE1_clEvEUlN3c104HalfEE_St5arrayIPcLm2EEEEviT0_T1_:
	.zero		376


//--------------------- .nv.constant0._ZN2at6native29vectorized_elementwise_kernelILi8EZZZNS0_33launch_log_sigmoid_forward_kernelERNS_18TensorIteratorBaseEENKUlvE_clEvENKUlvE1_clEvEUlN3c104HalfEE_St5arrayIPcLm2EEEEviT0_T1_ --------------------------
	.section	.nv.constant0._ZN2at6native29vectorized_elementwise_kernelILi8EZZZNS0_33launch_log_sigmoid_forward_kernelERNS_18TensorIteratorBaseEENKUlvE_clEvENKUlvE1_clEvEUlN3c104HalfEE_St5arrayIPcLm2EEEEviT0_T1_,"a",@progbits
	.sectionflags	@""
	.align	4
.nv.constant0._ZN2at6native29vectorized_elementwise_kernelILi8EZZZNS0_33launch_log_sigmoid_forward_kernelERNS_18TensorIteratorBaseEENKUlvE_clEvENKUlvE1_clEvEUlN3c104HalfEE_St5arrayIPcLm2EEEEviT0_T1_:
	.zero		376


//--------------------- .nv.constant2._ZN2at6native18elementwise_kernelILi128ELi4EZNS0_15gpu_kernel_implIZZZNS0_33launch_log_sigmoid_forward_kernelERNS_18TensorIteratorBaseEENKUlvE_clEvENKUlvE0_clEvEUlfE_EEvS4_RKT_EUliE_EEviT1_ --------------------------
	.section	.nv.constant2._ZN2at6native18elementwise_kernelILi128ELi4EZNS0_15gpu_kernel_implIZZZNS0_33launch_log_sigmoid_forward_kernelERNS_18TensorIteratorBaseEENKUlvE_clEvENKUlvE0_clEvEUlfE_EEvS4_RKT_EUliE_EEviT1_,"a",@progbits
	.sectionflags	@""
	.align	4
.nv.constant2._ZN2at6native18elementwise_kernelILi128ELi4EZNS0_15gpu_kernel_implIZZZNS0_33launch_log_sigmoid_forward_kernelERNS_18TensorIteratorBaseEENKUlvE_clEvENKUlvE0_clEvEUlfE_EEvS4_RKT_EUliE_EEviT1_:
        /*0000*/ 	.byte	0x00, 0x00, 0x00, 0xf0, 0xff, 0xff, 0x0f, 0x38


//--------------------- .nv.constant0._ZN2at6native18elementwise_kernelILi128ELi4EZNS0_15gpu_kernel_implIZZZNS0_33launch_log_sigmoid_forward_kernelERNS_18TensorIteratorBaseEENKUlvE_clEvENKUlvE0_clEvEUlfE_EEvS4_RKT_EUliE_EEviT1_ --------------------------
	.section	.nv.constant0._ZN2at6native18elementwise_kernelILi128ELi4EZNS0_15gpu_kernel_implIZZZNS0_33launch_log_sigmoid_forward_kernelERNS_18TensorIteratorBaseEENKUlvE_clEvENKUlvE0_clEvEUlfE_EEvS4_RKT_EUliE_EEviT1_,"a",@progbits
	.sectionflags	@""
	.align	4
.nv.constant0._ZN2at6native18elementwise_kernelILi128ELi4EZNS0_15gpu_kernel_implIZZZNS0_33launch_log_sigmoid_forward_kernelERNS_18TensorIteratorBaseEENKUlvE_clEvENKUlvE0_clEvEUlfE_EEvS4_RKT_EUliE_EEviT1_:
	.zero		896


//--------------------- .nv.constant2._ZN2at6native27unrolled_elementwise_kernelIZZZNS0_33launch_log_sigmoid_forward_kernelERNS_18TensorIteratorBaseEENKUlvE_clEvENKUlvE0_clEvEUlfE_St5arrayIPcLm2EELi4E23TrivialOffsetCalculatorILi1EjESB_NS0_6memory12LoadWithCastILi1EEENSC_13StoreWithCastILi1EEEEEviT_T0_T2_T3_T4_T5_ --------------------------
	.section	.nv.constant2._ZN2at6native27unrolled_elementwise_kernelIZZZNS0_33launch_log_sigmoid_forward_kernelERNS_18TensorIteratorBaseEENKUlvE_clEvENKUlvE0_clEvEUlfE_St5arrayIPcLm2EELi4E23TrivialOffsetCalculatorILi1EjESB_NS0_6memory12LoadWithCastILi1EEENSC_13StoreWithCastILi1EEEEEviT_T0_T2_T3_T4_T5_,"a",@progbits
	.sectionflags	@""
	.align	4
.nv.constant2._ZN2at6native27unrolled_elementwise_kernelIZZZNS0_33launch_log_sigmoid_forward_kernelERNS_18TensorIteratorBaseEENKUlvE_clEvENKUlvE0_clEvEUlfE_St5arrayIPcLm2EELi4E23TrivialOffsetCalculatorILi1EjESB_NS0_6memory12LoadWithCastILi1EEENSC_13StoreWithCastILi1EEEEEviT_T0_T2_T3_T4_T5_:
        /*0000*/ 	.byte	0x00, 0x00, 0x00, 0xf0, 0xff, 0xff, 0x0f, 0x38


//--------------------- .nv.constant0._ZN2at6native27unrolled_elementwise_kernelIZZZNS0_33launch_log_sigmoid_forward_kernelERNS_18TensorIteratorBaseEENKUlvE_clEvENKUlvE0_clEvEUlfE_St5arrayIPcLm2EELi4E23TrivialOffsetCalculatorILi1EjESB_NS0_6memory12LoadWithCastILi1EEENSC_13StoreWithCastILi1EEEEEviT_T0_T2_T3_T4_T5_ --------------------------
	.section	.nv.constant0._ZN2at6native27unrolled_elementwise_kernelIZZZNS0_33launch_log_sigmoid_forward_kernelERNS_18TensorIteratorBaseEENKUlvE_clEvENKUlvE0_clEvEUlfE_St5arrayIPcLm2EELi4E23TrivialOffsetCalculatorILi1EjESB_NS0_6memory12LoadWithCastILi1EEENSC_13StoreWithCastILi1EEEEEviT_T0_T2_T3_T4_T5_,"a",@progbits
	.sectionflags	@""
	.align	4
.nv.constant0._ZN2at6native27unrolled_elementwise_kernelIZZZNS0_33launch_log_sigmoid_forward_kernelERNS_18TensorIteratorBaseEENKUlvE_clEvENKUlvE0_clEvEUlfE_St5arrayIPcLm2EELi4E23TrivialOffsetCalculatorILi1EjESB_NS0_6memory12LoadWithCastILi1EEENSC_13StoreWithCastILi1EEEEEviT_T0_T2_T3_T4_T5_:
	.zero		396


//--------------------- .nv.constant0._ZN2at6native18elementwise_kernelILi128ELi2EZNS0_22gpu_kernel_impl_nocastIZZZNS0_33launch_log_sigmoid_forward_kernelERNS_18TensorIteratorBaseEENKUlvE_clEvENKUlvE0_clEvEUlfE_EEvS4_RKT_EUliE_EEviT1_ --------------------------
	.section	.nv.constant0._ZN2at6native18elementwise_kernelILi128ELi2EZNS0_22gpu_kernel_impl_nocastIZZZNS0_33launch_log_sigmoid_forward_kernelERNS_18TensorIteratorBaseEENKUlvE_clEvENKUlvE0_clEvEUlfE_EEvS4_RKT_EUliE_EEviT1_,"a",@progbits
	.sectionflags	@""
	.align	4
.nv.constant0._ZN2at6native18elementwise_kernelILi128ELi2EZNS0_22gpu_kernel_impl_nocastIZZZNS0_33launch_log_sigmoid_forward_kernelERNS_18TensorIteratorBaseEENKUlvE_clEvENKUlvE0_clEvEUlfE_EEvS4_RKT_EUliE_EEviT1_:
	.zero		896


//--------------------- .nv.constant0._ZN2at6native27unrolled_elementwise_kernelIZZZNS0_33launch_log_sigmoid_forward_kernelERNS_18TensorIteratorBaseEENKUlvE_clEvENKUlvE0_clEvEUlfE_St5arrayIPcLm2EELi4E23TrivialOffsetCalculatorILi1EjESB_NS0_6memory15LoadWithoutCastENSC_16StoreWithoutCastEEEviT_T0_T2_T3_T4_T5_ --------------------------
	.section	.nv.constant0._ZN2at6native27unrolled_elementwise_kernelIZZZNS0_33launch_log_sigmoid_forward_kernelERNS_18TensorIteratorBaseEENKUlvE_clEvENKUlvE0_clEvEUlfE_St5arrayIPcLm2EELi4E23TrivialOffsetCalculatorILi1EjESB_NS0_6memory15LoadWithoutCastENSC_16StoreWithoutCastEEEviT_T0_T2_T3_T4_T5_,"a",@progbits
	.sectionflags	@""
	.align	4
.nv.constant0._ZN2at6native27unrolled_elementwise_kernelIZZZNS0_33launch_log_sigmoid_forward_kernelERNS_18TensorIteratorBaseEENKUlvE_clEvENKUlvE0_clEvEUlfE_St5arrayIPcLm2EELi4E23TrivialOffsetCalculatorILi1EjESB_NS0_6memory15LoadWithoutCastENSC_16StoreWithoutCastEEEviT_T0_T2_T3_T4_T5_:
	.zero		380


//--------------------- .nv.constant0._ZN2at6native29vectorized_elementwise_kernelILi2EZZZNS0_33launch_log_sigmoid_forward_kernelERNS_18TensorIteratorBaseEENKUlvE_clEvENKUlvE0_clEvEUlfE_St5arrayIPcLm2EEEEviT0_T1_ --------------------------
	.section	.nv.constant0._ZN2at6native29vectorized_elementwise_kernelILi2EZZZNS0_33launch_log_sigmoid_forward_kernelERNS_18TensorIteratorBaseEENKUlvE_clEvENKUlvE0_clEvEUlfE_St5arrayIPcLm2EEEEviT0_T1_,"a",@progbits
	.sectionflags	@""
	.align	4
.nv.constant0._ZN2at6native29vectorized_elementwise_kernelILi2EZZZNS0_33launch_log_sigmoid_forward_kernelERNS_18TensorIteratorBaseEENKUlvE_clEvENKUlvE0_clEvEUlfE_St5arrayIPcLm2EEEEviT0_T1_:
	.zero		376


//--------------------- .nv.constant0._ZN2at6native29vectorized_elementwise_kernelILi4EZZZNS0_33launch_log_sigmoid_forward_kernelERNS_18TensorIteratorBaseEENKUlvE_clEvENKUlvE0_clEvEUlfE_St5arrayIPcLm2EEEEviT0_T1_ --------------------------
	.section	.nv.constant0._ZN2at6native29vectorized_elementwise_kernelILi4EZZZNS0_33launch_log_sigmoid_forward_kernelERNS_18TensorIteratorBaseEENKUlvE_clEvENKUlvE0_clEvEUlfE_St5arrayIPcLm2EEEEviT0_T1_,"a",@progbits
	.sectionflags	@""
	.align	4
.nv.constant0._ZN2at6native29vectorized_elementwise_kernelILi4EZZZNS0_33launch_log_sigmoid_forward_kernelERNS_18TensorIteratorBaseEENKUlvE_clEvENKUlvE0_clEvEUlfE_St5arrayIPcLm2EEEEviT0_T1_:
	.zero		376


//--------------------- .nv.constant0._ZN2at6native29vectorized_elementwise_kernelILi8EZZZNS0_33launch_log_sigmoid_forward_kernelERNS_18TensorIteratorBaseEENKUlvE_clEvENKUlvE0_clEvEUlfE_St5arrayIPcLm2EEEEviT0_T1_ --------------------------
	.section	.nv.constant0._ZN2at6native29vectorized_elementwise_kernelILi8EZZZNS0_33launch_log_sigmoid_forward_kernelERNS_18TensorIteratorBaseEENKUlvE_clEvENKUlvE0_clEvEUlfE_St5arrayIPcLm2EEEEviT0_T1_,"a",@progbits
	.sectionflags	@""
	.align	4
.nv.constant0._ZN2at6native29vectorized_elementwise_kernelILi8EZZZNS0_33launch_log_sigmoid_forward_kernelERNS_18TensorIteratorBaseEENKUlvE_clEvENKUlvE0_clEvEUlfE_St5arrayIPcLm2EEEEviT0_T1_:
	.zero		376


//--------------------- .nv.constant2._ZN2at6native18elementwise_kernelILi128ELi4EZNS0_15gpu_kernel_implIZZZNS0_33launch_log_sigmoid_forward_kernelERNS_18TensorIteratorBaseEENKUlvE_clEvENKUlvE_clEvEUldE_EEvS4_RKT_EUliE_EEviT1_ --------------------------
	.section	.nv.constant2._ZN2at6native18elementwise_kernelILi128ELi4EZNS0_15gpu_kernel_implIZZZNS0_33launch_log_sigmoid_forward_kernelERNS_18TensorIteratorBaseEENKUlvE_clEvENKUlvE_clEvEUldE_EEvS4_RKT_EUliE_EEviT1_,"a",@progbits
	.sectionflags	@""
	.align	4
.nv.constant2._ZN2at6native18elementwise_kernelILi128ELi4EZNS0_15gpu_kernel_implIZZZNS0_33launch_log_sigmoid_forward_kernelERNS_18TensorIteratorBaseEENKUlvE_clEvENKUlvE_clEvEUldE_EEvS4_RKT_EUliE_EEviT1_:
        /* <DEDUP_REMOVED lines=15> */


//--------------------- .nv.constant0._ZN2at6native18elementwise_kernelILi128ELi4EZNS0_15gpu_kernel_implIZZZNS0_33launch_log_sigmoid_forward_kernelERNS_18TensorIteratorBaseEENKUlvE_clEvENKUlvE_clEvEUldE_EEvS4_RKT_EUliE_EEviT1_ --------------------------
	.section	.nv.constant0._ZN2at6native18elementwise_kernelILi128ELi4EZNS0_15gpu_kernel_implIZZZNS0_33launch_log_sigmoid_forward_kernelERNS_18TensorIteratorBaseEENKUlvE_clEvENKUlvE_clEvEUldE_EEvS4_RKT_EUliE_EEviT1_,"a",@progbits
	.sectionflags	@""
	.align	4
.nv.constant0._ZN2at6native18elementwise_kernelILi128ELi4EZNS0_15gpu_kernel_implIZZZNS0_33launch_log_sigmoid_forward_kernelERNS_18TensorIteratorBaseEENKUlvE_clEvENKUlvE_clEvEUldE_EEvS4_RKT_EUliE_EEviT1_:
	.zero		896


//--------------------- .nv.constant2._ZN2at6native27unrolled_elementwise_kernelIZZZNS0_33launch_log_sigmoid_forward_kernelERNS_18TensorIteratorBaseEENKUlvE_clEvENKUlvE_clEvEUldE_St5arrayIPcLm2EELi4E23TrivialOffsetCalculatorILi1EjESB_NS0_6memory12LoadWithCastILi1EEENSC_13StoreWithCastILi1EEEEEviT_T0_T2_T3_T4_T5_ --------------------------
	.section	.nv.constant2._ZN2at6native27unrolled_elementwise_kernelIZZZNS0_33launch_log_sigmoid_forward_kernelERNS_18TensorIteratorBaseEENKUlvE_clEvENKUlvE_clEvEUldE_St5arrayIPcLm2EELi4E23TrivialOffsetCalculatorILi1EjESB_NS0_6memory12LoadWithCastILi1EEENSC_13StoreWithCastILi1EEEEEviT_T0_T2_T3_T4_T5_,"a",@progbits
	.sectionflags	@""
	.align	4
.nv.constant2._ZN2at6native27unrolled_elementwise_kernelIZZZNS0_33launch_log_sigmoid_forward_kernelERNS_18TensorIteratorBaseEENKUlvE_clEvENKUlvE_clEvEUldE_St5arrayIPcLm2EELi4E23TrivialOffsetCalculatorILi1EjESB_NS0_6memory12LoadWithCastILi1EEENSC_13StoreWithCastILi1EEEEEviT_T0_T2_T3_T4_T5_:
        /* <DEDUP_REMOVED lines=15> */


//--------------------- .nv.constant0._ZN2at6native27unrolled_elementwise_kernelIZZZNS0_33launch_log_sigmoid_forward_kernelERNS_18TensorIteratorBaseEENKUlvE_clEvENKUlvE_clEvEUldE_St5arrayIPcLm2EELi4E23TrivialOffsetCalculatorILi1EjESB_NS0_6memory12LoadWithCastILi1EEENSC_13StoreWithCastILi1EEEEEviT_T0_T2_T3_T4_T5_ --------------------------
	.section	.nv.constant0._ZN2at6native27unrolled_elementwise_kernelIZZZNS0_33launch_log_sigmoid_forward_kernelERNS_18TensorIteratorBaseEENKUlvE_clEvENKUlvE_clEvEUldE_St5arrayIPcLm2EELi4E23TrivialOffsetCalculatorILi1EjESB_NS0_6memory12LoadWithCastILi1EEENSC_13StoreWithCastILi1EEEEEviT_T0_T2_T3_T4_T5_,"a",@progbits
	.sectionflags	@""
	.align	4
.nv.constant0._ZN2at6native27unrolled_elementwise_kernelIZZZNS0_33launch_log_sigmoid_forward_kernelERNS_18TensorIteratorBaseEENKUlvE_clEvENKUlvE_clEvEUldE_St5arrayIPcLm2EELi4E23TrivialOffsetCalculatorILi1EjESB_NS0_6memory12LoadWithCastILi1EEENSC_13StoreWithCastILi1EEEEEviT_T0_T2_T3_T4_T5_:
	.zero		396


//--------------------- .nv.constant2._ZN2at6native18elementwise_kernelILi128ELi2EZNS0_22gpu_kernel_impl_nocastIZZZNS0_33launch_log_sigmoid_forward_kernelERNS_18TensorIteratorBaseEENKUlvE_clEvENKUlvE_clEvEUldE_EEvS4_RKT_EUliE_EEviT1_ --------------------------
	.section	.nv.constant2._ZN2at6native18elementwise_kernelILi128ELi2EZNS0_22gpu_kernel_impl_nocastIZZZNS0_33launch_log_sigmoid_forward_kernelERNS_18TensorIteratorBaseEENKUlvE_clEvENKUlvE_clEvEUldE_EEvS4_RKT_EUliE_EEviT1_,"a",@progbits
	.sectionflags	@""
	.align	4
.nv.constant2._ZN2at6native18elementwise_kernelILi128ELi2EZNS0_22gpu_kernel_impl_nocastIZZZNS0_33launch_log_sigmoid_forward_kernelERNS_18TensorIteratorBaseEENKUlvE_clEvENKUlvE_clEvEUldE_EEvS4_RKT_EUliE_EEviT1_:
        /* <DEDUP_REMOVED lines=14> */


//--------------------- .nv.constant0._ZN2at6native18elementwise_kernelILi128ELi2EZNS0_22gpu_kernel_impl_nocastIZZZNS0_33launch_log_sigmoid_forward_kernelERNS_18TensorIteratorBaseEENKUlvE_clEvENKUlvE_clEvEUldE_EEvS4_RKT_EUliE_EEviT1_ --------------------------
	.section	.nv.constant0._ZN2at6native18elementwise_kernelILi128ELi2EZNS0_22gpu_kernel_impl_nocastIZZZNS0_33launch_log_sigmoid_forward_kernelERNS_18TensorIteratorBaseEENKUlvE_clEvENKUlvE_clEvEUldE_EEvS4_RKT_EUliE_EEviT1_,"a",@progbits
	.sectionflags	@""
	.align	4
.nv.constant0._ZN2at6native18elementwise_kernelILi128ELi2EZNS0_22gpu_kernel_impl_nocastIZZZNS0_33launch_log_sigmoid_forward_kernelERNS_18TensorIteratorBaseEENKUlvE_clEvENKUlvE_clEvEUldE_EEvS4_RKT_EUliE_EEviT1_:
	.zero		896


//--------------------- .nv.constant2._ZN2at6native27unrolled_elementwise_kernelIZZZNS0_33launch_log_sigmoid_forward_kernelERNS_18TensorIteratorBaseEENKUlvE_clEvENKUlvE_clEvEUldE_St5arrayIPcLm2EELi4E23TrivialOffsetCalculatorILi1EjESB_NS0_6memory15LoadWithoutCastENSC_16StoreWithoutCastEEEviT_T0_T2_T3_T4_T5_ --------------------------
	.section	.nv.constant2._ZN2at6native27unrolled_elementwise_kernelIZZZNS0_33launch_log_sigmoid_forward_kernelERNS_18TensorIteratorBaseEENKUlvE_clEvENKUlvE_clEvEUldE_St5arrayIPcLm2EELi4E23TrivialOffsetCalculatorILi1EjESB_NS0_6memory15LoadWithoutCastENSC_16StoreWithoutCastEEEviT_T0_T2_T3_T4_T5_,"a",@progbits
	.sectionflags	@""
	.align	4
.nv.constant2._ZN2at6native27unrolled_elementwise_kernelIZZZNS0_33launch_log_sigmoid_forward_kernelERNS_18TensorIteratorBaseEENKUlvE_clEvENKUlvE_clEvEUldE_St5arrayIPcLm2EELi4E23TrivialOffsetCalculatorILi1EjESB_NS0_6memory15LoadWithoutCastENSC_16StoreWithoutCastEEEviT_T0_T2_T3_T4_T5_:
        /* <DEDUP_REMOVED lines=14> */


//--------------------- .nv.constant0._ZN2at6native27unrolled_elementwise_kernelIZZZNS0_33launch_log_sigmoid_forward_kernelERNS_18TensorIteratorBaseEENKUlvE_clEvENKUlvE_clEvEUldE_St5arrayIPcLm2EELi4E23TrivialOffsetCalculatorILi1EjESB_NS0_6memory15LoadWithoutCastENSC_16StoreWithoutCastEEEviT_T0_T2_T3_T4_T5_ --------------------------
	.section	.nv.constant0._ZN2at6native27unrolled_elementwise_kernelIZZZNS0_33launch_log_sigmoid_forward_kernelERNS_18TensorIteratorBaseEENKUlvE_clEvENKUlvE_clEvEUldE_St5arrayIPcLm2EELi4E23TrivialOffsetCalculatorILi1EjESB_NS0_6memory15LoadWithoutCastENSC_16StoreWithoutCastEEEviT_T0_T2_T3_T4_T5_,"a",@progbits
	.sectionflags	@""
	.align	4
.nv.constant0._ZN2at6native27unrolled_elementwise_kernelIZZZNS0_33launch_log_sigmoid_forward_kernelERNS_18TensorIteratorBaseEENKUlvE_clEvENKUlvE_clEvEUldE_St5arrayIPcLm2EELi4E23TrivialOffsetCalculatorILi1EjESB_NS0_6memory15LoadWithoutCastENSC_16StoreWithoutCastEEEviT_T0_T2_T3_T4_T5_:
	.zero		380


//--------------------- .nv.constant2._ZN2at6native29vectorized_elementwise_kernelILi2EZZZNS0_33launch_log_sigmoid_forward_kernelERNS_18TensorIteratorBaseEENKUlvE_clEvENKUlvE_clEvEUldE_St5arrayIPcLm2EEEEviT0_T1_ --------------------------
	.section	.nv.constant2._ZN2at6native29vectorized_elementwise_kernelILi2EZZZNS0_33launch_log_sigmoid_forward_kernelERNS_18TensorIteratorBaseEENKUlvE_clEvENKUlvE_clEvEUldE_St5arrayIPcLm2EEEEviT0_T1_,"a",@progbits
	.sectionflags	@""
	.align	4
.nv.constant2._ZN2at6native29vectorized_elementwise_kernelILi2EZZZNS0_33launch_log_sigmoid_forward_kernelERNS_18TensorIteratorBaseEENKUlvE_clEvENKUlvE_clEvEUldE_St5arrayIPcLm2EEEEviT0_T1_:
        /* <DEDUP_REMOVED lines=14> */


//--------------------- .nv.constant0._ZN2at6native29vectorized_elementwise_kernelILi2EZZZNS0_33launch_log_sigmoid_forward_kernelERNS_18TensorIteratorBaseEENKUlvE_clEvENKUlvE_clEvEUldE_St5arrayIPcLm2EEEEviT0_T1_ --------------------------
	.section	.nv.constant0._ZN2at6native29vectorized_elementwise_kernelILi2EZZZNS0_33launch_log_sigmoid_forward_kernelERNS_18TensorIteratorBaseEENKUlvE_clEvENKUlvE_clEvEUldE_St5arrayIPcLm2EEEEviT0_T1_,"a",@progbits
	.sectionflags	@""
	.align	4
.nv.constant0._ZN2at6native29vectorized_elementwise_kernelILi2EZZZNS0_33launch_log_sigmoid_forward_kernelERNS_18TensorIteratorBaseEENKUlvE_clEvENKUlvE_clEvEUldE_St5arrayIPcLm2EEEEviT0_T1_:
	.zero		376


//--------------------- .nv.constant2._ZN2at6native29vectorized_elementwise_kernelILi4EZZZNS0_33launch_log_sigmoid_forward_kernelERNS_18TensorIteratorBaseEENKUlvE_clEvENKUlvE_clEvEUldE_St5arrayIPcLm2EEEEviT0_T1_ --------------------------
	.section	.nv.constant2._ZN2at6native29vectorized_elementwise_kernelILi4EZZZNS0_33launch_log_sigmoid_forward_kernelERNS_18TensorIteratorBaseEENKUlvE_clEvENKUlvE_clEvEUldE_St5arrayIPcLm2EEEEviT0_T1_,"a",@progbits
	.sectionflags	@""
	.align	4
.nv.constant2._ZN2at6native29vectorized_elementwise_kernelILi4EZZZNS0_33launch_log_sigmoid_forward_kernelERNS_18TensorIteratorBaseEENKUlvE_clEvENKUlvE_clEvEUldE_St5arrayIPcLm2EEEEviT0_T1_:
        /* <DEDUP_REMOVED lines=14> */


//--------------------- .nv.constant0._ZN2at6native29vectorized_elementwise_kernelILi4EZZZNS0_33launch_log_sigmoid_forward_kernelERNS_18TensorIteratorBaseEENKUlvE_clEvENKUlvE_clEvEUldE_St5arrayIPcLm2EEEEviT0_T1_ --------------------------
	.section	.nv.constant0._ZN2at6native29vectorized_elementwise_kernelILi4EZZZNS0_33launch_log_sigmoid_forward_kernelERNS_18TensorIteratorBaseEENKUlvE_clEvENKUlvE_clEvEUldE_St5arrayIPcLm2EEEEviT0_T1_,"a",@progbits
	.sectionflags	@""
	.align	4
.nv.constant0._ZN2at6native29vectorized_elementwise_kernelILi4EZZZNS0_33launch_log_sigmoid_forward_kernelERNS_18TensorIteratorBaseEENKUlvE_clEvENKUlvE_clEvEUldE_St5arrayIPcLm2EEEEviT0_T1_:
	.zero		376


//--------------------- .nv.constant0._ZN2at6native29vectorized_elementwise_kernelILi8EZZZNS0_33launch_log_sigmoid_forward_kernelERNS_18TensorIteratorBaseEENKUlvE_clEvENKUlvE_clEvEUldE_St5arrayIPcLm2EEEEviT0_T1_ --------------------------
	.section	.nv.constant0._ZN2at6native29vectorized_elementwise_kernelILi8EZZZNS0_33launch_log_sigmoid_forward_kernelERNS_18TensorIteratorBaseEENKUlvE_clEvENKUlvE_clEvEUldE_St5arrayIPcLm2EEEEviT0_T1_,"a",@progbits
	.sectionflags	@""
	.align	4
.nv.constant0._ZN2at6native29vectorized_elementwise_kernelILi8EZZZNS0_33launch_log_sigmoid_forward_kernelERNS_18TensorIteratorBaseEENKUlvE_clEvENKUlvE_clEvEUldE_St5arrayIPcLm2EEEEviT0_T1_:
	.zero		376


//--------------------- .text._ZN2at6native18elementwise_kernelILi128ELi4EZNS0_15gpu_kernel_implIZZZNS0_62_GLOBAL__N__e6aa1b1b_29_ActivationLogSigmoidKernel_cu_9d16a0dc27log_sigmoid_backward_kernelERNS_14TensorIteratorEENKUlvE_clEvENKUlvE2_clEvEUlN3c108BFloat16ES9_E_EEvRNS_18TensorIteratorBaseERKT_EUliE_EEviT1_ --------------------------
	.section	.text._ZN2at6native18elementwise_kernelILi128ELi4EZNS0_15gpu_kernel_implIZZZNS0_62_GLOBAL__N__e6aa1b1b_29_ActivationLogSigmoidKernel_cu_9d16a0dc27log_sigmoid_backward_kernelERNS_14TensorIteratorEENKUlvE_clEvENKUlvE2_clEvEUlN3c108BFloat16ES9_E_EEvRNS_18TensorIteratorBaseERKT_EUliE_EEviT1_,"ax",@progbits
	.sectioninfo	@"SHI_REGISTERS=26"
	.align	128
        .global         _ZN2at6native18elementwise_kernelILi128ELi4EZNS0_15gpu_kernel_implIZZZNS0_62_GLOBAL__N__e6aa1b1b_29_ActivationLogSigmoidKernel_cu_9d16a0dc27log_sigmoid_backward_kernelERNS_14TensorIteratorEENKUlvE_clEvENKUlvE2_clEvEUlN3c108BFloat16ES9_E_EEvRNS_18TensorIteratorBaseERKT_EUliE_EEviT1_
        .type           _ZN2at6native18elementwise_kernelILi128ELi4EZNS0_15gpu_kernel_implIZZZNS0_62_GLOBAL__N__e6aa1b1b_29_ActivationLogSigmoidKernel_cu_9d16a0dc27log_sigmoid_backward_kernelERNS_14TensorIteratorEENKUlvE_clEvENKUlvE2_clEvEUlN3c108BFloat16ES9_E_EEvRNS_18TensorIteratorBaseERKT_EUliE_EEviT1_,@function
        .size           _ZN2at6native18elementwise_kernelILi128ELi4EZNS0_15gpu_kernel_implIZZZNS0_62_GLOBAL__N__e6aa1b1b_29_ActivationLogSigmoidKernel_cu_9d16a0dc27log_sigmoid_backward_kernelERNS_14TensorIteratorEENKUlvE_clEvENKUlvE2_clEvEUlN3c108BFloat16ES9_E_EEvRNS_18TensorIteratorBaseERKT_EUliE_EEviT1_,(.L_x_6688 - _ZN2at6native18elementwise_kernelILi128ELi4EZNS0_15gpu_kernel_implIZZZNS0_62_GLOBAL__N__e6aa1b1b_29_ActivationLogSigmoidKernel_cu_9d16a0dc27log_sigmoid_backward_kernelERNS_14TensorIteratorEENKUlvE_clEvENKUlvE2_clEvEUlN3c108BFloat16ES9_E_EEvRNS_18TensorIteratorBaseERKT_EUliE_EEviT1_)
        .other          _ZN2at6native18elementwise_kernelILi128ELi4EZNS0_15gpu_kernel_implIZZZNS0_62_GLOBAL__N__e6aa1b1b_29_ActivationLogSigmoidKernel_cu_9d16a0dc27log_sigmoid_backward_kernelERNS_14TensorIteratorEENKUlvE_clEvENKUlvE2_clEvEUlN3c108BFloat16ES9_E_EEvRNS_18TensorIteratorBaseERKT_EUliE_EEviT1_,@"STO_CUDA_ENTRY STV_DEFAULT"
_ZN2at6native18elementwise_kernelILi128ELi4EZNS0_15gpu_kernel_implIZZZNS0_62_GLOBAL__N__e6aa1b1b_29_ActivationLogSigmoidKernel_cu_9d16a0dc27log_sigmoid_backward_kernelERNS_14TensorIteratorEENKUlvE_clEvENKUlvE2_clEvEUlN3c108BFloat16ES9_E_EEvRNS_18TensorIteratorBaseERKT_EUliE_EEviT1_:
.text._ZN2at6native18elementwise_kernelILi128ELi4EZNS0_15gpu_kernel_implIZZZNS0_62_GLOBAL__N__e6aa1b1b_29_ActivationLogSigmoidKernel_cu_9d16a0dc27log_sigmoid_backward_kernelERNS_14TensorIteratorEENKUlvE_clEvENKUlvE2_clEvEUlN3c108BFloat16ES9_E_EEvRNS_18TensorIteratorBaseERKT_EUliE_EEviT1_:
[----:B------:R-:W-:Y:S02]  /*0000*/  IMAD.MOV.U32 R1, RZ, RZ, c[0x0][0x28] ;  /* 0x00000a00ff017624 */ /* 0x000fe400078e00ff */
[----:B------:R-:W0:Y:S01]  /*0010*/  S2R R19, SR_CTAID.X ;  /* 0x0000000000137919 */ /* 0x000e220000002500 */
[----:B------:R-:W-:Y:S01]  /*0020*/  ULDC.64 UR36, c[0x0][0x118] ;  /* 0x0000460000247ab9 */ /* 0x000fe20000000a00 */
[----:B------:R-:W-:Y:S02]  /*0030*/  BSSY B6, `(.L_x_0) ;  /* 0x000040f000067945 */ /* 0x000fe40003800000 */
[----:B------:R-:W0:Y:S02]  /*0040*/  S2R R18, SR_TID.X ;  /* 0x0000000000127919 */ /* 0x000e240000002100 */
[----:B0-----:R-:W-:-:S05]  /*0050*/  IMAD R23, R19, 0x200, R18 ;  /* 0x0000020013177824 */ /* 0x001fca00078e0212 */
[----:B------:R-:W-:-:S13]  /*0060*/  ISETP.GE.AND P0, PT, R23, c[0x0][0x160], PT ;  /* 0x0000580017007a0c */ /* 0x000fda0003f06270 */
[----:B------:R-:W-:Y:S05]  /*0070*/  @P0 BRA `(.L_x_1) ;  /* 0x000040a000000947 */ /* 0x000fea0003800000 */
[----:B------:R-:W-:Y:S01]  /*0080*/  ISETP.NE.AND P0, PT, RZ, c[0x0][0x168], PT ;  /* 0x00005a00ff007a0c */ /* 0x000fe20003f05270 */
[----:B------:R-:W-:Y:S02]  /*0090*/  IMAD.MOV.U32 R22, RZ, RZ, RZ ;  /* 0x000000ffff167224 */ /* 0x000fe400078e00ff */
[----:B------:R-:W-:Y:S02]  /*00a0*/  IMAD.MOV.U32 R0, RZ, RZ, RZ ;  /* 0x000000ffff007224 */ /* 0x000fe400078e00ff */
[----:B------:R-:W-:-:S08]  /*00b0*/  IMAD.MOV.U32 R16, RZ, RZ, RZ ;  /* 0x000000ffff107224 */ /* 0x000fd000078e00ff */
[----:B------:R-:W-:Y:S05]  /*00c0*/  @!P0 BRA `(.L_x_2) ;  /* 0x00000fa000008947 */ /* 0x000fea0003800000 */
[----:B------:R-:W-:Y:S02]  /*00d0*/  IMAD.MOV.U32 R22, RZ, RZ, RZ ;  /* 0x000000ffff167224 */ /* 0x000fe400078e00ff */
[----:B------:R-:W-:Y:S02]  /*00e0*/  IMAD.MOV.U32 R6, RZ, RZ, c[0x0][0x168] ;  /* 0x00005a00ff067624 */ /* 0x000fe400078e00ff */
[----:B------:R-:W-:-:S03]  /*00f0*/  IMAD.HI.U32 R4, R23, c[0x0][0x170], R22 ;  /* 0x00005c0017047a27 */ /* 0x000fc600078e0016 */
[----:B------:R-:W-:Y:S02]  /*0100*/  ISETP.NE.AND P0, PT, R6, 0x1, PT ;  /* 0x000000010600780c */ /* 0x000fe40003f05270 */
[----:B------:R-:W-:-:S05]  /*0110*/  SHF.R.U32.HI R5, RZ, c[0x0][0x174], R4 ;  /* 0x00005d00ff057a19 */ /* 0x000fca0000011604 */
[----:B------:R-:W-:-:S04]  /*0120*/  IMAD.MOV R0, RZ, RZ, -R5 ;  /* 0x000000ffff007224 */ /* 0x000fc800078e0a05 */
[----:B------:R-:W-:-:S04]  /*0130*/  IMAD R23, R0, c[0x0][0x16c], R23 ;  /* 0x00005b0000177a24 */ /* 0x000fc800078e0217 */
[C---:B------:R-:W-:Y:S02]  /*0140*/  IMAD R16, R23.reuse, c[0x0][0x298], RZ ;  /* 0x0000a60017107a24 */ /* 0x040fe400078e02ff */
[C---:B------:R-:W-:Y:S02]  /*0150*/  IMAD R0, R23.reuse, c[0x0][0x29c], RZ ;  /* 0x0000a70017007a24 */ /* 0x040fe400078e02ff */
[----:B------:R-:W-:Y:S01]  /*0160*/  IMAD R22, R23, c[0x0][0x2a0], RZ ;  /* 0x0000a80017167a24 */ /* 0x000fe200078e02ff */
[----:B------:R-:W-:Y:S05]  /*0170*/  @!P0 BRA `(.L_x_2) ;  /* 0x00000ef000008947 */ /* 0x000fea0003800000 */
[----:B------:R-:W-:Y:S01]  /*0180*/  IMAD.MOV.U32 R4, RZ, RZ, RZ ;  /* 0x000000ffff047224 */ /* 0x000fe200078e00ff */
[----:B------:R-:W-:-:S03]  /*0190*/  ISETP.NE.AND P0, PT, R6, 0x2, PT ;  /* 0x000000020600780c */ /* 0x000fc60003f05270 */
[----:B------:R-:W-:-:S05]  /*01a0*/  IMAD.HI.U32 R2, R5, c[0x0][0x17c], R4 ;  /* 0x00005f0005027a27 */ /* 0x000fca00078e0004 */
[----:B------:R-:W-:-:S05]  /*01b0*/  SHF.R.U32.HI R3, RZ, c[0x0][0x180], R2 ;  /* 0x00006000ff037a19 */ /* 0x000fca0000011602 */
[----:B------:R-:W-:-:S04]  /*01c0*/  IMAD.MOV R4, RZ, RZ, -R3 ;  /* 0x000000ffff047224 */ /* 0x000fc800078e0a03 */
[----:B------:R-:W-:-:S04]  /*01d0*/  IMAD R5, R4, c[0x0][0x178], R5 ;  /* 0x00005e0004057a24 */ /* 0x000fc800078e0205 */
[C---:B------:R-:W-:Y:S02]  /*01e0*/  IMAD R22, R5.reuse, c[0x0][0x2ac], RZ ;  /* 0x0000ab0005167a24 */ /* 0x040fe400078e02ff */
[C---:B------:R-:W-:Y:S02]  /*01f0*/  IMAD R16, R5.reuse, c[0x0][0x2a4], R16 ;  /* 0x0000a90005107a24 */ /* 0x040fe400078e0210 */
[----:B------:R-:W-:Y:S02]  /*0200*/  IMAD R0, R5, c[0x0][0x2a8], R0 ;  /* 0x0000aa0005007a24 */ /* 0x000fe400078e0200 */
[----:B------:R-:W-:Y:S01]  /*0210*/  IMAD R22, R23, c[0x0][0x2a0], R22 ;  /* 0x0000a80017167a24 */ /* 0x000fe200078e0216 */
[----:B------:R-:W-:Y:S05]  /*0220*/  @!P0 BRA `(.L_x_2) ;  /* 0x00000e4000008947 */ /* 0x000fea0003800000 */
[----:B------:R-:W-:Y:S01]  /*0230*/  IMAD.MOV.U32 R2, RZ, RZ, RZ ;  /* 0x000000ffff027224 */ /* 0x000fe200078e00ff */
[----:B------:R-:W-:-:S03]  /*0240*/  ISETP.NE.AND P0, PT, R6, 0x3, PT ;  /* 0x000000030600780c */ /* 0x000fc60003f05270 */
[----:B------:R-:W-:-:S05]  /*0250*/  IMAD.HI.U32 R4, R3, c[0x0][0x188], R2 ;  /* 0x0000620003047a27 */ /* 0x000fca00078e0002 */
[----:B------:R-:W-:-:S05]  /*0260*/  SHF.R.U32.HI R5, RZ, c[0x0][0x18c], R4 ;  /* 0x00006300ff057a19 */ /* 0x000fca0000011604 */
[----:B------:R-:W-:-:S04]  /*0270*/  IMAD.MOV R2, RZ, RZ, -R5 ;  /* 0x000000ffff027224 */ /* 0x000fc800078e0a05 */
[----:B------:R-:W-:-:S04]  /*0280*/  IMAD R3, R2, c[0x0][0x184], R3 ;  /* 0x0000610002037a24 */ /* 0x000fc800078e0203 */
[C---:B------:R-:W-:Y:S02]  /*0290*/  IMAD R16, R3.reuse, c[0x0][0x2b0], R16 ;  /* 0x0000ac0003107a24 */ /* 0x040fe400078e0210 */
[C---:B------:R-:W-:Y:S02]  /*02a0*/  IMAD R0, R3.reuse, c[0x0][0x2b4], R0 ;  /* 0x0000ad0003007a24 */ /* 0x040fe400078e0200 */
        /* <DEDUP_REMOVED lines=212> */
[----:B------:R-:W-:-:S04]  /*0ff0*/  IMAD.MOV.U32 R2, RZ, RZ, RZ ;  /* 0x000000ffff027224 */ /* 0x000fc800078e00ff */
[----:B------:R-:W-:-:S05]  /*1000*/  IMAD.HI.U32 R2, R3, c[0x0][0x290], R2 ;  /* 0x0000a40003027a27 */ /* 0x000fca00078e0002 */
[----:B------:R-:W-:-:S05]  /*1010*/  SHF.R.U32.HI R2, RZ, c[0x0][0x294], R2 ;  /* 0x0000a500ff027a19 */ /* 0x000fca0000011602 */
[----:B------:R-:W-:-:S04]  /*1020*/  IMAD.MOV R2, RZ, RZ, -R2 ;  /* 0x000000ffff027224 */ /* 0x000fc800078e0a02 */
[----:B------:R-:W-:-:S04]  /*1030*/  IMAD R3, R2, c[0x0][0x28c], R3 ;  /* 0x0000a30002037a24 */ /* 0x000fc800078e0203 */
[C---:B------:R-:W-:Y:S02]  /*1040*/  IMAD R16, R3.reuse, c[0x0][0x3b8], R16 ;  /* 0x0000ee0003107a24 */ /* 0x040fe400078e0210 */
[C---:B------:R-:W-:Y:S02]  /*1050*/  IMAD R0, R3.reuse, c[0x0][0x3bc], R0 ;  /* 0x0000ef0003007a24 */ /* 0x040fe400078e0200 */
[----:B------:R-:W-:Y:S02]  /*1060*/  IMAD R22, R3, c[0x0][0x3c0], R22 ;  /* 0x0000f00003167a24 */ /* 0x000fe400078e0216 */
.L_x_2:
[----:B------:R-:W0:Y:S01]  /*1070*/  LDC.U8 R5, c[0x0][0x3e2] ;  /* 0x0000f880ff057b82 */ /* 0x000e220000000000 */
[----:B------:R-:W-:Y:S02]  /*1080*/  IADD3 R16, P1, R16, c[0x0][0x3c8], RZ ;  /* 0x0000f20010107a10 */ /* 0x000fe40007f3e0ff */
[----:B------:R-:W-:-:S03]  /*1090*/  IADD3 R2, P2, R0, c[0x0][0x3d0], RZ ;  /* 0x0000f40000027a10 */ /* 0x000fc60007f5e0ff */
[----:B------:R-:W-:Y:S02]  /*10a0*/  IMAD.X R17, RZ, RZ, c[0x0][0x3cc], P1 ;  /* 0x0000f300ff117624 */ /* 0x000fe400008e06ff */
[----:B------:R-:W-:Y:S01]  /*10b0*/  IMAD.X R3, RZ, RZ, c[0x0][0x3d4], P2 ;  /* 0x0000f500ff037624 */ /* 0x000fe200010e06ff */
[----:B0-----:R-:W-:-:S04]  /*10c0*/  PRMT R4, R5, 0x9910, RZ ;  /* 0x0000991005047816 */ /* 0x001fc800000000ff */
[----:B------:R-:W-:-:S13]  /*10d0*/  ISETP.GT.AND P0, PT, R4, 0x9, PT ;  /* 0x000000090400780c */ /* 0x000fda0003f04270 */
[----:B------:R-:W-:Y:S05]  /*10e0*/  @P0 BRA `(.L_x_3) ;  /* 0x000004a000000947 */ /* 0x000fea0003800000 */
[----:B------:R-:W-:-:S13]  /*10f0*/  ISETP.GT.AND P0, PT, R4, 0x4, PT ;  /* 0x000000040400780c */ /* 0x000fda0003f04270 */
[----:B------:R-:W-:Y:S05]  /*1100*/  @P0 BRA `(.L_x_4) ;  /* 0x0000025000000947 */ /* 0x000fea0003800000 */
[----:B------:R-:W-:-:S13]  /*1110*/  ISETP.GT.AND P0, PT, R4, 0x1, PT ;  /* 0x000000010400780c */ /* 0x000fda0003f04270 */
[----:B------:R-:W-:Y:S05]  /*1120*/  @P0 BRA `(.L_x_5) ;  /* 0x000000e000000947 */ /* 0x000fea0003800000 */
[----:B------:R-:W-:-:S13]  /*1130*/  ISETP.NE.AND P0, PT, R5, RZ, PT ;  /* 0x000000ff0500720c */ /* 0x000fda0003f05270 */
[----:B------:R-:W-:Y:S05]  /*1140*/  @!P0 BRA `(.L_x_6) ;  /* 0x0000007000008947 */ /* 0x000fea0003800000 */
[----:B------:R-:W-:-:S13]  /*1150*/  ISETP.NE.AND P0, PT, R4, 0x1, PT ;  /* 0x000000010400780c */ /* 0x000fda0003f05270 */
[----:B------:R-:W-:Y:S05]  /*1160*/  @P0 BRA `(.L_x_7) ;  /* 0x00000dc000000947 */ /* 0x000fea0003800000 */
[----:B------:R-:W2:Y:S02]  /*1170*/  LDG.E.S8 R2, [R2.64] ;  /* 0x0000002402027981 */ /* 0x000ea4000c1e1300 */
[----:B--2---:R-:W0:Y:S02]  /*1180*/  I2F.S16 R0, R2 ;  /* 0x0000000200007306 */ /* 0x004e240000101400 */
[----:B0-----:R-:W-:-:S04]  /*1190*/  F2FP.BF16.PACK_AB R0, RZ, R0 ;  /* 0x00000000ff00723e */ /* 0x001fc800000010ff */
[----:B------:R-:W-:Y:S01]  /*11a0*/  PRMT R23, R0, 0x7610, R23 ;  /* 0x0000761000177816 */ /* 0x000fe20000000017 */
[----:B------:R-:W-:Y:S05]  /*11b0*/  BRA `(.L_x_8) ;  /* 0x00000f5000007947 */ /* 0x000fea0003800000 */
.L_x_6:
[----:B------:R-:W2:Y:S02]  /*11c0*/  LDG.E.U8 R2, [R2.64] ;  /* 0x0000002402027981 */ /* 0x000ea4000c1e1100 */
[----:B--2---:R-:W0:Y:S02]  /*11d0*/  I2F.U16 R0, R2 ;  /* 0x0000000200007306 */ /* 0x004e240000101000 */
[----:B0-----:R-:W-:-:S04]  /*11e0*/  F2FP.BF16.PACK_AB R0, RZ, R0 ;  /* 0x00000000ff00723e */ /* 0x001fc800000010ff */
[----:B------:R-:W-:Y:S01]  /*11f0*/  PRMT R23, R0, 0x7610, R23 ;  /* 0x0000761000177816 */ /* 0x000fe20000000017 */
[----:B------:R-:W-:Y:S05]  /*1200*/  BRA `(.L_x_8) ;  /* 0x00000f0000007947 */ /* 0x000fea0003800000 */
.L_x_5:
[----:B------:R-:W-:-:S13]  /*1210*/  ISETP.NE.AND P0, PT, R4, 0x2, PT ;  /* 0x000000020400780c */ /* 0x000fda0003f05270 */
[----:B------:R-:W-:Y:S05]  /*1220*/  @!P0 BRA `(.L_x_9) ;  /* 0x000000e000008947 */ /* 0x000fea0003800000 */
[----:B------:R-:W-:-:S13]  /*1230*/  ISETP.NE.AND P0, PT, R4, 0x3, PT ;  /* 0x000000030400780c */ /* 0x000fda0003f05270 */
[----:B------:R-:W-:Y:S05]  /*1240*/  @!P0 BRA `(.L_x_10) ;  /* 0x0000007000008947 */ /* 0x000fea0003800000 */
[----:B------:R-:W-:-:S13]  /*1250*/  ISETP.NE.AND P0, PT, R4, 0x4, PT ;  /* 0x000000040400780c */ /* 0x000fda0003f05270 */
[----:B------:R-:W-:Y:S05]  /*1260*/  @P0 BRA `(.L_x_7) ;  /* 0x00000cc000000947 */ /* 0x000fea0003800000 */
[----:B------:R-:W2:Y:S02]  /*1270*/  LDG.E.64 R2, [R2.64] ;  /* 0x0000002402027981 */ /* 0x000ea4000c1e1b00 */
[----:B--2---:R-:W0:Y:S02]  /*1280*/  I2F.S64 R0, R2 ;  /* 0x0000000200007312 */ /* 0x004e240000301400 */
[----:B0-----:R-:W-:-:S04]  /*1290*/  F2FP.BF16.PACK_AB R0, RZ, R0 ;  /* 0x00000000ff00723e */ /* 0x001fc800000010ff */
[----:B------:R-:W-:Y:S01]  /*12a0*/  PRMT R23, R0, 0x7610, R23 ;  /* 0x0000761000177816 */ /* 0x000fe20000000017 */
[----:B------:R-:W-:Y:S05]  /*12b0*/  BRA `(.L_x_8) ;  /* 0x00000e5000007947 */ /* 0x000fea0003800000 */
.L_x_10:
[----:B------:R-:W2:Y:S02]  /*12c0*/  LDG.E R2, [R2.64] ;  /* 0x0000002402027981 */ /* 0x000ea4000c1e1900 */
[----:B--2---:R-:W0:Y:S02]  /*12d0*/  I2F R0, R2 ;  /* 0x0000000200007306 */ /* 0x004e240000201400 */
[----:B0-----:R-:W-:-:S04]  /*12e0*/  F2FP.BF16.PACK_AB R0, RZ, R0 ;  /* 0x00000000ff00723e */ /* 0x001fc800000010ff */
[----:B------:R-:W-:Y:S01]  /*12f0*/  PRMT R23, R0, 0x7610, R23 ;  /* 0x0000761000177816 */ /* 0x000fe20000000017 */
[----:B------:R-:W-:Y:S05]  /*1300*/  BRA `(.L_x_8) ;  /* 0x00000e0000007947 */ /* 0x000fea0003800000 */
.L_x_9:
[----:B------:R-:W2:Y:S02]  /*1310*/  LDG.E.U16 R2, [R2.64] ;  /* 0x0000002402027981 */ /* 0x000ea4000c1e1500 */
[----:B--2---:R-:W0:Y:S02]  /*1320*/  I2F.S16 R0, R2 ;  /* 0x0000000200007306 */ /* 0x004e240000101400 */
[----:B0-----:R-:W-:-:S04]  /*1330*/  F2FP.BF16.PACK_AB R0, RZ, R0 ;  /* 0x00000000ff00723e */ /* 0x001fc800000010ff */
[----:B------:R-:W-:Y:S01]  /*1340*/  PRMT R23, R0, 0x7610, R23 ;  /* 0x0000761000177816 */ /* 0x000fe20000000017 */
[----:B------:R-:W-:Y:S05]  /*1350*/  BRA `(.L_x_8) ;  /* 0x00000db000007947 */ /* 0x000fea0003800000 */
.L_x_4:
[----:B------:R-:W-:-:S13]  /*1360*/  ISETP.GT.AND P0, PT, R4, 0x6, PT ;  /* 0x000000060400780c */ /* 0x000fda0003f04270 */
[----:B------:R-:W-:Y:S05]  /*1370*/  @P0 BRA `(.L_x_11) ;  /* 0x000000c000000947 */ /* 0x000fea0003800000 */
[----:B------:R-:W-:-:S13]  /*1380*/  ISETP.NE.AND P0, PT, R4, 0x5, PT ;  /* 0x000000050400780c */ /* 0x000fda0003f05270 */
[----:B------:R-:W-:Y:S05]  /*1390*/  @!P0 BRA `(.L_x_12) ;  /* 0x0000005000008947 */ /* 0x000fea0003800000 */
[----:B------:R-:W-:-:S13]  /*13a0*/  ISETP.NE.AND P0, PT, R4, 0x6, PT ;  /* 0x000000060400780c */ /* 0x000fda0003f05270 */
[----:B------:R-:W-:Y:S05]  /*13b0*/  @P0 BRA `(.L_x_7) ;  /* 0x00000b7000000947 */ /* 0x000fea0003800000 */
[----:B------:R-:W2:Y:S02]  /*13c0*/  LDG.E R2, [R2.64] ;  /* 0x0000002402027981 */ /* 0x000ea4000c1e1900 */
[----:B--2---:R-:W-:Y:S01]  /*13d0*/  F2FP.BF16.PACK_AB R23, RZ, R2 ;  /* 0x00000002ff17723e */ /* 0x004fe200000010ff */
[----:B------:R-:W-:Y:S05]  /*13e0*/  BRA `(.L_x_8) ;  /* 0x00000d2000007947 */ /* 0x000fea0003800000 */
.L_x_12:
[----:B------:R-:W2:Y:S02]  /*13f0*/  LDG.E.U16 R0, [R2.64] ;  /* 0x0000002402007981 */ /* 0x000ea4000c1e1500 */
[----:B--2---:R-:W-:-:S05]  /*1400*/  HADD2.F32 R0, -RZ, R0.H0_H0 ;  /* 0x20000000ff007230 */ /* 0x004fca0000004100 */
[----:B------:R-:W-:-:S04]  /*1410*/  F2FP.BF16.PACK_AB R0, RZ, R0 ;  /* 0x00000000ff00723e */ /* 0x000fc800000010ff */
[----:B------:R-:W-:Y:S01]  /*1420*/  PRMT R23, R0, 0x7610, R23 ;  /* 0x0000761000177816 */ /* 0x000fe20000000017 */
[----:B------:R-:W-:Y:S05]  /*1430*/  BRA `(.L_x_8) ;  /* 0x00000cd000007947 */ /* 0x000fea0003800000 */
.L_x_11:
[----:B------:R-:W-:-:S13]  /*1440*/  ISETP.NE.AND P0, PT, R4, 0x7, PT ;  /* 0x000000070400780c */ /* 0x000fda0003f05270 */
[----:B------:R-:W-:Y:S05]  /*1450*/  @!P0 BRA `(.L_x_13) ;  /* 0x000000c000008947 */ /* 0x000fea0003800000 */
[----:B------:R-:W-:-:S13]  /*1460*/  ISETP.NE.AND P0, PT, R4, 0x8, PT ;  /* 0x000000080400780c */ /* 0x000fda0003f05270 */
[----:B------:R-:W-:Y:S05]  /*1470*/  @!P0 BRA `(.L_x_14) ;  /* 0x0000005000008947 */ /* 0x000fea0003800000 */
[----:B------:R-:W-:-:S13]  /*1480*/  ISETP.NE.AND P0, PT, R4, 0x9, PT ;  /* 0x000000090400780c */ /* 0x000fda0003f05270 */
[----:B------:R-:W-:Y:S05]  /*1490*/  @P0 BRA `(.L_x_7) ;  /* 0x00000a9000000947 */ /* 0x000fea0003800000 */
[----:B------:R-:W2:Y:S02]  /*14a0*/  LDG.E R2, [R2.64] ;  /* 0x0000002402027981 */ /* 0x000ea4000c1e1900 */
[----:B--2---:R-:W-:Y:S01]  /*14b0*/  F2FP.BF16.PACK_AB R23, RZ, R2 ;  /* 0x00000002ff17723e */ /* 0x004fe200000010ff */
[----:B------:R-:W-:Y:S05]  /*14c0*/  BRA `(.L_x_8) ;  /* 0x00000c4000007947 */ /* 0x000fea0003800000 */
.L_x_14:
[----:B------:R-:W2:Y:S02]  /*14d0*/  LDG.E.U16 R2, [R2.64] ;  /* 0x0000002402027981 */ /* 0x000ea4000c1e1500 */
[----:B--2---:R-:W-:-:S05]  /*14e0*/  HADD2.F32 R0, -RZ, R2.H0_H0 ;  /* 0x20000002ff007230 */ /* 0x004fca0000004100 */
[----:B------:R-:W-:-:S04]  /*14f0*/  F2FP.BF16.PACK_AB R0, RZ, R0 ;  /* 0x00000000ff00723e */ /* 0x000fc800000010ff */
[----:B------:R-:W-:Y:S01]  /*1500*/  PRMT R23, R0, 0x7610, R23 ;  /* 0x0000761000177816 */ /* 0x000fe20000000017 */
[----:B------:R-:W-:Y:S05]  /*1510*/  BRA `(.L_x_8) ;  /* 0x00000bf000007947 */ /* 0x000fea0003800000 */
.L_x_13:
[----:B------:R-:W2:Y:S02]  /*1520*/  LDG.E.64 R2, [R2.64] ;  /* 0x0000002402027981 */ /* 0x000ea4000c1e1b00 */
[----:B--2---:R-:W0:Y:S01]  /*1530*/  F2F.F32.F64 R0, R2 ;  /* 0x0000000200007310 */ /* 0x004e220000301000 */
[----:B------:R-:W0:-:S14]  /*1540*/  DSETP.GEU.AND P0, PT, |R2|, c[0x2][0x0], PT ;  /* 0x008000000200762a */ /* 0x000e1c0003f0e200 */
[----:B0-----:R-:W-:-:S05]  /*1550*/  @!P0 FMUL R0, R0, 1.175494350822287508e-38 ;  /* 0x0080000000008820 */ /* 0x001fca0000400000 */
[----:B------:R-:W-:-:S04]  /*1560*/  F2FP.BF16.PACK_AB R0, RZ, R0 ;  /* 0x00000000ff00723e */ /* 0x000fc800000010ff */
[----:B------:R-:W-:Y:S01]  /*1570*/  PRMT R23, R0, 0x7610, R23 ;  /* 0x0000761000177816 */ /* 0x000fe20000000017 */
[----:B------:R-:W-:Y:S05]  /*1580*/  BRA `(.L_x_8) ;  /* 0x00000b8000007947 */ /* 0x000fea0003800000 */
.L_x_3:
[----:B------:R-:W-:-:S13]  /*1590*/  ISETP.GT.AND P0, PT, R4, 0x18, PT ;  /* 0x000000180400780c */ /* 0x000fda0003f04270 */
[----:B------:R-:W-:Y:S05]  /*15a0*/  @P0 BRA `(.L_x_15) ;  /* 0x0000040000000947 */ /* 0x000fea0003800000 */
[----:B------:R-:W-:-:S13]  /*15b0*/  ISETP.GT.AND P0, PT, R4, 0xe, PT ;  /* 0x0000000e0400780c */ /* 0x000fda0003f04270 */
[----:B------:R-:W-:Y:S05]  /*15c0*/  @P0 BRA `(.L_x_16) ;  /* 0x0000011000000947 */ /* 0x000fea0003800000 */
[----:B------:R-:W-:-:S13]  /*15d0*/  ISETP.NE.AND P0, PT, R4, 0xa, PT ;  /* 0x0000000a0400780c */ /* 0x000fda0003f05270 */
[----:B------:R-:W-:Y:S05]  /*15e0*/  @!P0 BRA `(.L_x_17) ;  /* 0x0000008000008947 */ /* 0x000fea0003800000 */
[----:B------:R-:W-:-:S13]  /*15f0*/  ISETP.NE.AND P0, PT, R4, 0xb, PT ;  /* 0x0000000b0400780c */ /* 0x000fda0003f05270 */
[----:B------:R-:W-:Y:S05]  /*1600*/  @P0 BRA `(.L_x_7) ;  /* 0x0000092000000947 */ /* 0x000fea0003800000 */
[----:B------:R-:W2:Y:S02]  /*1610*/  LDG.E.U8 R2, [R2.64] ;  /* 0x0000002402027981 */ /* 0x000ea4000c1e1100 */
[----:B--2---:R-:W-:-:S04]  /*1620*/  ISETP.NE.AND P0, PT, R2, RZ, PT ;  /* 0x000000ff0200720c */ /* 0x004fc80003f05270 */
[----:B------:R-:W-:-:S04]  /*1630*/  FSEL R0, RZ, 1, !P0 ;  /* 0x3f800000ff007808 */ /* 0x000fc80004000000 */
[----:B------:R-:W-:-:S04]  /*1640*/  F2FP.BF16.PACK_AB R0, RZ, R0 ;  /* 0x00000000ff00723e */ /* 0x000fc800000010ff */
[----:B------:R-:W-:Y:S01]  /*1650*/  PRMT R23, R0, 0x7610, R23 ;  /* 0x0000761000177816 */ /* 0x000fe20000000017 */
[----:B------:R-:W-:Y:S05]  /*1660*/  BRA `(.L_x_8) ;  /* 0x00000aa000007947 */ /* 0x000fea0003800000 */
.L_x_17:
[----:B------:R-:W2:Y:S02]  /*1670*/  LDG.E.64 R2, [R2.64] ;  /* 0x0000002402027981 */ /* 0x000ea4000c1e1b00 */
[----:B--2---:R-:W0:Y:S01]  /*1680*/  F2F.F32.F64 R0, R2 ;  /* 0x0000000200007310 */ /* 0x004e220000301000 */
[----:B------:R-:W0:-:S14]  /*1690*/  DSETP.GEU.AND P0, PT, |R2|, c[0x2][0x0], PT ;  /* 0x008000000200762a */ /* 0x000e1c0003f0e200 */
[----:B0-----:R-:W-:-:S05]  /*16a0*/  @!P0 FMUL R0, R0, 1.175494350822287508e-38 ;  /* 0x0080000000008820 */ /* 0x001fca0000400000 */
[----:B------:R-:W-:-:S04]  /*16b0*/  F2FP.BF16.PACK_AB R0, RZ, R0 ;  /* 0x00000000ff00723e */ /* 0x000fc800000010ff */
[----:B------:R-:W-:Y:S01]  /*16c0*/  PRMT R23, R0, 0x7610, R23 ;  /* 0x0000761000177816 */ /* 0x000fe20000000017 */
[----:B------:R-:W-:Y:S05]  /*16d0*/  BRA `(.L_x_8) ;  /* 0x00000a3000007947 */ /* 0x000fea0003800000 */
.L_x_16:
[----:B------:R-:W-:-:S13]  /*16e0*/  ISETP.NE.AND P0, PT, R4, 0xf, PT ;  /* 0x0000000f0400780c */ /* 0x000fda0003f05270 */
[----:B------:R-:W-:Y:S05]  /*16f0*/  @!P0 BRA `(.L_x_18) ;  /* 0x0000029000008947 */ /* 0x000fea0003800000 */
[----:B------:R-:W-:-:S13]  /*1700*/  ISETP.NE.AND P0, PT, R4, 0x17, PT ;  /* 0x000000170400780c */ /* 0x000fda0003f05270 */
[----:B------:R-:W-:Y:S05]  /*1710*/  @!P0 BRA `(.L_x_19) ;  /* 0x0000018000008947 */ /* 0x000fea0003800000 */
[----:B------:R-:W-:-:S13]  /*1720*/  ISETP.NE.AND P0, PT, R4, 0x18, PT ;  /* 0x000000180400780c */ /* 0x000fda0003f05270 */
[----:B------:R-:W-:Y:S05]  /*1730*/  @P0 BRA `(.L_x_7) ;  /* 0x000007f000000947 */ /* 0x000fea0003800000 */
[----:B------:R-:W2:Y:S01]  /*1740*/  LDG.E.U8 R0, [R2.64] ;  /* 0x0000002402007981 */ /* 0x000ea2000c1e1100 */
[----:B------:R-:W-:Y:S02]  /*1750*/  IMAD.MOV.U32 R8, RZ, RZ, -0x800000 ;  /* 0xff800000ff087424 */ /* 0x000fe400078e00ff */
[----:B--2---:R-:W-:-:S05]  /*1760*/  IMAD.SHL.U32 R0, R0, 0x1000000, RZ ;  /* 0x0100000000007824 */ /* 0x004fca00078e00ff */
[----:B------:R-:W-:-:S04]  /*1770*/  LOP3.LUT R4, R0, 0x7f000000, RZ, 0xc0, !PT ;  /* 0x7f00000000047812 */ /* 0x000fc800078ec0ff */
[----:B------:R-:W0:Y:S01]  /*1780*/  FLO.U32 R5, R4 ;  /* 0x0000000400057300 */ /* 0x000e2200000e0000 */
[C---:B------:R-:W-:Y:S02]  /*1790*/  IADD3 R6, R4.reuse, 0x1000000, RZ ;  /* 0x0100000004067810 */ /* 0x040fe40007ffe0ff */
[----:B------:R-:W-:Y:S02]  /*17a0*/  IADD3 R2, R4, -0x1, RZ ;  /* 0xffffffff04027810 */ /* 0x000fe40007ffe0ff */
[----:B------:R-:W-:Y:S02]  /*17b0*/  SHF.R.S32.HI R6, RZ, 0x8, R6 ;  /* 0x00000008ff067819 */ /* 0x000fe40000011406 */
[----:B------:R-:W-:Y:S02]  /*17c0*/  SHF.R.S32.HI R2, RZ, 0x1f, R2 ;  /* 0x0000001fff027819 */ /* 0x000fe40000011402 */
[----:B0-----:R-:W-:-:S04]  /*17d0*/  IADD3 R5, -R5, 0x1f, RZ ;  /* 0x0000001f05057810 */ /* 0x001fc80007ffe1ff */
[C---:B------:R-:W-:Y:S02]  /*17e0*/  ISETP.GT.U32.AND P0, PT, R5.reuse, 0x4, PT ;  /* 0x000000040500780c */ /* 0x040fe40003f04070 */
[----:B------:R-:W-:-:S04]  /*17f0*/  IADD3 R5, R5, -0x4, RZ ;  /* 0xfffffffc05057810 */ /* 0x000fc80007ffe0ff */
[----:B------:R-:W-:-:S05]  /*1800*/  SEL R5, R5, RZ, P0 ;  /* 0x000000ff05057207 */ /* 0x000fca0000000000 */
[----:B------:R-:W-:Y:S01]  /*1810*/  IMAD R8, R5, R8, 0x3c000000 ;  /* 0x3c00000005087424 */ /* 0x000fe200078e0208 */
[----:B------:R-:W-:-:S04]  /*1820*/  SHF.L.U32 R5, R4, R5, RZ ;  /* 0x0000000504057219 */ /* 0x000fc800000006ff */
[----:B------:R-:W-:-:S04]  /*1830*/  LEA.HI R5, R5, R8, RZ, 0x1c ;  /* 0x0000000805057211 */ /* 0x000fc800078fe0ff */
[----:B------:R-:W-:-:S04]  /*1840*/  LOP3.LUT R5, R5, 0x7f800000, R6, 0xf8, !PT ;  /* 0x7f80000005057812 */ /* 0x000fc800078ef806 */
[----:B------:R-:W-:-:S04]  /*1850*/  LOP3.LUT R5, R5, R2, RZ, 0x30, !PT ;  /* 0x0000000205057212 */ /* 0x000fc800078e30ff */
[----:B------:R-:W-:-:S04]  /*1860*/  LOP3.LUT R5, R5, 0x80000000, R0, 0xf8, !PT ;  /* 0x8000000005057812 */ /* 0x000fc800078ef800 */
[----:B------:R-:W-:-:S04]  /*1870*/  F2FP.BF16.PACK_AB R5, RZ, R5 ;  /* 0x00000005ff05723e */ /* 0x000fc800000010ff */
[----:B------:R-:W-:Y:S01]  /*1880*/  PRMT R23, R5, 0x7610, R23 ;  /* 0x0000761005177816 */ /* 0x000fe20000000017 */
[----:B------:R-:W-:Y:S05]  /*1890*/  BRA `(.L_x_8) ;  /* 0x0000087000007947 */ /* 0x000fea0003800000 */
.L_x_19:
[----:B------:R-:W2:Y:S02]  /*18a0*/  LDG.E.U8 R2, [R2.64] ;  /* 0x0000002402027981 */ /* 0x000ea4000c1e1100 */
[C---:B--2---:R-:W-:Y:S02]  /*18b0*/  IMAD.SHL.U32 R0, R2.reuse, 0x2000000, RZ ;  /* 0x0200000002007824 */ /* 0x044fe400078e00ff */
[----:B------:R-:W-:-:S03]  /*18c0*/  IMAD.SHL.U32 R5, R2, 0x1000000, RZ ;  /* 0x0100000002057824 */ /* 0x000fc600078e00ff */
[----:B------:R-:W-:-:S13]  /*18d0*/  ISETP.GE.U32.AND P0, PT, R0, 0x8000000, PT ;  /* 0x080000000000780c */ /* 0x000fda0003f06070 */
[C---:B------:R-:W-:Y:S02]  /*18e0*/  @!P0 IMAD.SHL.U32 R0, R2.reuse, 0x100, RZ ;  /* 0x0000010002008824 */ /* 0x040fe400078e00ff */
[----:B------:R-:W-:-:S03]  /*18f0*/  @P0 IMAD.SHL.U32 R4, R2, 0x200000, RZ ;  /* 0x0020000002040824 */ /* 0x000fc600078e00ff */
[----:B------:R-:W-:Y:S02]  /*1900*/  @!P0 LOP3.LUT R0, R0, 0x7f00, RZ, 0xc0, !PT ;  /* 0x00007f0000008812 */ /* 0x000fe400078ec0ff */
[----:B------:R-:W-:Y:S02]  /*1910*/  @P0 LOP3.LUT R4, R4, 0x70000000, RZ, 0xfc, !PT ;  /* 0x7000000004040812 */ /* 0x000fe400078efcff */
[----:B------:R-:W-:-:S03]  /*1920*/  @!P0 LOP3.LUT R0, R0, 0x3f000000, RZ, 0xfc, !PT ;  /* 0x3f00000000008812 */ /* 0x000fc600078efcff */
[----:B------:R-:W-:Y:S02]  /*1930*/  @P0 FMUL.FTZ R4, R4, 1.9259299443872358531e-34 ;  /* 0x0780000004040820 */ /* 0x000fe40000410000 */
[----:B------:R-:W-:-:S05]  /*1940*/  @!P0 FADD.FTZ R4, R0, -0.5 ;  /* 0xbf00000000048421 */ /* 0x000fca0000010000 */
[----:B------:R-:W-:-:S04]  /*1950*/  LOP3.LUT R4, R4, 0x80000000, R5, 0xf8, !PT ;  /* 0x8000000004047812 */ /* 0x000fc800078ef805 */
[----:B------:R-:W-:-:S04]  /*1960*/  F2FP.BF16.PACK_AB R4, RZ, R4 ;  /* 0x00000004ff04723e */ /* 0x000fc800000010ff */
[----:B------:R-:W-:Y:S01]  /*1970*/  PRMT R23, R4, 0x7610, R23 ;  /* 0x0000761004177816 */ /* 0x000fe20000000017 */
[----:B------:R-:W-:Y:S05]  /*1980*/  BRA `(.L_x_8) ;  /* 0x0000078000007947 */ /* 0x000fea0003800000 */
.L_x_18:
[----:B------:R0:W5:Y:S01]  /*1990*/  LDG.E.U16 R23, [R2.64] ;  /* 0x0000002402177981 */ /* 0x000162000c1e1500 */
[----:B------:R-:W-:Y:S05]  /*19a0*/  BRA `(.L_x_8) ;  /* 0x0000076000007947 */ /* 0x000fea0003800000 */
.L_x_15:
[----:B------:R-:W-:-:S13]  /*19b0*/  ISETP.GT.AND P0, PT, R4, 0x1b, PT ;  /* 0x0000001b0400780c */ /* 0x000fda0003f04270 */
[----:B------:R-:W-:Y:S05]  /*19c0*/  @P0 BRA `(.L_x_20) ;  /* 0x0000044000000947 */ /* 0x000fea0003800000 */
[----:B------:R-:W-:-:S13]  /*19d0*/  ISETP.NE.AND P0, PT, R4, 0x19, PT ;  /* 0x000000190400780c */ /* 0x000fda0003f05270 */
[----:B------:R-:W-:Y:S05]  /*19e0*/  @!P0 BRA `(.L_x_21) ;  /* 0x0000025000008947 */ /* 0x000fea0003800000 */
[----:B------:R-:W-:-:S13]  /*19f0*/  ISETP.NE.AND P0, PT, R4, 0x1a, PT ;  /* 0x0000001a0400780c */ /* 0x000fda0003f05270 */
[----:B------:R-:W-:Y:S05]  /*1a00*/  @!P0 BRA `(.L_x_22) ;  /* 0x0000006000008947 */ /* 0x000fea0003800000 */
[----:B------:R-:W-:-:S13]  /*1a10*/  ISETP.NE.AND P0, PT, R4, 0x1b, PT ;  /* 0x0000001b0400780c */ /* 0x000fda0003f05270 */
[----:B------:R-:W-:Y:S05]  /*1a20*/  @P0 BRA `(.L_x_7) ;  /* 0x0000050000000947 */ /* 0x000fea0003800000 */
[----:B------:R-:W2:Y:S02]  /*1a30*/  LDG.E.U16 R0, [R2.64] ;  /* 0x0000002402007981 */ /* 0x000ea4000c1e1500 */
[----:B--2---:R-:W0:Y:S02]  /*1a40*/  I2F.U16 R0, R0 ;  /* 0x0000000000007306 */ /* 0x004e240000101000 */
[----:B0-----:R-:W-:Y:S01]  /*1a50*/  F2FP.BF16.PACK_AB R23, RZ, R0 ;  /* 0x00000000ff17723e */ /* 0x001fe200000010ff */
[----:B------:R-:W-:Y:S05]  /*1a60*/  BRA `(.L_x_8) ;  /* 0x000006a000007947 */ /* 0x000fea0003800000 */
.L_x_22:
[----:B------:R-:W2:Y:S01]  /*1a70*/  LDG.E.U8 R2, [R2.64] ;  /* 0x0000002402027981 */ /* 0x000ea2000c1e1100 */
[----:B------:R-:W-:Y:S01]  /*1a80*/  BSSY B0, `(.L_x_23) ;  /* 0x0000018000007945 */ /* 0x000fe20003800000 */
[----:B------:R-:W-:Y:S01]  /*1a90*/  IMAD.MOV.U32 R0, RZ, RZ, RZ ;  /* 0x000000ffff007224 */ /* 0x000fe200078e00ff */
[----:B--2---:R-:W-:-:S13]  /*1aa0*/  ISETP.NE.AND P0, PT, R2, RZ, PT ;  /* 0x000000ff0200720c */ /* 0x004fda0003f05270 */
[----:B------:R-:W-:Y:S05]  /*1ab0*/  @!P0 BRA `(.L_x_24) ;  /* 0x0000014000008947 */ /* 0x000fea0003800000 */
[----:B------:R-:W-:-:S13]  /*1ac0*/  ISETP.NE.AND P0, PT, R2, 0x80, PT ;  /* 0x000000800200780c */ /* 0x000fda0003f05270 */
[----:B------:R-:W-:Y:S01]  /*1ad0*/  @!P0 IMAD.MOV.U32 R0, RZ, RZ, 0x7f800001 ;  /* 0x7f800001ff008424 */ /* 0x000fe200078e00ff */
[----:B------:R-:W-:Y:S05]  /*1ae0*/  @!P0 BRA `(.L_x_24) ;  /* 0x0000011000008947 */ /* 0x000fea0003800000 */
[C---:B------:R-:W-:Y:S01]  /*1af0*/  LOP3.LUT P0, R0, R2.reuse, 0x78, RZ, 0xc0, !PT ;  /* 0x0000007802007812 */ /* 0x040fe2000780c0ff */
[----:B------:R-:W-:Y:S01]  /*1b00*/  BSSY B1, `(.L_x_25) ;  /* 0x000000c000017945 */ /* 0x000fe20003800000 */
[----:B------:R-:W-:Y:S02]  /*1b10*/  SHF.R.U32.HI R3, RZ, 0x7, R2 ;  /* 0x00000007ff037819 */ /* 0x000fe40000011602 */
[----:B------:R-:W-:Y:S02]  /*1b20*/  LOP3.LUT R2, R2, 0x7, RZ, 0xc0, !PT ;  /* 0x0000000702027812 */ /* 0x000fe400078ec0ff */
[----:B------:R-:W-:Y:S01]  /*1b30*/  SHF.R.U32.HI R0, RZ, 0x3, R0 ;  /* 0x00000003ff007819 */ /* 0x000fe20000011600 */
[----:B------:R-:W-:-:S06]  /*1b40*/  IMAD.U32 R4, R3, -0x80000000, RZ ;  /* 0x8000000003047824 */ /* 0x000fcc00078e00ff */
[----:B------:R-:W-:Y:S05]  /*1b50*/  @P0 BRA `(.L_x_26) ;  /* 0x0000006000000947 */ /* 0x000fea0003800000 */
[----:B------:R-:W0:Y:S02]  /*1b60*/  FLO.U32 R3, R2 ;  /* 0x0000000200037300 */ /* 0x000e2400000e0000 */
[----:B0-----:R-:W-:-:S04]  /*1b70*/  IADD3 R3, -R3, 0x1f, RZ ;  /* 0x0000001f03037810 */ /* 0x001fc80007ffe1ff */
[----:B------:R-:W-:Y:S02]  /*1b80*/  IADD3 R5, R3, -0x1c, RZ ;  /* 0xffffffe403057810 */ /* 0x000fe40007ffe0ff */
[----:B------:R-:W-:Y:S02]  /*1b90*/  IADD3 R0, R0, 0x1d, -R3 ;  /* 0x0000001d00007810 */ /* 0x000fe40007ffe803 */
[----:B------:R-:W-:-:S04]  /*1ba0*/  SHF.L.U32 R5, R2, R5, RZ ;  /* 0x0000000502057219 */ /* 0x000fc800000006ff */
[----:B------:R-:W-:Y:S02]  /*1bb0*/  LOP3.LUT R2, R5, 0x7, RZ, 0xc0, !PT ;  /* 0x0000000705027812 */ /* 0x000fe400078ec0ff */
.L_x_26:
[----:B------:R-:W-:Y:S05]  /*1bc0*/  BSYNC B1 ;  /* 0x0000000000017941 */ /* 0x000fea0003800000 */
.L_x_25:
[----:B------:R-:W-:Y:S01]  /*1bd0*/  LEA R3, R0, 0x3b800000, 0x17 ;  /* 0x3b80000000037811 */ /* 0x000fe200078eb8ff */
[----:B------:R-:W-:-:S05]  /*1be0*/  IMAD.SHL.U32 R0, R2, 0x100000, RZ ;  /* 0x0010000002007824 */ /* 0x000fca00078e00ff */
[----:B------:R-:W-:Y:S02]  /*1bf0*/  LOP3.LUT R0, R3, R0, R4, 0xfe, !PT ;  /* 0x0000000003007212 */ /* 0x000fe400078efe04 */
.L_x_24:
[----:B------:R-:W-:Y:S05]  /*1c00*/  BSYNC B0 ;  /* 0x0000000000007941 */ /* 0x000fea0003800000 */
.L_x_23:
[----:B------:R-:W-:-:S04]  /*1c10*/  F2FP.BF16.PACK_AB R0, RZ, R0 ;  /* 0x00000000ff00723e */ /* 0x000fc800000010ff */
[----:B------:R-:W-:Y:S01]  /*1c20*/  PRMT R23, R0, 0x7610, R23 ;  /* 0x0000761000177816 */ /* 0x000fe20000000017 */
[----:B------:R-:W-:Y:S05]  /*1c30*/  BRA `(.L_x_8) ;  /* 0x000004d000007947 */ /* 0x000fea0003800000 */
.L_x_21:
        /* <DEDUP_REMOVED lines=21> */
.L_x_30:
[----:B------:R-:W-:Y:S05]  /*1d90*/  BSYNC B1 ;  /* 0x0000000000017941 */ /* 0x000fea0003800000 */
.L_x_29:
[----:B------:R-:W-:Y:S01]  /*1da0*/  LEA R3, R0, 0x37800000, 0x17 ;  /* 0x3780000000037811 */ /* 0x000fe200078eb8ff */
[----:B------:R-:W-:-:S05]  /*1db0*/  IMAD.SHL.U32 R0, R2, 0x200000, RZ ;  /* 0x0020000002007824 */ /* 0x000fca00078e00ff */
[----:B------:R-:W-:Y:S02]  /*1dc0*/  LOP3.LUT R0, R3, R0, R4, 0xfe, !PT ;  /* 0x0000000003007212 */ /* 0x000fe400078efe04 */
.L_x_28:
[----:B------:R-:W-:Y:S05]  /*1dd0*/  BSYNC B0 ;  /* 0x0000000000007941 */ /* 0x000fea0003800000 */
.L_x_27:
[----:B------:R-:W-:-:S04]  /*1de0*/  F2FP.BF16.PACK_AB R0, RZ, R0 ;  /* 0x00000000ff00723e */ /* 0x000fc800000010ff */
[----:B------:R-:W-:Y:S01]  /*1df0*/  PRMT R23, R0, 0x7610, R23 ;  /* 0x0000761000177816 */ /* 0x000fe20000000017 */
[----:B------:R-:W-:Y:S05]  /*1e00*/  BRA `(.L_x_8) ;  /* 0x0000030000007947 */ /* 0x000fea0003800000 */
.L_x_20:
[----:B------:R-:W-:-:S13]  /*1e10*/  ISETP.NE.AND P0, PT, R4, 0x1c, PT ;  /* 0x0000001c0400780c */ /* 0x000fda0003f05270 */
[----:B------:R-:W-:Y:S05]  /*1e20*/  @!P0 BRA `(.L_x_31) ;  /* 0x000002a000008947 */ /* 0x000fea0003800000 */
[----:B------:R-:W-:-:S13]  /*1e30*/  ISETP.NE.AND P0, PT, R4, 0x1d, PT ;  /* 0x0000001d0400780c */ /* 0x000fda0003f05270 */
[----:B------:R-:W-:Y:S05]  /*1e40*/  @!P0 BRA `(.L_x_32) ;  /* 0x0000023000008947 */ /* 0x000fea0003800000 */
[----:B------:R-:W-:-:S13]  /*1e50*/  ISETP.NE.AND P0, PT, R4, 0x2c, PT ;  /* 0x0000002c0400780c */ /* 0x000fda0003f05270 */
[----:B------:R-:W-:Y:S05]  /*1e60*/  @P0 BRA `(.L_x_7) ;  /* 0x000000c000000947 */ /* 0x000fea0003800000 */
[----:B------:R-:W2:Y:S01]  /*1e70*/  LDG.E.U8 R2, [R2.64] ;  /* 0x0000002402027981 */ /* 0x000ea2000c1e1100 */
[----:B------:R-:W-:Y:S01]  /*1e80*/  BSSY B0, `(.L_x_33) ;  /* 0x0000007000007945 */ /* 0x000fe20003800000 */
[----:B------:R-:W-:Y:S01]  /*1e90*/  IMAD.MOV.U32 R0, RZ, RZ, 0x400000 ;  /* 0x00400000ff007424 */ /* 0x000fe200078e00ff */
[----:B--2---:R-:W-:-:S13]  /*1ea0*/  ISETP.NE.AND P0, PT, R2, RZ, PT ;  /* 0x000000ff0200720c */ /* 0x004fda0003f05270 */
[----:B------:R-:W-:Y:S05]  /*1eb0*/  @!P0 BRA `(.L_x_34) ;  /* 0x0000003000008947 */ /* 0x000fea0003800000 */
[----:B------:R-:W-:-:S13]  /*1ec0*/  ISETP.NE.AND P0, PT, R2, 0xff, PT ;  /* 0x000000ff0200780c */ /* 0x000fda0003f05270 */
[----:B------:R-:W-:Y:S02]  /*1ed0*/  @!P0 IMAD.MOV.U32 R0, RZ, RZ, 0x7f800001 ;  /* 0x7f800001ff008424 */ /* 0x000fe400078e00ff */
[----:B------:R-:W-:Y:S02]  /*1ee0*/  @P0 IMAD.SHL.U32 R0, R2, 0x800000, RZ ;  /* 0x0080000002000824 */ /* 0x000fe400078e00ff */
.L_x_34:
[----:B------:R-:W-:Y:S05]  /*1ef0*/  BSYNC B0 ;  /* 0x0000000000007941 */ /* 0x000fea0003800000 */
.L_x_33:
[----:B------:R-:W-:-:S04]  /*1f00*/  F2FP.BF16.PACK_AB R0, RZ, R0 ;  /* 0x00000000ff00723e */ /* 0x000fc800000010ff */
[----:B------:R-:W-:Y:S01]  /*1f10*/  PRMT R23, R0, 0x7610, R23 ;  /* 0x0000761000177816 */ /* 0x000fe20000000017 */
[----:B------:R-:W-:Y:S05]  /*1f20*/  BRA `(.L_x_8) ;  /* 0x000001e000007947 */ /* 0x000fea0003800000 */
.L_x_7:
[----:B------:R-:W-:Y:S01]  /*1f30*/  MOV R2, 0x0 ;  /* 0x0000000000027802 */ /* 0x000fe20000000f00 */
[----:B------:R-:W-:Y:S02]  /*1f40*/  IMAD.MOV.U32 R4, RZ, RZ, c[0x4][0x128] ;  /* 0x01004a00ff047624 */ /* 0x000fe400078e00ff */
[----:B------:R-:W-:Y:S02]  /*1f50*/  IMAD.MOV.U32 R5, RZ, RZ, c[0x4][0x12c] ;  /* 0x01004b00ff057624 */ /* 0x000fe400078e00ff */
[----:B------:R-:W-:Y:S01]  /*1f60*/  IMAD.MOV.U32 R6, RZ, RZ, c[0x4][0x130] ;  /* 0x01004c00ff067624 */ /* 0x000fe200078e00ff */
[----:B------:R-:W0:Y:S01]  /*1f70*/  LDC.64 R2, c[0x4][R2] ;  /* 0x0100000002027b82 */ /* 0x000e220000000a00 */
[----:B------:R-:W-:Y:S02]  /*1f80*/  IMAD.MOV.U32 R7, RZ, RZ, c[0x4][0x134] ;  /* 0x01004d00ff077624 */ /* 0x000fe400078e00ff */
[----:B------:R-:W-:-:S02]  /*1f90*/  IMAD.MOV.U32 R8, RZ, RZ, 0x4e ;  /* 0x0000004eff087424 */ /* 0x000fc400078e00ff */
[----:B------:R-:W-:Y:S02]  /*1fa0*/  IMAD.MOV.U32 R10, RZ, RZ, c[0x4][0x38] ;  /* 0x01000e00ff0a7624 */ /* 0x000fe400078e00ff */
[----:B------:R-:W-:Y:S02]  /*1fb0*/  IMAD.MOV.U32 R11, RZ, RZ, c[0x4][0x3c] ;  /* 0x01000f00ff0b7624 */ /* 0x000fe400078e00ff */
[----:B------:R-:W-:Y:S02]  /*1fc0*/  IMAD.MOV.U32 R12, RZ, RZ, 0x1 ;  /* 0x00000001ff0c7424 */ /* 0x000fe400078e00ff */
[----:B------:R-:W-:Y:S02]  /*1fd0*/  IMAD.MOV.U32 R13, RZ, RZ, RZ ;  /* 0x000000ffff0d7224 */ /* 0x000fe400078e00ff */
[----:B------:R-:W-:Y:S01]  /*1fe0*/  LEPC R14 ;  /* 0x00000000000e734e */ /* 0x000fe20000000000 */
[----:B------:R-:W-:Y:S02]  /*1ff0*/  MOV R9, 0x2060 ;  /* 0x0000206000097802 */ /* 0x000fe40000000f00 */
[----:B------:R-:W-:Y:S02]  /*2000*/  MOV R20, 0x1fe0 ;  /* 0x00001fe000147802 */ /* 0x000fe40000000f00 */
[----:B------:R-:W-:-:S02]  /*2010*/  MOV R21, 0x0 ;  /* 0x0000000000157802 */ /* 0x000fc40000000f00 */
[----:B------:R-:W-:Y:S02]  /*2020*/  MOV R0, 0x0 ;  /* 0x0000000000007802 */ /* 0x000fe40000000f00 */
[----:B------:R-:W-:-:S04]  /*2030*/  IADD3 R20, P0, P1, -R20, R9, R14 ;  /* 0x0000000914147210 */ /* 0x000fc8000791e10e */
[----:B------:R-:W-:-:S04]  /*2040*/  IADD3.X R21, ~R0, R21, R15, P0, P1 ;  /* 0x0000001500157210 */ /* 0x000fc800007e250f */
[----:B0-----:R-:W-:Y:S05]  /*2050*/  CALL.ABS.NOINC R2 ;  /* 0x0000000002007343 */ /* 0x001fea0003c00000 */
[----:B------:R-:W-:Y:S01]  /*2060*/  PRMT R23, RZ, 0x7610, R23 ;  /* 0x00007610ff177816 */ /* 0x000fe20000000017 */
[----:B------:R-:W-:Y:S05]  /*2070*/  BRA `(.L_x_8) ;  /* 0x0000009000007947 */ /* 0x000fea0003800000 */
.L_x_32:
[----:B------:R-:W2:Y:S02]  /*2080*/  LDG.E.64 R2, [R2.64] ;  /* 0x0000002402027981 */ /* 0x000ea4000c1e1b00 */
[----:B--2---:R-:W0:Y:S02]  /*2090*/  I2F.U64 R0, R2 ;  /* 0x0000000200007312 */ /* 0x004e240000301000 */
[----:B0-----:R-:W-:-:S04]  /*20a0*/  F2FP.BF16.PACK_AB R0, RZ, R0 ;  /* 0x00000000ff00723e */ /* 0x001fc800000010ff */
[----:B------:R-:W-:Y:S01]  /*20b0*/  PRMT R23, R0, 0x7610, R23 ;  /* 0x0000761000177816 */ /* 0x000fe20000000017 */
[----:B------:R-:W-:Y:S05]  /*20c0*/  BRA `(.L_x_8) ;  /* 0x0000004000007947 */ /* 0x000fea0003800000 */
.L_x_31:
[----:B------:R-:W2:Y:S02]  /*20d0*/  LDG.E R2, [R2.64] ;  /* 0x0000002402027981 */ /* 0x000ea4000c1e1900 */
[----:B--2---:R-:W0:Y:S02]  /*20e0*/  I2F.U32 R0, R2 ;  /* 0x0000000200007306 */ /* 0x004e240000201000 */
[----:B0-----:R-:W-:-:S04]  /*20f0*/  F2FP.BF16.PACK_AB R0, RZ, R0 ;  /* 0x00000000ff00723e */ /* 0x001fc800000010ff */
[----:B------:R-:W-:Y:S02]  /*2100*/  PRMT R23, R0, 0x7610, R23 ;  /* 0x0000761000177816 */ /* 0x000fe40000000017 */
.L_x_8:
[----:B------:R-:W1:Y:S01]  /*2110*/  LDC.U8 R4, c[0x0][0x3e3] ;  /* 0x0000f8c0ff047b82 */ /* 0x000e620000000000 */
[----:B0-----:R-:W-:-:S05]  /*2120*/  IADD3 R2, P1, R22, c[0x0][0x3d8], RZ ;  /* 0x0000f60016027a10 */ /* 0x001fca0007f3e0ff */
[----:B------:R-:W-:Y:S01]  /*2130*/  IMAD.X R3, RZ, RZ, c[0x0][0x3dc], P1 ;  /* 0x0000f700ff037624 */ /* 0x000fe200008e06ff */
[----:B-1----:R-:W-:-:S04]  /*2140*/  PRMT R0, R4, 0x9910, RZ ;  /* 0x0000991004007816 */ /* 0x002fc800000000ff */
        /* <DEDUP_REMOVED lines=12> */
[----:B0-----:R-:W-:Y:S01]  /*2210*/  F2FP.BF16.PACK_AB R0, RZ, R0 ;  /* 0x00000000ff00723e */ /* 0x001fe200000010ff */
[----:B------:R-:W-:Y:S05]  /*2220*/  BRA `(.L_x_40) ;  /* 0x00000e7000007947 */ /* 0x000fea0003800000 */
.L_x_38:
[----:B------:R-:W2:Y:S02]  /*2230*/  LDG.E.U8 R2, [R2.64] ;  /* 0x0000002402027981 */ /* 0x000ea4000c1e1100 */
[----:B--2---:R-:W0:Y:S02]  /*2240*/  I2F.U16 R0, R2 ;  /* 0x0000000200007306 */ /* 0x004e240000101000 */
[----:B0-----:R-:W-:Y:S01]  /*2250*/  F2FP.BF16.PACK_AB R0, RZ, R0 ;  /* 0x00000000ff00723e */ /* 0x001fe200000010ff */
[----:B------:R-:W-:Y:S05]  /*2260*/  BRA `(.L_x_40) ;  /* 0x00000e3000007947 */ /* 0x000fea0003800000 */
.L_x_37:
        /* <DEDUP_REMOVED lines=8> */
[----:B0-----:R-:W-:Y:S01]  /*22f0*/  F2FP.BF16.PACK_AB R0, RZ, R0 ;  /* 0x00000000ff00723e */ /* 0x001fe200000010ff */
[----:B------:R-:W-:Y:S05]  /*2300*/  BRA `(.L_x_40) ;  /* 0x00000d9000007947 */ /* 0x000fea0003800000 */
.L_x_42:
[----:B------:R-:W2:Y:S02]  /*2310*/  LDG.E R2, [R2.64] ;  /* 0x0000002402027981 */ /* 0x000ea4000c1e1900 */
[----:B--2---:R-:W0:Y:S02]  /*2320*/  I2F R0, R2 ;  /* 0x0000000200007306 */ /* 0x004e240000201400 */
[----:B0-----:R-:W-:Y:S01]  /*2330*/  F2FP.BF16.PACK_AB R0, RZ, R0 ;  /* 0x00000000ff00723e */ /* 0x001fe200000010ff */
[----:B------:R-:W-:Y:S05]  /*2340*/  BRA `(.L_x_40) ;  /* 0x00000d5000007947 */ /* 0x000fea0003800000 */
.L_x_41:
[----:B------:R-:W2:Y:S02]  /*2350*/  LDG.E.U16 R2, [R2.64] ;  /* 0x0000002402027981 */ /* 0x000ea4000c1e1500 */
[----:B--2---:R-:W0:Y:S02]  /*2360*/  I2F.S16 R0, R2 ;  /* 0x0000000200007306 */ /* 0x004e240000101400 */
[----:B0-----:R-:W-:Y:S01]  /*2370*/  F2FP.BF16.PACK_AB R0, RZ, R0 ;  /* 0x00000000ff00723e */ /* 0x001fe200000010ff */
[----:B------:R-:W-:Y:S05]  /*2380*/  BRA `(.L_x_40) ;  /* 0x00000d1000007947 */ /* 0x000fea0003800000 */
.L_x_36:
        /* <DEDUP_REMOVED lines=9> */
.L_x_44:
[----:B------:R-:W2:Y:S02]  /*2420*/  LDG.E.U16 R0, [R2.64] ;  /* 0x0000002402007981 */ /* 0x000ea4000c1e1500 */
[----:B--2---:R-:W-:-:S05]  /*2430*/  HADD2.F32 R0, -RZ, R0.H0_H0 ;  /* 0x20000000ff007230 */ /* 0x004fca0000004100 */
[----:B------:R-:W-:Y:S01]  /*2440*/  F2FP.BF16.PACK_AB R0, RZ, R0 ;  /* 0x00000000ff00723e */ /* 0x000fe200000010ff */
[----:B------:R-:W-:Y:S05]  /*2450*/  BRA `(.L_x_40) ;  /* 0x00000c4000007947 */ /* 0x000fea0003800000 */
.L_x_43:
        /* <DEDUP_REMOVED lines=9> */
.L_x_46:
[----:B------:R-:W2:Y:S02]  /*24f0*/  LDG.E.U16 R2, [R2.64] ;  /* 0x0000002402027981 */ /* 0x000ea4000c1e1500 */
[----:B--2---:R-:W-:-:S05]  /*2500*/  HADD2.F32 R0, -RZ, R2.H0_H0 ;  /* 0x20000002ff007230 */ /* 0x004fca0000004100 */
[----:B------:R-:W-:Y:S01]  /*2510*/  F2FP.BF16.PACK_AB R0, RZ, R0 ;  /* 0x00000000ff00723e */ /* 0x000fe200000010ff */
[----:B------:R-:W-:Y:S05]  /*2520*/  BRA `(.L_x_40) ;  /* 0x00000b7000007947 */ /* 0x000fea0003800000 */
.L_x_45:
[----:B------:R-:W2:Y:S02]  /*2530*/  LDG.E.64 R2, [R2.64] ;  /* 0x0000002402027981 */ /* 0x000ea4000c1e1b00 */
[----:B--2---:R-:W0:Y:S01]  /*2540*/  F2F.F32.F64 R0, R2 ;  /* 0x0000000200007310 */ /* 0x004e220000301000 */
[----:B------:R-:W0:-:S14]  /*2550*/  DSETP.GEU.AND P0, PT, |R2|, c[0x2][0x0], PT ;  /* 0x008000000200762a */ /* 0x000e1c0003f0e200 */
[----:B0-----:R-:W-:-:S05]  /*2560*/  @!P0 FMUL R0, R0, 1.175494350822287508e-38 ;  /* 0x0080000000008820 */ /* 0x001fca0000400000 */
[----:B------:R-:W-:Y:S01]  /*2570*/  F2FP.BF16.PACK_AB R0, RZ, R0 ;  /* 0x00000000ff00723e */ /* 0x000fe200000010ff */
[----:B------:R-:W-:Y:S05]  /*2580*/  BRA `(.L_x_40) ;  /* 0x00000b1000007947 */ /* 0x000fea0003800000 */
.L_x_35:
        /* <DEDUP_REMOVED lines=11> */
[----:B------:R-:W-:Y:S01]  /*2640*/  F2FP.BF16.PACK_AB R0, RZ, R0 ;  /* 0x00000000ff00723e */ /* 0x000fe200000010ff */
[----:B------:R-:W-:Y:S05]  /*2650*/  BRA `(.L_x_40) ;  /* 0x00000a4000007947 */ /* 0x000fea0003800000 */
.L_x_49:
[----:B------:R-:W2:Y:S02]  /*2660*/  LDG.E.64 R2, [R2.64] ;  /* 0x0000002402027981 */ /* 0x000ea4000c1e1b00 */
[----:B--2---:R-:W0:Y:S01]  /*2670*/  F2F.F32.F64 R0, R2 ;  /* 0x0000000200007310 */ /* 0x004e220000301000 */
[----:B------:R-:W0:-:S14]  /*2680*/  DSETP.GEU.AND P0, PT, |R2|, c[0x2][0x0], PT ;  /* 0x008000000200762a */ /* 0x000e1c0003f0e200 */
[----:B0-----:R-:W-:-:S05]  /*2690*/  @!P0 FMUL R0, R0, 1.175494350822287508e-38 ;  /* 0x0080000000008820 */ /* 0x001fca0000400000 */
[----:B------:R-:W-:Y:S01]  /*26a0*/  F2FP.BF16.PACK_AB R0, RZ, R0 ;  /* 0x00000000ff00723e */ /* 0x000fe200000010ff */
[----:B------:R-:W-:Y:S05]  /*26b0*/  BRA `(.L_x_40) ;  /* 0x000009e000007947 */ /* 0x000fea0003800000 */
.L_x_48:
        /* <DEDUP_REMOVED lines=28> */
.L_x_51:
        /* <DEDUP_REMOVED lines=15> */
.L_x_50:
[----:B------:R0:W5:Y:S01]  /*2970*/  LDG.E.U16 R0, [R2.64] ;  /* 0x0000002402007981 */ /* 0x000162000c1e1500 */
[----:B------:R-:W-:Y:S05]  /*2980*/  BRA `(.L_x_40) ;  /* 0x0000071000007947 */ /* 0x000fea0003800000 */
.L_x_47:
        /* <DEDUP_REMOVED lines=12> */
.L_x_54:
        /* <DEDUP_REMOVED lines=21> */
.L_x_58:
[----:B------:R-:W-:Y:S05]  /*2ba0*/  BSYNC B1 ;  /* 0x0000000000017941 */ /* 0x000fea0003800000 */
.L_x_57:
[----:B------:R-:W-:Y:S01]  /*2bb0*/  LEA R3, R0, 0x3b800000, 0x17 ;  /* 0x3b80000000037811 */ /* 0x000fe200078eb8ff */
[----:B------:R-:W-:-:S05]  /*2bc0*/  IMAD.SHL.U32 R0, R2, 0x100000, RZ ;  /* 0x0010000002007824 */ /* 0x000fca00078e00ff */
[----:B------:R-:W-:Y:S02]  /*2bd0*/  LOP3.LUT R0, R3, R0, R4, 0xfe, !PT ;  /* 0x0000000003007212 */ /* 0x000fe400078efe04 */
.L_x_56:
[----:B------:R-:W-:Y:S05]  /*2be0*/  BSYNC B0 ;  /* 0x0000000000007941 */ /* 0x000fea0003800000 */
.L_x_55:
[----:B------:R-:W-:Y:S01]  /*2bf0*/  F2FP.BF16.PACK_AB R0, RZ, R0 ;  /* 0x00000000ff00723e */ /* 0x000fe200000010ff */
[----:B------:R-:W-:Y:S05]  /*2c00*/  BRA `(.L_x_40) ;  /* 0x0000049000007947 */ /* 0x000fea0003800000 */
.L_x_53:
        /* <DEDUP_REMOVED lines=21> */
.L_x_62:
[----:B------:R-:W-:Y:S05]  /*2d60*/  BSYNC B1 ;  /* 0x0000000000017941 */ /* 0x000fea0003800000 */
.L_x_61:
[----:B------:R-:W-:Y:S01]  /*2d70*/  LEA R3, R0, 0x37800000, 0x17 ;  /* 0x3780000000037811 */ /* 0x000fe200078eb8ff */
[----:B------:R-:W-:-:S05]  /*2d80*/  IMAD.SHL.U32 R0, R2, 0x200000, RZ ;  /* 0x0020000002007824 */ /* 0x000fca00078e00ff */
[----:B------:R-:W-:Y:S02]  /*2d90*/  LOP3.LUT R0, R3, R0, R4, 0xfe, !PT ;  /* 0x0000000003007212 */ /* 0x000fe400078efe04 */
.L_x_60:
[----:B------:R-:W-:Y:S05]  /*2da0*/  BSYNC B0 ;  /* 0x0000000000007941 */ /* 0x000fea0003800000 */
.L_x_59:
[----:B------:R-:W-:Y:S01]  /*2db0*/  F2FP.BF16.PACK_AB R0, RZ, R0 ;  /* 0x00000000ff00723e */ /* 0x000fe200000010ff */
[----:B------:R-:W-:Y:S05]  /*2dc0*/  BRA `(.L_x_40) ;  /* 0x000002d000007947 */ /* 0x000fea0003800000 */
.L_x_52:
        /* <DEDUP_REMOVED lines=14> */
.L_x_66:
[----:B------:R-:W-:Y:S05]  /*2eb0*/  BSYNC B0 ;  /* 0x0000000000007941 */ /* 0x000fea0003800000 */
.L_x_65:
[----:B------:R-:W-:Y:S01]  /*2ec0*/  F2FP.BF16.PACK_AB R0, RZ, R0 ;  /* 0x00000000ff00723e */ /* 0x000fe200000010ff */
[----:B------:R-:W-:Y:S05]  /*2ed0*/  BRA `(.L_x_40) ;  /* 0x000001c000007947 */ /* 0x000fea0003800000 */
.L_x_39:
[----:B------:R-:W-:Y:S01]  /*2ee0*/  MOV R2, 0x0 ;  /* 0x0000000000027802 */ /* 0x000fe20000000f00 */
[----:B------:R-:W-:Y:S02]  /*2ef0*/  IMAD.MOV.U32 R4, RZ, RZ, c[0x4][0x128] ;  /* 0x01004a00ff047624 */ /* 0x000fe400078e00ff */
[----:B------:R-:W-:Y:S02]  /*2f00*/  IMAD.MOV.U32 R5, RZ, RZ, c[0x4][0x12c] ;  /* 0x01004b00ff057624 */ /* 0x000fe400078e00ff */
[----:B------:R-:W-:Y:S01]  /*2f10*/  IMAD.MOV.U32 R6, RZ, RZ, c[0x4][0x130] ;  /* 0x01004c00ff067624 */ /* 0x000fe200078e00ff */
[----:B------:R-:W0:Y:S01]  /*2f20*/  LDC.64 R2, c[0x4][R2] ;  /* 0x0100000002027b82 */ /* 0x000e220000000a00 */
[----:B------:R-:W-:-:S02]  /*2f30*/  IMAD.MOV.U32 R7, RZ, RZ, c[0x4][0x134] ;  /* 0x01004d00ff077624 */ /* 0x000fc400078e00ff */
[----:B------:R-:W-:Y:S02]  /*2f40*/  IMAD.MOV.U32 R8, RZ, RZ, 0x4e ;  /* 0x0000004eff087424 */ /* 0x000fe400078e00ff */
[----:B------:R-:W-:Y:S02]  /*2f50*/  IMAD.MOV.U32 R10, RZ, RZ, c[0x4][0x38] ;  /* 0x01000e00ff0a7624 */ /* 0x000fe400078e00ff */
[----:B------:R-:W-:Y:S02]  /*2f60*/  IMAD.MOV.U32 R11, RZ, RZ, c[0x4][0x3c] ;  /* 0x01000f00ff0b7624 */ /* 0x000fe400078e00ff */
[----:B------:R-:W-:Y:S02]  /*2f70*/  IMAD.MOV.U32 R12, RZ, RZ, 0x1 ;  /* 0x00000001ff0c7424 */ /* 0x000fe400078e00ff */
[----:B------:R-:W-:Y:S02]  /*2f80*/  IMAD.MOV.U32 R13, RZ, RZ, RZ ;  /* 0x000000ffff0d7224 */ /* 0x000fe400078e00ff */
[----:B------:R-:W-:Y:S01]  /*2f90*/  LEPC R14 ;  /* 0x00000000000e734e */ /* 0x000fe20000000000 */
[----:B------:R-:W-:Y:S02]  /*2fa0*/  MOV R9, 0x3010 ;  /* 0x0000301000097802 */ /* 0x000fe40000000f00 */
[----:B------:R-:W-:-:S02]  /*2fb0*/  MOV R20, 0x2f90 ;  /* 0x00002f9000147802 */ /* 0x000fc40000000f00 */
[----:B------:R-:W-:Y:S02]  /*2fc0*/  MOV R21, 0x0 ;  /* 0x0000000000157802 */ /* 0x000fe40000000f00 */
[----:B------:R-:W-:Y:S02]  /*2fd0*/  MOV R0, 0x0 ;  /* 0x0000000000007802 */ /* 0x000fe40000000f00 */
[----:B------:R-:W-:-:S04]  /*2fe0*/  IADD3 R20, P0, P1, -R20, R9, R14 ;  /* 0x0000000914147210 */ /* 0x000fc8000791e10e */
[----:B------:R-:W-:-:S04]  /*2ff0*/  IADD3.X R21, ~R0, R21, R15, P0, P1 ;  /* 0x0000001500157210 */ /* 0x000fc800007e250f */
[----:B0----5:R-:W-:Y:S05]  /*3000*/  CALL.ABS.NOINC R2 ;  /* 0x0000000002007343 */ /* 0x021fea0003c00000 */
[----:B------:R-:W-:Y:S01]  /*3010*/  PRMT R0, RZ, 0x7610, R0 ;  /* 0x00007610ff007816 */ /* 0x000fe20000000000 */
[----:B------:R-:W-:Y:S05]  /*3020*/  BRA `(.L_x_40) ;  /* 0x0000007000007947 */ /* 0x000fea0003800000 */
.L_x_64:
[----:B------:R-:W2:Y:S02]  /*3030*/  LDG.E.64 R2, [R2.64] ;  /* 0x0000002402027981 */ /* 0x000ea4000c1e1b00 */
[----:B--2---:R-:W0:Y:S02]  /*3040*/  I2F.U64 R0, R2 ;  /* 0x0000000200007312 */ /* 0x004e240000301000 */
[----:B0-----:R-:W-:Y:S01]  /*3050*/  F2FP.BF16.PACK_AB R0, RZ, R0 ;  /* 0x00000000ff00723e */ /* 0x001fe200000010ff */
[----:B------:R-:W-:Y:S05]  /*3060*/  BRA `(.L_x_40) ;  /* 0x0000003000007947 */ /* 0x000fea0003800000 */
.L_x_63:
[----:B------:R-:W2:Y:S02]  /*3070*/  LDG.E R2, [R2.64] ;  /* 0x0000002402027981 */ /* 0x000ea4000c1e1900 */
[----:B--2---:R-:W0:Y:S02]  /*3080*/  I2F.U32 R0, R2 ;  /* 0x0000000200007306 */ /* 0x004e240000201000 */
[----:B0-----:R-:W-:-:S06]  /*3090*/  F2FP.BF16.PACK_AB R0, RZ, R0 ;  /* 0x00000000ff00723e */ /* 0x001fcc00000010ff */
.L_x_40:
[----:B-----5:R-:W-:Y:S01]  /*30a0*/  PRMT R23, RZ, 0x5410, R23 ;  /* 0x00005410ff177816 */ /* 0x020fe20000000017 */
[----:B------:R-:W1:Y:S01]  /*30b0*/  LDC.U8 R7, c[0x0][0x3e1] ;  /* 0x0000f840ff077b82 */ /* 0x000e620000000000 */
[----:B0-----:R-:W-:Y:S01]  /*30c0*/  IMAD.MOV.U32 R2, RZ, RZ, 0x3f800000 ;  /* 0x3f800000ff027424 */ /* 0x001fe200078e00ff */
[----:B------:R-:W-:-:S02]  /*30d0*/  PRMT R0, RZ, 0x5410, R0 ;  /* 0x00005410ff007816 */ /* 0x000fc40000000000 */
[C---:B------:R-:W-:Y:S01]  /*30e0*/  FMUL.FTZ R3, |R23|.reuse, -1.4426950216293334961 ;  /* 0xbfb8aa3b17037820 */ /* 0x040fe20000410200 */
[C---:B------:R-:W-:Y:S02]  /*30f0*/  FSETP.GEU.FTZ.AND P0, PT, R23.reuse, RZ, PT ;  /* 0x000000ff1700720b */ /* 0x040fe40003f1e000 */
[----:B------:R-:W-:Y:S02]  /*3100*/  FSET.BF.LT.FTZ.AND R23, R23, RZ, PT ;  /* 0x000000ff1717720a */ /* 0x000fe40003811000 */
[----:B------:R-:W-:Y:S01]  /*3110*/  FSEL R2, R2, -1, !P0 ;  /* 0xbf80000002027808 */ /* 0x000fe20004000000 */
[----:B------:R-:W0:Y:S01]  /*3120*/  MUFU.EX2 R3, R3 ;  /* 0x0000000300037308 */ /* 0x000e220000000800 */
[----:B-1----:R-:W-:Y:S01]  /*3130*/  PRMT R6, R7, 0x9910, RZ ;  /* 0x0000991007067816 */ /* 0x002fe200000000ff */
[----:B0-----:R-:W-:-:S03]  /*3140*/  FADD.FTZ R4, R3, 1 ;  /* 0x3f80000003047421 */ /* 0x001fc60000010000 */
[----:B------:R-:W-:-:S03]  /*3150*/  ISETP.GT.AND P0, PT, R6, 0x9, PT ;  /* 0x000000090600780c */ /* 0x000fc60003f04270 */
[----:B------:R-:W0:Y:S02]  /*3160*/  MUFU.RCP R4, R4 ;  /* 0x0000000400047308 */ /* 0x000e240000001000 */
[----:B0-----:R-:W-:-:S04]  /*3170*/  FMUL.FTZ R5, R3, R4 ;  /* 0x0000000403057220 */ /* 0x001fc80000410000 */
[----:B------:R-:W-:-:S04]  /*3180*/  FFMA.FTZ R5, -R2, R5, R23 ;  /* 0x0000000502057223 */ /* 0x000fc80000010117 */
[----:B------:R-:W-:-:S05]  /*3190*/  FMUL.FTZ R0, R0, R5 ;  /* 0x0000000500007220 */ /* 0x000fca0000410000 */
[----:B------:R-:W-:Y:S01]  /*31a0*/  F2FP.BF16.PACK_AB R0, RZ, R0 ;  /* 0x00000000ff00723e */ /* 0x000fe200000010ff */
        /* <DEDUP_REMOVED lines=9> */
[----:B------:R-:W-:-:S04]  /*3240*/  PRMT R0, RZ, 0x5410, R0 ;  /* 0x00005410ff007816 */ /* 0x000fc80000000000 */
[----:B------:R-:W0:Y:S02]  /*3250*/  F2I.FTZ.TRUNC.NTZ R3, R0 ;  /* 0x0000000000037305 */ /* 0x000e24000021f100 */
[----:B0-----:R0:W-:Y:S01]  /*3260*/  STG.E.U8 [R16.64], R3 ;  /* 0x0000000310007986 */ /* 0x0011e2000c101124 */
[----:B------:R-:W-:Y:S05]  /*3270*/  BRA `(.L_x_72) ;  /* 0x00000e8000007947 */ /* 0x000fea0003800000 */
.L_x_70:
[----:B------:R-:W-:-:S06]  /*3280*/  PRMT R3, RZ, 0x5410, R0 ;  /* 0x00005410ff037816 */ /* 0x000fcc0000000000 */
[----:B------:R-:W0:Y:S02]  /*3290*/  F2I.S64.TRUNC R2, R3 ;  /* 0x0000000300027311 */ /* 0x000e24000020d900 */
[----:B0-----:R0:W-:Y:S01]  /*32a0*/  STG.E.U8 [R16.64], R2 ;  /* 0x0000000210007986 */ /* 0x0011e2000c101124 */
[----:B------:R-:W-:Y:S05]  /*32b0*/  BRA `(.L_x_72) ;  /* 0x00000e4000007947 */ /* 0x000fea0003800000 */
.L_x_69:
[----:B------:R-:W-:-:S13]  /*32c0*/  ISETP.NE.AND P0, PT, R6, 0x2, PT ;  /* 0x000000020600780c */ /* 0x000fda0003f05270 */
[----:B------:R-:W-:Y:S05]  /*32d0*/  @!P0 BRA `(.L_x_73) ;  /* 0x000000c000008947 */ /* 0x000fea0003800000 */
[----:B------:R-:W-:-:S13]  /*32e0*/  ISETP.NE.AND P0, PT, R6, 0x3, PT ;  /* 0x000000030600780c */ /* 0x000fda0003f05270 */
[----:B------:R-:W-:Y:S05]  /*32f0*/  @!P0 BRA `(.L_x_74) ;  /* 0x0000006000008947 */ /* 0x000fea0003800000 */
[----:B------:R-:W-:-:S13]  /*3300*/  ISETP.NE.AND P0, PT, R6, 0x4, PT ;  /* 0x000000040600780c */ /* 0x000fda0003f05270 */
[----:B------:R-:W-:Y:S05]  /*3310*/  @P0 BRA `(.L_x_71) ;  /* 0x00000c3000000947 */ /* 0x000fea0003800000 */
[----:B------:R-:W-:-:S06]  /*3320*/  PRMT R2, RZ, 0x5410, R0 ;  /* 0x00005410ff027816 */ /* 0x000fcc0000000000 */
[----:B------:R-:W0:Y:S02]  /*3330*/  F2I.S64.TRUNC R2, R2 ;  /* 0x0000000200027311 */ /* 0x000e24000020d900 */
[----:B0-----:R0:W-:Y:S01]  /*3340*/  STG.E.64 [R16.64], R2 ;  /* 0x0000000210007986 */ /* 0x0011e2000c101b24 */
[----:B------:R-:W-:Y:S05]  /*3350*/  BRA `(.L_x_72) ;  /* 0x00000da000007947 */ /* 0x000fea0003800000 */
.L_x_74:
[----:B------:R-:W-:-:S04]  /*3360*/  PRMT R0, RZ, 0x5410, R0 ;  /* 0x00005410ff007816 */ /* 0x000fc80000000000 */
[----:B------:R-:W0:Y:S02]  /*3370*/  F2I.FTZ.TRUNC.NTZ R3, R0 ;  /* 0x0000000000037305 */ /* 0x000e24000021f100 */
[----:B0-----:R0:W-:Y:S01]  /*3380*/  STG.E [R16.64], R3 ;  /* 0x0000000310007986 */ /* 0x0011e2000c101924 */
[----:B------:R-:W-:Y:S05]  /*3390*/  BRA `(.L_x_72) ;  /* 0x00000d6000007947 */ /* 0x000fea0003800000 */
.L_x_73:
[----:B------:R-:W-:-:S04]  /*33a0*/  PRMT R0, RZ, 0x5410, R0 ;  /* 0x00005410ff007816 */ /* 0x000fc80000000000 */
[----:B------:R-:W0:Y:S02]  /*33b0*/  F2I.FTZ.TRUNC.NTZ R3, R0 ;  /* 0x0000000000037305 */ /* 0x000e24000021f100 */
[----:B0-----:R0:W-:Y:S01]  /*33c0*/  STG.E.U16 [R16.64], R3 ;  /* 0x0000000310007986 */ /* 0x0011e2000c101524 */
[----:B------:R-:W-:Y:S05]  /*33d0*/  BRA `(.L_x_72) ;  /* 0x00000d2000007947 */ /* 0x000fea0003800000 */
.L_x_68:
[----:B------:R-:W-:-:S13]  /*33e0*/  ISETP.GT.AND P0, PT, R6, 0x6, PT ;  /* 0x000000060600780c */ /* 0x000fda0003f04270 */
[----:B------:R-:W-:Y:S05]  /*33f0*/  @P0 BRA `(.L_x_75) ;  /* 0x000000b000000947 */ /* 0x000fea0003800000 */
[----:B------:R-:W-:-:S13]  /*3400*/  ISETP.NE.AND P0, PT, R6, 0x5, PT ;  /* 0x000000050600780c */ /* 0x000fda0003f05270 */
[----:B------:R-:W-:Y:S05]  /*3410*/  @!P0 BRA `(.L_x_76) ;  /* 0x0000005000008947 */ /* 0x000fea0003800000 */
[----:B------:R-:W-:-:S13]  /*3420*/  ISETP.NE.AND P0, PT, R6, 0x6, PT ;  /* 0x000000060600780c */ /* 0x000fda0003f05270 */
[----:B------:R-:W-:Y:S05]  /*3430*/  @P0 BRA `(.L_x_71) ;  /* 0x00000b1000000947 */ /* 0x000fea0003800000 */
[----:B------:R-:W-:-:S05]  /*3440*/  PRMT R3, RZ, 0x5410, R0 ;  /* 0x00005410ff037816 */ /* 0x000fca0000000000 */
[----:B------:R0:W-:Y:S01]  /*3450*/  STG.E [R16.64], R3 ;  /* 0x0000000310007986 */ /* 0x0001e2000c101924 */
[----:B------:R-:W-:Y:S05]  /*3460*/  BRA `(.L_x_72) ;  /* 0x00000c9000007947 */ /* 0x000fea0003800000 */
.L_x_76:
[----:B------:R-:W-:-:S04]  /*3470*/  PRMT R0, RZ, 0x5410, R0 ;  /* 0x00005410ff007816 */ /* 0x000fc80000000000 */
[----:B------:R-:W-:-:S05]  /*3480*/  F2FP.PACK_AB R0, RZ, R0 ;  /* 0x00000000ff00723e */ /* 0x000fca00000000ff */
[----:B------:R0:W-:Y:S01]  /*3490*/  STG.E.U16 [R16.64], R0 ;  /* 0x0000000010007986 */ /* 0x0001e2000c101524 */
[----:B------:R-:W-:Y:S05]  /*34a0*/  BRA `(.L_x_72) ;  /* 0x00000c5000007947 */ /* 0x000fea0003800000 */
.L_x_75:
[----:B------:R-:W-:-:S13]  /*34b0*/  ISETP.NE.AND P0, PT, R6, 0x7, PT ;  /* 0x000000070600780c */ /* 0x000fda0003f05270 */
[----:B------:R-:W-:Y:S05]  /*34c0*/  @!P0 BRA `(.L_x_77) ;  /* 0x000000d000008947 */ /* 0x000fea0003800000 */
[----:B------:R-:W-:-:S13]  /*34d0*/  ISETP.NE.AND P0, PT, R6, 0x8, PT ;  /* 0x000000080600780c */ /* 0x000fda0003f05270 */
[----:B------:R-:W-:Y:S05]  /*34e0*/  @!P0 BRA `(.L_x_78) ;  /* 0x0000006000008947 */ /* 0x000fea0003800000 */
[----:B------:R-:W-:-:S13]  /*34f0*/  ISETP.NE.AND P0, PT, R6, 0x9, PT ;  /* 0x000000090600780c */ /* 0x000fda0003f05270 */
[----:B------:R-:W-:Y:S05]  /*3500*/  @P0 BRA `(.L_x_71) ;  /* 0x00000a4000000947 */ /* 0x000fea0003800000 */
[----:B------:R-:W-:Y:S01]  /*3510*/  IMAD.MOV.U32 R3, RZ, RZ, RZ ;  /* 0x000000ffff037224 */ /* 0x000fe200078e00ff */
[----:B------:R-:W-:-:S05]  /*3520*/  PRMT R2, RZ, 0x5410, R0 ;  /* 0x00005410ff027816 */ /* 0x000fca0000000000 */
[----:B------:R0:W-:Y:S01]  /*3530*/  STG.E.64 [R16.64], R2 ;  /* 0x0000000210007986 */ /* 0x0001e2000c101b24 */
[----:B------:R-:W-:Y:S05]  /*3540*/  BRA `(.L_x_72) ;  /* 0x00000bb000007947 */ /* 0x000fea0003800000 */
.L_x_78:
[----:B------:R-:W-:-:S04]  /*3550*/  PRMT R0, RZ, 0x5410, R0 ;  /* 0x00005410ff007816 */ /* 0x000fc80000000000 */
[----:B------:R-:W-:-:S04]  /*3560*/  F2FP.PACK_AB R3, RZ, R0 ;  /* 0x00000000ff03723e */ /* 0x000fc800000000ff */
[----:B------:R-:W-:-:S05]  /*3570*/  PRMT R3, R3, 0x5410, RZ ;  /* 0x0000541003037816 */ /* 0x000fca00000000ff */
[----:B------:R0:W-:Y:S01]  /*3580*/  STG.E [R16.64], R3 ;  /* 0x0000000310007986 */ /* 0x0001e2000c101924 */
[----:B------:R-:W-:Y:S05]  /*3590*/  BRA `(.L_x_72) ;  /* 0x00000b6000007947 */ /* 0x000fea0003800000 */
.L_x_77:
[----:B------:R-:W-:-:S05]  /*35a0*/  PRMT R2, RZ, 0x5410, R0 ;  /* 0x00005410ff027816 */ /* 0x000fca0000000000 */
[----:B------:R-:W-:-:S06]  /*35b0*/  FMUL.FTZ R2, R2, 1 ;  /* 0x3f80000002027820 */ /* 0x000fcc0000410000 */
[----:B------:R-:W0:Y:S02]  /*35c0*/  F2F.F64.F32 R2, R2 ;  /* 0x0000000200027310 */ /* 0x000e240000201800 */
[----:B0-----:R0:W-:Y:S01]  /*35d0*/  STG.E.64 [R16.64], R2 ;  /* 0x0000000210007986 */ /* 0x0011e2000c101b24 */
[----:B------:R-:W-:Y:S05]  /*35e0*/  BRA `(.L_x_72) ;  /* 0x00000b1000007947 */ /* 0x000fea0003800000 */
.L_x_67:
        /* <DEDUP_REMOVED lines=8> */
[----:B------:R-:W-:-:S04]  /*3670*/  PRMT R0, RZ, 0x5410, R0 ;  /* 0x00005410ff007816 */ /* 0x000fc80000000000 */
[----:B------:R-:W-:-:S04]  /*3680*/  FSETP.NEU.FTZ.AND P0, PT, R0, RZ, PT ;  /* 0x000000ff0000720b */ /* 0x000fc80003f1d000 */
[----:B------:R-:W-:-:S05]  /*3690*/  SEL R3, RZ, 0x1, !P0 ;  /* 0x00000001ff037807 */ /* 0x000fca0004000000 */
[----:B------:R0:W-:Y:S01]  /*36a0*/  STG.E.U8 [R16.64], R3 ;  /* 0x0000000310007986 */ /* 0x0001e2000c101124 */
[----:B------:R-:W-:Y:S05]  /*36b0*/  BRA `(.L_x_72) ;  /* 0x00000a4000007947 */ /* 0x000fea0003800000 */
.L_x_81:
[----:B------:R-:W-:Y:S01]  /*36c0*/  PRMT R0, RZ, 0x5410, R0 ;  /* 0x00005410ff007816 */ /* 0x000fe20000000000 */
[----:B------:R-:W-:-:S04]  /*36d0*/  CS2R R6, SRZ ;  /* 0x0000000000067805 */ /* 0x000fc8000001ff00 */
[----:B------:R-:W-:-:S04]  /*36e0*/  FMUL.FTZ R0, R0, 1 ;  /* 0x3f80000000007820 */ /* 0x000fc80000410000 */
[----:B------:R-:W0:Y:S02]  /*36f0*/  F2F.F64.F32 R4, R0 ;  /* 0x0000000000047310 */ /* 0x000e240000201800 */
[----:B0-----:R0:W-:Y:S01]  /*3700*/  STG.E.128 [R16.64], R4 ;  /* 0x0000000410007986 */ /* 0x0011e2000c101d24 */
[----:B------:R-:W-:Y:S05]  /*3710*/  BRA `(.L_x_72) ;  /* 0x000009e000007947 */ /* 0x000fea0003800000 */
.L_x_80:
[----:B------:R-:W-:-:S13]  /*3720*/  ISETP.NE.AND P0, PT, R6, 0xf, PT ;  /* 0x0000000f0600780c */ /* 0x000fda0003f05270 */
[----:B------:R-:W-:Y:S05]  /*3730*/  @!P0 BRA `(.L_x_82) ;  /* 0x000002d000008947 */ /* 0x000fea0003800000 */
[----:B------:R-:W-:-:S13]  /*3740*/  ISETP.NE.AND P0, PT, R6, 0x17, PT ;  /* 0x000000170600780c */ /* 0x000fda0003f05270 */
[----:B------:R-:W-:Y:S05]  /*3750*/  @!P0 BRA `(.L_x_83) ;  /* 0x0000015000008947 */ /* 0x000fea0003800000 */
[----:B------:R-:W-:-:S13]  /*3760*/  ISETP.NE.AND P0, PT, R6, 0x18, PT ;  /* 0x000000180600780c */ /* 0x000fda0003f05270 */
[----:B------:R-:W-:Y:S05]  /*3770*/  @P0 BRA `(.L_x_71) ;  /* 0x000007d000000947 */ /* 0x000fea0003800000 */
[----:B------:R-:W-:Y:S01]  /*3780*/  PRMT R5, RZ, 0x5410, R0 ;  /* 0x00005410ff057816 */ /* 0x000fe20000000000 */
[----:B------:R-:W-:Y:S03]  /*3790*/  BSSY B0, `(.L_x_84) ;  /* 0x000000e000007945 */ /* 0x000fe60003800000 */
[C---:B------:R-:W-:Y:S02]  /*37a0*/  LOP3.LUT R2, R5.reuse, 0x7fffffff, RZ, 0xc0, !PT ;  /* 0x7fffffff05027812 */ /* 0x040fe400078ec0ff */
[----:B------:R-:W-:Y:S02]  /*37b0*/  LOP3.LUT R0, R5, 0x80000000, RZ, 0xc0, !PT ;  /* 0x8000000005007812 */ /* 0x000fe400078ec0ff */
[----:B------:R-:W-:Y:S02]  /*37c0*/  ISETP.GT.U32.AND P0, PT, R2, 0x43efffff, PT ;  /* 0x43efffff0200780c */ /* 0x000fe40003f04070 */
[----:B------:R-:W-:Y:S01]  /*37d0*/  SHF.R.U32.HI R3, RZ, 0x18, R0 ;  /* 0x00000018ff037819 */ /* 0x000fe20000011600 */
[----:B------:R-:W-:-:S10]  /*37e0*/  IMAD.MOV.U32 R0, RZ, RZ, 0x7f ;  /* 0x0000007fff007424 */ /* 0x000fd400078e00ff */
[----:B------:R-:W-:Y:S05]  /*37f0*/  @P0 BRA `(.L_x_85) ;  /* 0x0000007000000947 */ /* 0x000fea0003800000 */
[----:B------:R-:W-:-:S13]  /*3800*/  ISETP.GE.U32.AND P0, PT, R2, 0x3c800000, PT ;  /* 0x3c8000000200780c */ /* 0x000fda0003f06070 */
[----:B------:R-:W-:Y:S01]  /*3810*/  @P0 SHF.R.U32.HI R0, RZ, 0x14, R5 ;  /* 0x00000014ff000819 */ /* 0x000fe20000011605 */
[----:B------:R-:W-:-:S03]  /*3820*/  @!P0 FADD.FTZ R2, R2, 16384 ;  /* 0x4680000002028421 */ /* 0x000fc60000010000 */
[----:B------:R-:W-:-:S04]  /*3830*/  @P0 LOP3.LUT R0, R0, 0x1, RZ, 0xc0, !PT ;  /* 0x0000000100000812 */ /* 0x000fc800078ec0ff */
[----:B------:R-:W-:-:S04]  /*3840*/  @P0 IADD3 R0, R5, 0x407ffff, R0 ;  /* 0x0407ffff05000810 */ /* 0x000fc80007ffe000 */
[----:B------:R-:W-:Y:S02]  /*3850*/  @P0 SHF.R.U32.HI R0, RZ, 0x14, R0 ;  /* 0x00000014ff000819 */ /* 0x000fe40000011600 */
[----:B------:R-:W-:Y:S02]  /*3860*/  @!P0 IADD3 R0, R2, -0x46800000, RZ ;  /* 0xb980000002008810 */ /* 0x000fe40007ffe0ff */
.L_x_85:
[----:B------:R-:W-:Y:S05]  /*3870*/  BSYNC B0 ;  /* 0x0000000000007941 */ /* 0x000fea0003800000 */
.L_x_84:
[----:B------:R-:W-:-:S05]  /*3880*/  LOP3.LUT R3, R0, R3, RZ, 0xfc, !PT ;  /* 0x0000000300037212 */ /* 0x000fca00078efcff */
[----:B------:R0:W-:Y:S01]  /*3890*/  STG.E.U8 [R16.64], R3 ;  /* 0x0000000310007986 */ /* 0x0001e2000c101124 */
[----:B------:R-:W-:Y:S05]  /*38a0*/  BRA `(.L_x_72) ;  /* 0x0000085000007947 */ /* 0x000fea0003800000 */
.L_x_83:
[----:B------:R-:W-:Y:S01]  /*38b0*/  PRMT R3, RZ, 0x5410, R0 ;  /* 0x00005410ff037816 */ /* 0x000fe20000000000 */
[----:B------:R-:W-:Y:S03]  /*38c0*/  BSSY B0, `(.L_x_86) ;  /* 0x000000f000007945 */ /* 0x000fe60003800000 */
[----:B------:R-:W-:-:S04]  /*38d0*/  LOP3.LUT R2, R3, 0x7fffffff, RZ, 0xc0, !PT ;  /* 0x7fffffff03027812 */ /* 0x000fc800078ec0ff */
[----:B------:R-:W-:-:S13]  /*38e0*/  ISETP.GT.U32.AND P0, PT, R2, 0x477fffff, PT ;  /* 0x477fffff0200780c */ /* 0x000fda0003f04070 */
[----:B------:R-:W-:Y:S05]  /*38f0*/  @P0 BRA `(.L_x_87) ;  /* 0x0000008000000947 */ /* 0x000fea0003800000 */
[----:B------:R-:W-:-:S13]  /*3900*/  ISETP.GE.U32.AND P0, PT, R2, 0x38800000, PT ;  /* 0x388000000200780c */ /* 0x000fda0003f06070 */
[----:B------:R-:W-:Y:S01]  /*3910*/  @P0 SHF.R.U32.HI R0, RZ, 0x15, R3 ;  /* 0x00000015ff000819 */ /* 0x000fe20000011603 */
[----:B------:R-:W-:-:S03]  /*3920*/  @!P0 FADD.FTZ R2, R2, 128 ;  /* 0x4300000002028421 */ /* 0x000fc60000010000 */
[----:B------:R-:W-:-:S04]  /*3930*/  @P0 LOP3.LUT R0, R0, 0x1, RZ, 0xc0, !PT ;  /* 0x0000000100000812 */ /* 0x000fc800078ec0ff */
[----:B------:R-:W-:-:S04]  /*3940*/  @P0 IADD3 R0, R3, 0x80fffff, R0 ;  /* 0x080fffff03000810 */ /* 0x000fc80007ffe000 */
[----:B------:R-:W-:Y:S02]  /*3950*/  @P0 SHF.R.U32.HI R0, RZ, 0x15, R0 ;  /* 0x00000015ff000819 */ /* 0x000fe40000011600 */
[----:B------:R-:W-:Y:S01]  /*3960*/  @!P0 IADD3 R0, R2, -0x43000000, RZ ;  /* 0xbd00000002008810 */ /* 0x000fe20007ffe0ff */
[----:B------:R-:W-:Y:S05]  /*3970*/  BRA `(.L_x_88) ;  /* 0x0000003000007947 */ /* 0x000fea0003800000 */
.L_x_87:
[----:B------:R-:W-:Y:S01]  /*3980*/  IMAD.MOV.U32 R0, RZ, RZ, 0x7f ;  /* 0x0000007fff007424 */ /* 0x000fe200078e00ff */
[----:B------:R-:W-:-:S04]  /*3990*/  ISETP.GT.U32.AND P0, PT, R2, 0x7f800000, PT ;  /* 0x7f8000000200780c */ /* 0x000fc80003f04070 */
[----:B------:R-:W-:-:S04]  /*39a0*/  SEL R0, R0, 0x7c, P0 ;  /* 0x0000007c00007807 */ /* 0x000fc80000000000 */
.L_x_88:
[----:B------:R-:W-:Y:S05]  /*39b0*/  BSYNC B0 ;  /* 0x0000000000007941 */ /* 0x000fea0003800000 */
.L_x_86:
[----:B------:R-:W-:-:S04]  /*39c0*/  LOP3.LUT R2, R3, 0x80000000, RZ, 0xc0, !PT ;  /* 0x8000000003027812 */ /* 0x000fc800078ec0ff */
[----:B------:R-:W-:-:S04]  /*39d0*/  SHF.R.U32.HI R3, RZ, 0x18, R2 ;  /* 0x00000018ff037819 */ /* 0x000fc80000011602 */
[----:B------:R-:W-:-:S05]  /*39e0*/  LOP3.LUT R3, R0, R3, RZ, 0xfc, !PT ;  /* 0x0000000300037212 */ /* 0x000fca00078efcff */
[----:B------:R0:W-:Y:S01]  /*39f0*/  STG.E.U8 [R16.64], R3 ;  /* 0x0000000310007986 */ /* 0x0001e2000c101124 */
[----:B------:R-:W-:Y:S05]  /*3a00*/  BRA `(.L_x_72) ;  /* 0x000006f000007947 */ /* 0x000fea0003800000 */
.L_x_82:
[----:B------:R0:W-:Y:S01]  /*3a10*/  STG.E.U16 [R16.64], R0 ;  /* 0x0000000010007986 */ /* 0x0001e2000c101524 */
[----:B------:R-:W-:Y:S05]  /*3a20*/  BRA `(.L_x_72) ;  /* 0x000006d000007947 */ /* 0x000fea0003800000 */
.L_x_79:
        /* <DEDUP_REMOVED lines=8> */
[----:B------:R-:W-:-:S06]  /*3ab0*/  PRMT R3, RZ, 0x5410, R0 ;  /* 0x00005410ff037816 */ /* 0x000fcc0000000000 */
[----:B------:R-:W0:Y:S02]  /*3ac0*/  F2I.FTZ.U32.TRUNC.NTZ R3, R3 ;  /* 0x0000000300037305 */ /* 0x000e24000021f000 */
[----:B0-----:R0:W-:Y:S01]  /*3ad0*/  STG.E.U16 [R16.64], R3 ;  /* 0x0000000310007986 */ /* 0x0011e2000c101524 */
[----:B------:R-:W-:Y:S05]  /*3ae0*/  BRA `(.L_x_72) ;  /* 0x0000061000007947 */ /* 0x000fea0003800000 */
.L_x_91:
[----:B------:R-:W-:Y:S01]  /*3af0*/  PRMT R3, RZ, 0x5410, R0 ;  /* 0x00005410ff037816 */ /* 0x000fe20000000000 */
[----:B------:R-:W-:Y:S01]  /*3b00*/  BSSY B0, `(.L_x_92) ;  /* 0x0000014000007945 */ /* 0x000fe20003800000 */
[----:B------:R-:W-:Y:S02]  /*3b10*/  IMAD.MOV.U32 R8, RZ, RZ, 0x80 ;  /* 0x00000080ff087424 */ /* 0x000fe400078e00ff */
[----:B------:R-:W-:-:S04]  /*3b20*/  LOP3.LUT R2, R3, 0x7fffffff, RZ, 0xc0, !PT ;  /* 0x7fffffff03027812 */ /* 0x000fc800078ec0ff */
[----:B------:R-:W-:-:S13]  /*3b30*/  ISETP.GT.U32.AND P0, PT, R2, 0x437fffff, PT ;  /* 0x437fffff0200780c */ /* 0x000fda0003f04070 */
[----:B------:R-:W-:Y:S05]  /*3b40*/  @P0 BRA `(.L_x_93) ;  /* 0x000000f000000947 */ /* 0x000fea0003800000 */
[----:B------:R-:W-:-:S13]  /*3b50*/  ISETP.GE.U32.AND P0, PT, R2, 0x3c000000, PT ;  /* 0x3c0000000200780c */ /* 0x000fda0003f06070 */
[----:B------:R-:W-:-:S04]  /*3b60*/  @P0 SHF.R.U32.HI R0, RZ, 0x14, R3 ;  /* 0x00000014ff000819 */ /* 0x000fc80000011603 */
[----:B------:R-:W-:-:S04]  /*3b70*/  @P0 LOP3.LUT R0, R0, 0x1, RZ, 0xc0, !PT ;  /* 0x0000000100000812 */ /* 0x000fc800078ec0ff */
[----:B------:R-:W-:-:S04]  /*3b80*/  @P0 IADD3 R0, R3, 0x487ffff, R0 ;  /* 0x0487ffff03000810 */ /* 0x000fc80007ffe000 */
[----:B------:R-:W-:-:S04]  /*3b90*/  @P0 SHF.R.U32.HI R0, RZ, 0x14, R0 ;  /* 0x00000014ff000819 */ /* 0x000fc80000011600 */
[----:B------:R-:W-:Y:S01]  /*3ba0*/  @P0 LOP3.LUT R0, R0, 0xff, RZ, 0xc0, !PT ;  /* 0x000000ff00000812 */ /* 0x000fe200078ec0ff */
[----:B------:R-:W-:Y:S05]  /*3bb0*/  @P0 BRA `(.L_x_94) ;  /* 0x0000004000000947 */ /* 0x000fea0003800000 */
[----:B------:R-:W-:Y:S01]  /*3bc0*/  FADD.FTZ R0, R2, 8192 ;  /* 0x4600000002007421 */ /* 0x000fe20000010000 */
[----:B------:R-:W-:-:S04]  /*3bd0*/  PRMT R8, RZ, 0x7610, R8 ;  /* 0x00007610ff087816 */ /* 0x000fc80000000008 */
[----:B------:R-:W-:-:S13]  /*3be0*/  LOP3.LUT P0, R0, R0, 0xff, RZ, 0xc0, !PT ;  /* 0x000000ff00007812 */ /* 0x000fda000780c0ff */
[----:B------:R-:W-:Y:S05]  /*3bf0*/  @!P0 BRA `(.L_x_93) ;  /* 0x0000004000008947 */ /* 0x000fea0003800000 */
.L_x_94:
[----:B------:R-:W-:-:S04]  /*3c00*/  LOP3.LUT R2, R3, 0x80000000, RZ, 0xc0, !PT ;  /* 0x8000000003027812 */ /* 0x000fc800078ec0ff */
[----:B------:R-:W-:-:S04]  /*3c10*/  SHF.R.U32.HI R3, RZ, 0x18, R2 ;  /* 0x00000018ff037819 */ /* 0x000fc80000011602 */
[----:B------:R-:W-:-:S04]  /*3c20*/  LOP3.LUT R0, R0, R3, RZ, 0xfc, !PT ;  /* 0x0000000300007212 */ /* 0x000fc800078efcff */
[----:B------:R-:W-:Y:S02]  /*3c30*/  PRMT R8, R0, 0x7610, R8 ;  /* 0x0000761000087816 */ /* 0x000fe40000000008 */
.L_x_93:
[----:B------:R-:W-:Y:S05]  /*3c40*/  BSYNC B0 ;  /* 0x0000000000007941 */ /* 0x000fea0003800000 */
.L_x_92:
[----:B------:R0:W-:Y:S01]  /*3c50*/  STG.E.U8 [R16.64], R8 ;  /* 0x0000000810007986 */ /* 0x0001e2000c101124 */
[----:B------:R-:W-:Y:S05]  /*3c60*/  BRA `(.L_x_72) ;  /* 0x0000049000007947 */ /* 0x000fea0003800000 */
.L_x_90:
        /* <DEDUP_REMOVED lines=17> */
.L_x_97:
[----:B------:R-:W-:-:S04]  /*3d80*/  LOP3.LUT R2, R3, 0x80000000, RZ, 0xc0, !PT ;  /* 0x8000000003027812 */ /* 0x000fc800078ec0ff */
[----:B------:R-:W-:-:S04]  /*3d90*/  SHF.R.U32.HI R3, RZ, 0x18, R2 ;  /* 0x00000018ff037819 */ /* 0x000fc80000011602 */
[----:B------:R-:W-:-:S04]  /*3da0*/  LOP3.LUT R0, R0, R3, RZ, 0xfc, !PT ;  /* 0x0000000300007212 */ /* 0x000fc800078efcff */
[----:B------:R-:W-:Y:S02]  /*3db0*/  PRMT R8, R0, 0x7610, R8 ;  /* 0x0000761000087816 */ /* 0x000fe40000000008 */
.L_x_96:
[----:B------:R-:W-:Y:S05]  /*3dc0*/  BSYNC B0 ;  /* 0x0000000000007941 */ /* 0x000fea0003800000 */
.L_x_95:
[----:B------:R0:W-:Y:S01]  /*3dd0*/  STG.E.U8 [R16.64], R8 ;  /* 0x0000000810007986 */ /* 0x0001e2000c101124 */
[----:B------:R-:W-:Y:S05]  /*3de0*/  BRA `(.L_x_72) ;  /* 0x0000031000007947 */ /* 0x000fea0003800000 */
.L_x_89:
[----:B------:R-:W-:-:S13]  /*3df0*/  ISETP.NE.AND P0, PT, R6, 0x1c, PT ;  /* 0x0000001c0600780c */ /* 0x000fda0003f05270 */
[----:B------:R-:W-:Y:S05]  /*3e00*/  @!P0 BRA `(.L_x_98) ;  /* 0x000002c000008947 */ /* 0x000fea0003800000 */
[----:B------:R-:W-:-:S13]  /*3e10*/  ISETP.NE.AND P0, PT, R6, 0x1d, PT ;  /* 0x0000001d0600780c */ /* 0x000fda0003f05270 */
[----:B------:R-:W-:Y:S05]  /*3e20*/  @!P0 BRA `(.L_x_99) ;  /* 0x0000026000008947 */ /* 0x000fea0003800000 */
[----:B------:R-:W-:-:S13]  /*3e30*/  ISETP.NE.AND P0, PT, R6, 0x2c, PT ;  /* 0x0000002c0600780c */ /* 0x000fda0003f05270 */
[----:B------:R-:W-:Y:S05]  /*3e40*/  @P0 BRA `(.L_x_71) ;  /* 0x0000010000000947 */ /* 0x000fea0003800000 */
[----:B------:R-:W-:Y:S02]  /*3e50*/  PRMT R3, RZ, 0x5410, R0 ;  /* 0x00005410ff037816 */ /* 0x000fe40000000000 */
[----:B------:R-:W-:Y:S02]  /*3e60*/  PLOP3.LUT P0, PT, PT, PT, PT, 0x80, 0x0 ;  /* 0x000000000000781c */ /* 0x000fe40003f0f070 */
[----:B------:R-:W-:-:S04]  /*3e70*/  SHF.R.U32.HI R4, RZ, 0x17, R3 ;  /* 0x00000017ff047819 */ /* 0x000fc80000011603 */
[----:B------:R-:W-:-:S04]  /*3e80*/  LOP3.LUT R2, R4, 0xff, RZ, 0xc0, !PT ;  /* 0x000000ff04027812 */ /* 0x000fc800078ec0ff */
[----:B------:R-:W-:-:S13]  /*3e90*/  ISETP.NE.AND P2, PT, R2, 0xff, PT ;  /* 0x000000ff0200780c */ /* 0x000fda0003f45270 */
[--C-:B------:R-:W-:Y:S02]  /*3ea0*/  @P2 SHF.R.U32.HI R0, RZ, 0x16, R3.reuse ;  /* 0x00000016ff002819 */ /* 0x100fe40000011603 */
[----:B------:R-:W-:Y:S01]  /*3eb0*/  @P2 LOP3.LUT P1, RZ, R2, 0x3fffff, R3, 0xf8, !PT ;  /* 0x003fffff02ff2812 */ /* 0x000fe2000782f803 */
[----:B------:R-:W-:Y:S01]  /*3ec0*/  IMAD.MOV.U32 R3, RZ, RZ, 0xff ;  /* 0x000000ffff037424 */ /* 0x000fe200078e00ff */
[----:B------:R-:W-:-:S04]  /*3ed0*/  @P2 LOP3.LUT R0, R0, 0x1, RZ, 0xc0, !PT ;  /* 0x0000000100002812 */ /* 0x000fc800078ec0ff */
[----:B------:R-:W-:Y:S02]  /*3ee0*/  @P2 ISETP.EQ.U32.AND P1, PT, R0, 0x1, P1 ;  /* 0x000000010000280c */ /* 0x000fe40000f22070 */
[----:B------:R-:W-:Y:S02]  /*3ef0*/  @P2 IADD3 R0, R4, 0x1, RZ ;  /* 0x0000000104002810 */ /* 0x000fe40007ffe0ff */
[----:B------:R-:W-:-:S13]  /*3f00*/  @P2 PLOP3.LUT P0, PT, P1, PT, PT, 0x80, 0x0 ;  /* 0x000000000000281c */ /* 0x000fda0000f0f070 */
[----:B------:R-:W-:-:S04]  /*3f10*/  @!P0 IMAD.MOV R0, RZ, RZ, R4 ;  /* 0x000000ffff008224 */ /* 0x000fc800078e0204 */
[----:B------:R-:W-:-:S05]  /*3f20*/  @P2 IMAD.MOV.U32 R3, RZ, RZ, R0 ;  /* 0x000000ffff032224 */ /* 0x000fca00078e0000 */
[----:B------:R0:W-:Y:S01]  /*3f30*/  STG.E.U8 [R16.64], R3 ;  /* 0x0000000310007986 */ /* 0x0001e2000c101124 */
[----:B------:R-:W-:Y:S05]  /*3f40*/  BRA `(.L_x_72) ;  /* 0x000001b000007947 */ /* 0x000fea0003800000 */
.L_x_71:
        /* <DEDUP_REMOVED lines=19> */
[----:B------:R-:W-:Y:S05]  /*4080*/  BRA `(.L_x_72) ;  /* 0x0000007000007947 */ /* 0x000fea0003800000 */
.L_x_99:
[----:B------:R-:W-:-:S06]  /*4090*/  PRMT R2, RZ, 0x5410, R0 ;  /* 0x00005410ff027816 */ /* 0x000fcc0000000000 */
[----:B------:R-:W0:Y:S02]  /*40a0*/  F2I.U64.TRUNC R2, R2 ;  /* 0x0000000200027311 */ /* 0x000e24000020d800 */
[----:B0-----:R0:W-:Y:S01]  /*40b0*/  STG.E.64 [R16.64], R2 ;  /* 0x0000000210007986 */ /* 0x0011e2000c101b24 */
[----:B------:R-:W-:Y:S05]  /*40c0*/  BRA `(.L_x_72) ;  /* 0x0000003000007947 */ /* 0x000fea0003800000 */
.L_x_98:
[----:B------:R-:W-:-:S04]  /*40d0*/  PRMT R0, RZ, 0x5410, R0 ;  /* 0x00005410ff007816 */ /* 0x000fc80000000000 */
[----:B------:R-:W0:Y:S02]  /*40e0*/  F2I.FTZ.U32.TRUNC.NTZ R3, R0 ;  /* 0x0000000000037305 */ /* 0x000e24000021f000 */
[----:B0-----:R0:W-:Y:S02]  /*40f0*/  STG.E [R16.64], R3 ;  /* 0x0000000310007986 */ /* 0x0011e4000c101924 */
.L_x_72:
[----:B------:R-:W-:-:S05]  /*4100*/  IMAD R18, R19, 0x200, R18 ;  /* 0x0000020013127824 */ /* 0x000fca00078e0212 */
[----:B------:R-:W-:Y:S02]  /*4110*/  IADD3 R23, R18, 0x80, RZ ;  /* 0x0000008012177810 */ /* 0x000fe40007ffe0ff */
.L_x_1:
[----:B------:R-:W-:Y:S05]  /*4120*/  BSYNC B6 ;  /* 0x0000000000067941 */ /* 0x000fea0003800000 */
.L_x_0:
[----:B------:R-:W-:Y:S01]  /*4130*/  ISETP.GE.AND P0, PT, R23, c[0x0][0x160], PT ;  /* 0x0000580017007a0c */ /* 0x000fe20003f06270 */
[----:B------:R-:W-:-:S12]  /*4140*/  BSSY B6, `(.L_x_100) ;  /* 0x0000816000067945 */ /* 0x000fd80003800000 */
[----:B------:R-:W-:Y:S05]  /*4150*/  @P0 BRA `(.L_x_101) ;  /* 0x0000814000000947 */ /* 0x000fea0003800000 */
[----:B------:R-:W-:Y:S01]  /*4160*/  ISETP.NE.AND P0, PT, RZ, c[0x0][0x168], PT ;  /* 0x00005a00ff007a0c */ /* 0x000fe20003f05270 */
[----:B------:R-:W-:Y:S02]  /*4170*/  IMAD.MOV.U32 R18, RZ, RZ, RZ ;  /* 0x000000ffff127224 */ /* 0x000fe400078e00ff */
[----:B0-----:R-:W-:Y:S02]  /*4180*/  IMAD.MOV.U32 R0, RZ, RZ, RZ ;  /* 0x000000ffff007224 */ /* 0x001fe400078e00ff */
[----:B------:R-:W-:-:S08]  /*4190*/  IMAD.MOV.U32 R16, RZ, RZ, RZ ;  /* 0x000000ffff107224 */ /* 0x000fd000078e00ff */
[----:B------:R-:W-:Y:S05]  /*41a0*/  @!P0 BRA `(.L_x_102) ;  /* 0x00000fa000008947 */ /* 0x000fea0003800000 */
[----:B------:R-:W-:Y:S02]  /*41b0*/  IMAD.MOV.U32 R22, RZ, RZ, RZ ;  /* 0x000000ffff167224 */ /* 0x000fe400078e00ff */
[----:B------:R-:W-:Y:S02]  /*41c0*/  IMAD.MOV.U32 R0, RZ, RZ, 0x1 ;  /* 0x00000001ff007424 */ /* 0x000fe400078e00ff */
[----:B------:R-:W-:-:S03]  /*41d0*/  IMAD.HI.U32 R2, R23, c[0x0][0x170], R22 ;  /* 0x00005c0017027a27 */ /* 0x000fc600078e0016 */
[----:B------:R-:W-:Y:S02]  /*41e0*/  ISETP.NE.AND P0, PT, R0, c[0x0][0x168], PT ;  /* 0x00005a0000007a0c */ /* 0x000fe40003f05270 */
[----:B------:R-:W-:-:S05]  /*41f0*/  SHF.R.U32.HI R3, RZ, c[0x0][0x174], R2 ;  /* 0x00005d00ff037a19 */ /* 0x000fca0000011602 */
[----:B------:R-:W-:-:S04]  /*4200*/  IMAD.MOV R18, RZ, RZ, -R3 ;  /* 0x000000ffff127224 */ /* 0x000fc800078e0a03 */
[----:B------:R-:W-:-:S04]  /*4210*/  IMAD R18, R18, c[0x0][0x16c], R23 ;  /* 0x00005b0012127a24 */ /* 0x000fc800078e0217 */
[C---:B------:R-:W-:Y:S02]  /*4220*/  IMAD R16, R18.reuse, c[0x0][0x298], RZ ;  /* 0x0000a60012107a24 */ /* 0x040fe400078e02ff */
[C---:B------:R-:W-:Y:S02]  /*4230*/  IMAD R0, R18.reuse, c[0x0][0x29c], RZ ;  /* 0x0000a70012007a24 */ /* 0x040fe400078e02ff */
[----:B------:R-:W-:Y:S01]  /*4240*/  IMAD R18, R18, c[0x0][0x2a0], RZ ;  /* 0x0000a80012127a24 */ /* 0x000fe200078e02ff */
        /* <DEDUP_REMOVED lines=240> */
.L_x_102:
        /* <DEDUP_REMOVED lines=21> */
.L_x_106:
[----:B------:R-:W2:Y:S02]  /*52a0*/  LDG.E.U8 R2, [R2.64] ;  /* 0x0000002402027981 */ /* 0x000ea4000c1e1100 */
[----:B--2---:R-:W0:Y:S02]  /*52b0*/  I2F.U16 R0, R2 ;  /* 0x0000000200007306 */ /* 0x004e240000101000 */
[----:B0-----:R-:W-:-:S04]  /*52c0*/  F2FP.BF16.PACK_AB R0, RZ, R0 ;  /* 0x00000000ff00723e */ /* 0x001fc800000010ff */
[----:B------:R-:W-:Y:S01]  /*52d0*/  PRMT R19, R0, 0x7610, R19 ;  /* 0x0000761000137816 */ /* 0x000fe20000000013 */
[----:B------:R-:W-:Y:S05]  /*52e0*/  BRA `(.L_x_108) ;  /* 0x00000f0000007947 */ /* 0x000fea0003800000 */
.L_x_105:
        /* <DEDUP_REMOVED lines=11> */
.L_x_110:
[----:B------:R-:W2:Y:S02]  /*53a0*/  LDG.E R2, [R2.64] ;  /* 0x0000002402027981 */ /* 0x000ea4000c1e1900 */
[----:B--2---:R-:W0:Y:S02]  /*53b0*/  I2F R0, R2 ;  /* 0x0000000200007306 */ /* 0x004e240000201400 */
[----:B0-----:R-:W-:-:S04]  /*53c0*/  F2FP.BF16.PACK_AB R0, RZ, R0 ;  /* 0x00000000ff00723e */ /* 0x001fc800000010ff */
[----:B------:R-:W-:Y:S01]  /*53d0*/  PRMT R19, R0, 0x7610, R19 ;  /* 0x0000761000137816 */ /* 0x000fe20000000013 */
[----:B------:R-:W-:Y:S05]  /*53e0*/  BRA `(.L_x_108) ;  /* 0x00000e0000007947 */ /* 0x000fea0003800000 */
.L_x_109:
[----:B------:R-:W2:Y:S02]  /*53f0*/  LDG.E.U16 R2, [R2.64] ;  /* 0x0000002402027981 */ /* 0x000ea4000c1e1500 */
[----:B--2---:R-:W0:Y:S02]  /*5400*/  I2F.S16 R0, R2 ;  /* 0x0000000200007306 */ /* 0x004e240000101400 */
[----:B0-----:R-:W-:-:S04]  /*5410*/  F2FP.BF16.PACK_AB R0, RZ, R0 ;  /* 0x00000000ff00723e */ /* 0x001fc800000010ff */
[----:B------:R-:W-:Y:S01]  /*5420*/  PRMT R19, R0, 0x7610, R19 ;  /* 0x0000761000137816 */ /* 0x000fe20000000013 */
[----:B------:R-:W-:Y:S05]  /*5430*/  BRA `(.L_x_108) ;  /* 0x00000db000007947 */ /* 0x000fea0003800000 */
.L_x_104:
        /* <DEDUP_REMOVED lines=9> */
.L_x_112:
[----:B------:R-:W2:Y:S02]  /*54d0*/  LDG.E.U16 R0, [R2.64] ;  /* 0x0000002402007981 */ /* 0x000ea4000c1e1500 */
[----:B--2---:R-:W-:-:S05]  /*54e0*/  HADD2.F32 R0, -RZ, R0.H0_H0 ;  /* 0x20000000ff007230 */ /* 0x004fca0000004100 */
[----:B------:R-:W-:-:S04]  /*54f0*/  F2FP.BF16.PACK_AB R0, RZ, R0 ;  /* 0x00000000ff00723e */ /* 0x000fc800000010ff */
[----:B------:R-:W-:Y:S01]  /*5500*/  PRMT R19, R0, 0x7610, R19 ;  /* 0x0000761000137816 */ /* 0x000fe20000000013 */
[----:B------:R-:W-:Y:S05]  /*5510*/  BRA `(.L_x_108) ;  /* 0x00000cd000007947 */ /* 0x000fea0003800000 */
.L_x_111:
        /* <DEDUP_REMOVED lines=9> */
.L_x_114:
[----:B------:R-:W2:Y:S02]  /*55b0*/  LDG.E.U16 R2, [R2.64] ;  /* 0x0000002402027981 */ /* 0x000ea4000c1e1500 */
[----:B--2---:R-:W-:-:S05]  /*55c0*/  HADD2.F32 R0, -RZ, R2.H0_H0 ;  /* 0x20000002ff007230 */ /* 0x004fca0000004100 */
[----:B------:R-:W-:-:S04]  /*55d0*/  F2FP.BF16.PACK_AB R0, RZ, R0 ;  /* 0x00000000ff00723e */ /* 0x000fc800000010ff */
[----:B------:R-:W-:Y:S01]  /*55e0*/  PRMT R19, R0, 0x7610, R19 ;  /* 0x0000761000137816 */ /* 0x000fe20000000013 */
[----:B------:R-:W-:Y:S05]  /*55f0*/  BRA `(.L_x_108) ;  /* 0x00000bf000007947 */ /* 0x000fea0003800000 */
.L_x_113:
[----:B------:R-:W2:Y:S02]  /*5600*/  LDG.E.64 R2, [R2.64] ;  /* 0x0000002402027981 */ /* 0x000ea4000c1e1b00 */
[----:B--2---:R-:W0:Y:S01]  /*5610*/  F2F.F32.F64 R0, R2 ;  /* 0x0000000200007310 */ /* 0x004e220000301000 */
[----:B------:R-:W0:-:S14]  /*5620*/  DSETP.GEU.AND P0, PT, |R2|, c[0x2][0x0], PT ;  /* 0x008000000200762a */ /* 0x000e1c0003f0e200 */
[----:B0-----:R-:W-:-:S05]  /*5630*/  @!P0 FMUL R0, R0, 1.175494350822287508e-38 ;  /* 0x0080000000008820 */ /* 0x001fca0000400000 */
[----:B------:R-:W-:-:S04]  /*5640*/  F2FP.BF16.PACK_AB R0, RZ, R0 ;  /* 0x00000000ff00723e */ /* 0x000fc800000010ff */
[----:B------:R-:W-:Y:S01]  /*5650*/  PRMT R19, R0, 0x7610, R19 ;  /* 0x0000761000137816 */ /* 0x000fe20000000013 */
[----:B------:R-:W-:Y:S05]  /*5660*/  BRA `(.L_x_108) ;  /* 0x00000b8000007947 */ /* 0x000fea0003800000 */
.L_x_103:
        /* <DEDUP_REMOVED lines=14> */
.L_x_117:
[----:B------:R-:W2:Y:S02]  /*5750*/  LDG.E.64 R2, [R2.64] ;  /* 0x0000002402027981 */ /* 0x000ea4000c1e1b00 */
[----:B--2---:R-:W0:Y:S01]  /*5760*/  F2F.F32.F64 R0, R2 ;  /* 0x0000000200007310 */ /* 0x004e220000301000 */
[----:B------:R-:W0:-:S14]  /*5770*/  DSETP.GEU.AND P0, PT, |R2|, c[0x2][0x0], PT ;  /* 0x008000000200762a */ /* 0x000e1c0003f0e200 */
[----:B0-----:R-:W-:-:S05]  /*5780*/  @!P0 FMUL R0, R0, 1.175494350822287508e-38 ;  /* 0x0080000000008820 */ /* 0x001fca0000400000 */
[----:B------:R-:W-:-:S04]  /*5790*/  F2FP.BF16.PACK_AB R0, RZ, R0 ;  /* 0x00000000ff00723e */ /* 0x000fc800000010ff */
[----:B------:R-:W-:Y:S01]  /*57a0*/  PRMT R19, R0, 0x7610, R19 ;  /* 0x0000761000137816 */ /* 0x000fe20000000013 */
[----:B------:R-:W-:Y:S05]  /*57b0*/  BRA `(.L_x_108) ;  /* 0x00000a3000007947 */ /* 0x000fea0003800000 */
.L_x_116:
        /* <DEDUP_REMOVED lines=28> */
.L_x_119:
        /* <DEDUP_REMOVED lines=15> */
.L_x_118:
[----:B------:R0:W5:Y:S01]  /*5a70*/  LDG.E.U16 R19, [R2.64] ;  /* 0x0000002402137981 */ /* 0x000162000c1e1500 */
[----:B------:R-:W-:Y:S05]  /*5a80*/  BRA `(.L_x_108) ;  /* 0x0000076000007947 */ /* 0x000fea0003800000 */
.L_x_115:
        /* <DEDUP_REMOVED lines=12> */
.L_x_122:
        /* <DEDUP_REMOVED lines=21> */
.L_x_126:
[----:B------:R-:W-:Y:S05]  /*5ca0*/  BSYNC B1 ;  /* 0x0000000000017941 */ /* 0x000fea0003800000 */
.L_x_125:
[----:B------:R-:W-:Y:S01]  /*5cb0*/  LEA R3, R0, 0x3b800000, 0x17 ;  /* 0x3b80000000037811 */ /* 0x000fe200078eb8ff */
[----:B------:R-:W-:-:S05]  /*5cc0*/  IMAD.SHL.U32 R0, R2, 0x100000, RZ ;  /* 0x0010000002007824 */ /* 0x000fca00078e00ff */
[----:B------:R-:W-:Y:S02]  /*5cd0*/  LOP3.LUT R0, R3, R0, R4, 0xfe, !PT ;  /* 0x0000000003007212 */ /* 0x000fe400078efe04 */
.L_x_124:
[----:B------:R-:W-:Y:S05]  /*5ce0*/  BSYNC B0 ;  /* 0x0000000000007941 */ /* 0x000fea0003800000 */
.L_x_123:
[----:B------:R-:W-:-:S04]  /*5cf0*/  F2FP.BF16.PACK_AB R0, RZ, R0 ;  /* 0x00000000ff00723e */ /* 0x000fc800000010ff */
[----:B------:R-:W-:Y:S01]  /*5d00*/  PRMT R19, R0, 0x7610, R19 ;  /* 0x0000761000137816 */ /* 0x000fe20000000013 */
[----:B------:R-:W-:Y:S05]  /*5d10*/  BRA `(.L_x_108) ;  /* 0x000004d000007947 */ /* 0x000fea0003800000 */
.L_x_121:
        /* <DEDUP_REMOVED lines=21> */
.L_x_130:
[----:B------:R-:W-:Y:S05]  /*5e70*/  BSYNC B1 ;  /* 0x0000000000017941 */ /* 0x000fea0003800000 */
.L_x_129:
[----:B------:R-:W-:Y:S01]  /*5e80*/  LEA R3, R0, 0x37800000, 0x17 ;  /* 0x3780000000037811 */ /* 0x000fe200078eb8ff */
[----:B------:R-:W-:-:S05]  /*5e90*/  IMAD.SHL.U32 R0, R2, 0x200000, RZ ;  /* 0x0020000002007824 */ /* 0x000fca00078e00ff */
[----:B------:R-:W-:Y:S02]  /*5ea0*/  LOP3.LUT R0, R3, R0, R4, 0xfe, !PT ;  /* 0x0000000003007212 */ /* 0x000fe400078efe04 */
.L_x_128:
[----:B------:R-:W-:Y:S05]  /*5eb0*/  BSYNC B0 ;  /* 0x0000000000007941 */ /* 0x000fea0003800000 */
.L_x_127:
[----:B------:R-:W-:-:S04]  /*5ec0*/  F2FP.BF16.PACK_AB R0, RZ, R0 ;  /* 0x00000000ff00723e */ /* 0x000fc800000010ff */
[----:B------:R-:W-:Y:S01]  /*5ed0*/  PRMT R19, R0, 0x7610, R19 ;  /* 0x0000761000137816 */ /* 0x000fe20000000013 */
[----:B------:R-:W-:Y:S05]  /*5ee0*/  BRA `(.L_x_108) ;  /* 0x0000030000007947 */ /* 0x000fea0003800000 */
.L_x_120:
        /* <DEDUP_REMOVED lines=14> */
.L_x_134:
[----:B------:R-:W-:Y:S05]  /*5fd0*/  BSYNC B0 ;  /* 0x0000000000007941 */ /* 0x000fea0003800000 */
.L_x_133:
[----:B------:R-:W-:-:S04]  /*5fe0*/  F2FP.BF16.PACK_AB R0, RZ, R0 ;  /* 0x00000000ff00723e */ /* 0x000fc800000010ff */
[----:B------:R-:W-:Y:S01]  /*5ff0*/  PRMT R19, R0, 0x7610, R19 ;  /* 0x0000761000137816 */ /* 0x000fe20000000013 */
[----:B------:R-:W-:Y:S05]  /*6000*/  BRA `(.L_x_108) ;  /* 0x000001e000007947 */ /* 0x000fea0003800000 */
.L_x_107:
        /* <DEDUP_REMOVED lines=21> */
.L_x_132:
[----:B------:R-:W2:Y:S02]  /*6160*/  LDG.E.64 R2, [R2.64] ;  /* 0x0000002402027981 */ /* 0x000ea4000c1e1b00 */
[----:B--2---:R-:W0:Y:S02]  /*6170*/  I2F.U64 R0, R2 ;  /* 0x0000000200007312 */ /* 0x004e240000301000 */
[----:B0-----:R-:W-:-:S04]  /*6180*/  F2FP.BF16.PACK_AB R0, RZ, R0 ;  /* 0x00000000ff00723e */ /* 0x001fc800000010ff */
[----:B------:R-:W-:Y:S01]  /*6190*/  PRMT R19, R0, 0x7610, R19 ;  /* 0x0000761000137816 */ /* 0x000fe20000000013 */
[----:B------:R-:W-:Y:S05]  /*61a0*/  BRA `(.L_x_108) ;  /* 0x0000004000007947 */ /* 0x000fea0003800000 */
.L_x_131:
[----:B------:R-:W2:Y:S02]  /*61b0*/  LDG.E R2, [R2.64] ;  /* 0x0000002402027981 */ /* 0x000ea4000c1e1900 */
[----:B--2---:R-:W0:Y:S02]  /*61c0*/  I2F.U32 R0, R2 ;  /* 0x0000000200007306 */ /* 0x004e240000201000 */
[----:B0-----:R-:W-:-:S04]  /*61d0*/  F2FP.BF16.PACK_AB R0, RZ, R0 ;  /* 0x00000000ff00723e */ /* 0x001fc800000010ff */
[----:B------:R-:W-:Y:S02]  /*61e0*/  PRMT R19, R0, 0x7610, R19 ;  /* 0x0000761000137816 */ /* 0x000fe40000000013 */
.L_x_108:
        /* <DEDUP_REMOVED lines=18> */
.L_x_138:
[----:B------:R-:W2:Y:S02]  /*6310*/  LDG.E.U8 R2, [R2.64] ;  /* 0x0000002402027981 */ /* 0x000ea4000c1e1100 */
[----:B--2---:R-:W0:Y:S02]  /*6320*/  I2F.U16 R0, R2 ;  /* 0x0000000200007306 */ /* 0x004e240000101000 */
[----:B0-----:R-:W-:Y:S01]  /*6330*/  F2FP.BF16.PACK_AB R0, RZ, R0 ;  /* 0x00000000ff00723e */ /* 0x001fe200000010ff */
[----:B------:R-:W-:Y:S05]  /*6340*/  BRA `(.L_x_140) ;  /* 0x00000e3000007947 */ /* 0x000fea0003800000 */
.L_x_137:
        /* <DEDUP_REMOVED lines=10> */
.L_x_142:
[----:B------:R-:W2:Y:S02]  /*63f0*/  LDG.E R2, [R2.64] ;  /* 0x0000002402027981 */ /* 0x000ea4000c1e1900 */
[----:B--2---:R-:W0:Y:S02]  /*6400*/  I2F R0, R2 ;  /* 0x0000000200007306 */ /* 0x004e240000201400 */
[----:B0-----:R-:W-:Y:S01]  /*6410*/  F2FP.BF16.PACK_AB R0, RZ, R0 ;  /* 0x00000000ff00723e */ /* 0x001fe200000010ff */
[----:B------:R-:W-:Y:S05]  /*6420*/  BRA `(.L_x_140) ;  /* 0x00000d5000007947 */ /* 0x000fea0003800000 */
.L_x_141:
[----:B------:R-:W2:Y:S02]  /*6430*/  LDG.E.U16 R2, [R2.64] ;  /* 0x0000002402027981 */ /* 0x000ea4000c1e1500 */
[----:B--2---:R-:W0:Y:S02]  /*6440*/  I2F.S16 R0, R2 ;  /* 0x0000000200007306 */ /* 0x004e240000101400 */
[----:B0-----:R-:W-:Y:S01]  /*6450*/  F2FP.BF16.PACK_AB R0, RZ, R0 ;  /* 0x00000000ff00723e */ /* 0x001fe200000010ff */
[----:B------:R-:W-:Y:S05]  /*6460*/  BRA `(.L_x_140) ;  /* 0x00000d1000007947 */ /* 0x000fea0003800000 */
.L_x_136:
        /* <DEDUP_REMOVED lines=9> */
.L_x_144:
[----:B------:R-:W2:Y:S02]  /*6500*/  LDG.E.U16 R0, [R2.64] ;  /* 0x0000002402007981 */ /* 0x000ea4000c1e1500 */
[----:B--2---:R-:W-:-:S05]  /*6510*/  HADD2.F32 R0, -RZ, R0.H0_H0 ;  /* 0x20000000ff007230 */ /* 0x004fca0000004100 */
[----:B------:R-:W-:Y:S01]  /*6520*/  F2FP.BF16.PACK_AB R0, RZ, R0 ;  /* 0x00000000ff00723e */ /* 0x000fe200000010ff */
[----:B------:R-:W-:Y:S05]  /*6530*/  BRA `(.L_x_140) ;  /* 0x00000c4000007947 */ /* 0x000fea0003800000 */
.L_x_143:
        /* <DEDUP_REMOVED lines=9> */
.L_x_146:
[----:B------:R-:W2:Y:S02]  /*65d0*/  LDG.E.U16 R2, [R2.64] ;  /* 0x0000002402027981 */ /* 0x000ea4000c1e1500 */
[----:B--2---:R-:W-:-:S05]  /*65e0*/  HADD2.F32 R0, -RZ, R2.H0_H0 ;  /* 0x20000002ff007230 */ /* 0x004fca0000004100 */
[----:B------:R-:W-:Y:S01]  /*65f0*/  F2FP.BF16.PACK_AB R0, RZ, R0 ;  /* 0x00000000ff00723e */ /* 0x000fe200000010ff */
[----:B------:R-:W-:Y:S05]  /*6600*/  BRA `(.L_x_140) ;  /* 0x00000b7000007947 */ /* 0x000fea0003800000 */
.L_x_145:
[----:B------:R-:W2:Y:S02]  /*6610*/  LDG.E.64 R2, [R2.64] ;  /* 0x0000002402027981 */ /* 0x000ea4000c1e1b00 */
[----:B--2---:R-:W0:Y:S01]  /*6620*/  F2F.F32.F64 R0, R2 ;  /* 0x0000000200007310 */ /* 0x004e220000301000 */
[----:B------:R-:W0:-:S14]  /*6630*/  DSETP.GEU.AND P0, PT, |R2|, c[0x2][0x0], PT ;  /* 0x008000000200762a */ /* 0x000e1c0003f0e200 */
[----:B0-----:R-:W-:-:S05]  /*6640*/  @!P0 FMUL R0, R0, 1.175494350822287508e-38 ;  /* 0x0080000000008820 */ /* 0x001fca0000400000 */
[----:B------:R-:W-:Y:S01]  /*6650*/  F2FP.BF16.PACK_AB R0, RZ, R0 ;  /* 0x00000000ff00723e */ /* 0x000fe200000010ff */
[----:B------:R-:W-:Y:S05]  /*6660*/  BRA `(.L_x_140) ;  /* 0x00000b1000007947 */ /* 0x000fea0003800000 */
.L_x_135:
        /* <DEDUP_REMOVED lines=13> */
.L_x_149:
[----:B------:R-:W2:Y:S02]  /*6740*/  LDG.E.64 R2, [R2.64] ;  /* 0x0000002402027981 */ /* 0x000ea4000c1e1b00 */
[----:B--2---:R-:W0:Y:S01]  /*6750*/  F2F.F32.F64 R0, R2 ;  /* 0x0000000200007310 */ /* 0x004e220000301000 */
[----:B------:R-:W0:-:S14]  /*6760*/  DSETP.GEU.AND P0, PT, |R2|, c[0x2][0x0], PT ;  /* 0x008000000200762a */ /* 0x000e1c0003f0e200 */
[----:B0-----:R-:W-:-:S05]  /*6770*/  @!P0 FMUL R0, R0, 1.175494350822287508e-38 ;  /* 0x0080000000008820 */ /* 0x001fca0000400000 */
[----:B------:R-:W-:Y:S01]  /*6780*/  F2FP.BF16.PACK_AB R0, RZ, R0 ;  /* 0x00000000ff00723e */ /* 0x000fe200000010ff */
[----:B------:R-:W-:Y:S05]  /*6790*/  BRA `(.L_x_140) ;  /* 0x000009e000007947 */ /* 0x000fea0003800000 */
.L_x_148:
        /* <DEDUP_REMOVED lines=28> */
.L_x_151:
        /* <DEDUP_REMOVED lines=15> */
.L_x_150:
[----:B------:R0:W5:Y:S01]  /*6a50*/  LDG.E.U16 R0, [R2.64] ;  /* 0x0000002402007981 */ /* 0x000162000c1e1500 */
[----:B------:R-:W-:Y:S05]  /*6a60*/  BRA `(.L_x_140) ;  /* 0x0000071000007947 */ /* 0x000fea0003800000 */
.L_x_147:
        /* <DEDUP_REMOVED lines=12> */
.L_x_154:
        /* <DEDUP_REMOVED lines=21> */
.L_x_158:
[----:B------:R-:W-:Y:S05]  /*6c80*/  BSYNC B1 ;  /* 0x0000000000017941 */ /* 0x000fea0003800000 */
.L_x_157:
[----:B------:R-:W-:Y:S01]  /*6c90*/  LEA R3, R0, 0x3b800000, 0x17 ;  /* 0x3b80000000037811 */ /* 0x000fe200078eb8ff */
[----:B------:R-:W-:-:S05]  /*6ca0*/  IMAD.SHL.U32 R0, R2, 0x100000, RZ ;  /* 0x0010000002007824 */ /* 0x000fca00078e00ff */
[----:B------:R-:W-:Y:S02]  /*6cb0*/  LOP3.LUT R0, R3, R0, R4, 0xfe, !PT ;  /* 0x0000000003007212 */ /* 0x000fe400078efe04 */
.L_x_156:
[----:B------:R-:W-:Y:S05]  /*6cc0*/  BSYNC B0 ;  /* 0x0000000000007941 */ /* 0x000fea0003800000 */
.L_x_155:
[----:B------:R-:W-:Y:S01]  /*6cd0*/  F2FP.BF16.PACK_AB R0, RZ, R0 ;  /* 0x00000000ff00723e */ /* 0x000fe200000010ff */
[----:B------:R-:W-:Y:S05]  /*6ce0*/  BRA `(.L_x_140) ;  /* 0x0000049000007947 */ /* 0x000fea0003800000 */
.L_x_153:
        /* <DEDUP_REMOVED lines=21> */
.L_x_162:
[----:B------:R-:W-:Y:S05]  /*6e40*/  BSYNC B1 ;  /* 0x0000000000017941 */ /* 0x000fea0003800000 */
.L_x_161:
[----:B------:R-:W-:Y:S01]  /*6e50*/  LEA R3, R0, 0x37800000, 0x17 ;  /* 0x3780000000037811 */ /* 0x000fe200078eb8ff */
[----:B------:R-:W-:-:S05]  /*6e60*/  IMAD.SHL.U32 R0, R2, 0x200000, RZ ;  /* 0x0020000002007824 */ /* 0x000fca00078e00ff */
[----:B------:R-:W-:Y:S02]  /*6e70*/  LOP3.LUT R0, R3, R0, R4, 0xfe, !PT ;  /* 0x0000000003007212 */ /* 0x000fe400078efe04 */
.L_x_160:
[----:B------:R-:W-:Y:S05]  /*6e80*/  BSYNC B0 ;  /* 0x0000000000007941 */ /* 0x000fea0003800000 */
.L_x_159:
[----:B------:R-:W-:Y:S01]  /*6e90*/  F2FP.BF16.PACK_AB R0, RZ, R0 ;  /* 0x00000000ff00723e */ /* 0x000fe200000010ff */
[----:B------:R-:W-:Y:S05]  /*6ea0*/  BRA `(.L_x_140) ;  /* 0x000002d000007947 */ /* 0x000fea0003800000 */
.L_x_152:
        /* <DEDUP_REMOVED lines=14> */
.L_x_166:
[----:B------:R-:W-:Y:S05]  /*6f90*/  BSYNC B0 ;  /* 0x0000000000007941 */ /* 0x000fea0003800000 */
.L_x_165:
[----:B------:R-:W-:Y:S01]  /*6fa0*/  F2FP.BF16.PACK_AB R0, RZ, R0 ;  /* 0x00000000ff00723e */ /* 0x000fe200000010ff */
[----:B------:R-:W-:Y:S05]  /*6fb0*/  BRA `(.L_x_140) ;  /* 0x000001c000007947 */ /* 0x000fea0003800000 */
.L_x_139:
        /* <DEDUP_REMOVED lines=21> */
.L_x_164:
[----:B------:R-:W2:Y:S02]  /*7110*/  LDG.E.64 R2, [R2.64] ;  /* 0x0000002402027981 */ /* 0x000ea4000c1e1b00 */
[----:B--2---:R-:W0:Y:S02]  /*7120*/  I2F.U64 R0, R2 ;  /* 0x0000000200007312 */ /* 0x004e240000301000 */
[----:B0-----:R-:W-:Y:S01]  /*7130*/  F2FP.BF16.PACK_AB R0, RZ, R0 ;  /* 0x00000000ff00723e */ /* 0x001fe200000010ff */
[----:B------:R-:W-:Y:S05]  /*7140*/  BRA `(.L_x_140) ;  /* 0x0000003000007947 */ /* 0x000fea0003800000 */
.L_x_163:
[----:B------:R-:W2:Y:S02]  /*7150*/  LDG.E R2, [R2.64] ;  /* 0x0000002402027981 */ /* 0x000ea4000c1e1900 */
[----:B--2---:R-:W0:Y:S02]  /*7160*/  I2F.U32 R0, R2 ;  /* 0x0000000200007306 */ /* 0x004e240000201000 */
[----:B0-----:R-:W-:-:S06]  /*7170*/  F2FP.BF16.PACK_AB R0, RZ, R0 ;  /* 0x00000000ff00723e */ /* 0x001fcc00000010ff */
.L_x_140:
        /* <DEDUP_REMOVED lines=30> */
.L_x_170:
[----:B------:R-:W-:-:S06]  /*7360*/  PRMT R3, RZ, 0x5410, R0 ;  /* 0x00005410ff037816 */ /* 0x000fcc0000000000 */
[----:B------:R-:W0:Y:S02]  /*7370*/  F2I.S64.TRUNC R2, R3 ;  /* 0x0000000300027311 */ /* 0x000e24000020d900 */
[----:B0-----:R0:W-:Y:S01]  /*7380*/  STG.E.U8 [R16.64], R2 ;  /* 0x0000000210007986 */ /* 0x0011e2000c101124 */
[----:B------:R-:W-:Y:S05]  /*7390*/  BRA `(.L_x_172) ;  /* 0x00000e4000007947 */ /* 0x000fea0003800000 */
.L_x_169:
        /* <DEDUP_REMOVED lines=10> */
.L_x_174:
[----:B------:R-:W-:-:S04]  /*7440*/  PRMT R0, RZ, 0x5410, R0 ;  /* 0x00005410ff007816 */ /* 0x000fc80000000000 */
[----:B------:R-:W0:Y:S02]  /*7450*/  F2I.FTZ.TRUNC.NTZ R3, R0 ;  /* 0x0000000000037305 */ /* 0x000e24000021f100 */
[----:B0-----:R0:W-:Y:S01]  /*7460*/  STG.E [R16.64], R3 ;  /* 0x0000000310007986 */ /* 0x0011e2000c101924 */
[----:B------:R-:W-:Y:S05]  /*7470*/  BRA `(.L_x_172) ;  /* 0x00000d6000007947 */ /* 0x000fea0003800000 */
.L_x_173:
[----:B------:R-:W-:-:S04]  /*7480*/  PRMT R0, RZ, 0x5410, R0 ;  /* 0x00005410ff007816 */ /* 0x000fc80000000000 */
[----:B------:R-:W0:Y:S02]  /*7490*/  F2I.FTZ.TRUNC.NTZ R3, R0 ;  /* 0x0000000000037305 */ /* 0x000e24000021f100 */
[----:B0-----:R0:W-:Y:S01]  /*74a0*/  STG.E.U16 [R16.64], R3 ;  /* 0x0000000310007986 */ /* 0x0011e2000c101524 */
[----:B------:R-:W-:Y:S05]  /*74b0*/  BRA `(.L_x_172) ;  /* 0x00000d2000007947 */ /* 0x000fea0003800000 */
.L_x_168:
        /* <DEDUP_REMOVED lines=9> */
.L_x_176:
[----:B------:R-:W-:-:S04]  /*7550*/  PRMT R0, RZ, 0x5410, R0 ;  /* 0x00005410ff007816 */ /* 0x000fc80000000000 */
[----:B------:R-:W-:-:S05]  /*7560*/  F2FP.PACK_AB R0, RZ, R0 ;  /* 0x00000000ff00723e */ /* 0x000fca00000000ff */
[----:B------:R0:W-:Y:S01]  /*7570*/  STG.E.U16 [R16.64], R0 ;  /* 0x0000000010007986 */ /* 0x0001e2000c101524 */
[----:B------:R-:W-:Y:S05]  /*7580*/  BRA `(.L_x_172) ;  /* 0x00000c5000007947 */ /* 0x000fea0003800000 */
.L_x_175:
        /* <DEDUP_REMOVED lines=10> */
.L_x_178:
[----:B------:R-:W-:-:S04]  /*7630*/  PRMT R0, RZ, 0x5410, R0 ;  /* 0x00005410ff007816 */ /* 0x000fc80000000000 */
[----:B------:R-:W-:-:S04]  /*7640*/  F2FP.PACK_AB R3, RZ, R0 ;  /* 0x00000000ff03723e */ /* 0x000fc800000000ff */
[----:B------:R-:W-:-:S05]  /*7650*/  PRMT R3, R3, 0x5410, RZ ;  /* 0x0000541003037816 */ /* 0x000fca00000000ff */
[----:B------:R0:W-:Y:S01]  /*7660*/  STG.E [R16.64], R3 ;  /* 0x0000000310007986 */ /* 0x0001e2000c101924 */
[----:B------:R-:W-:Y:S05]  /*7670*/  BRA `(.L_x_172) ;  /* 0x00000b6000007947 */ /* 0x000fea0003800000 */
.L_x_177:
[----:B------:R-:W-:-:S05]  /*7680*/  PRMT R2, RZ, 0x5410, R0 ;  /* 0x00005410ff027816 */ /* 0x000fca0000000000 */
[----:B------:R-:W-:-:S06]  /*7690*/  FMUL.FTZ R2, R2, 1 ;  /* 0x3f80000002027820 */ /* 0x000fcc0000410000 */
[----:B------:R-:W0:Y:S02]  /*76a0*/  F2F.F64.F32 R2, R2 ;  /* 0x0000000200027310 */ /* 0x000e240000201800 */
[----:B0-----:R0:W-:Y:S01]  /*76b0*/  STG.E.64 [R16.64], R2 ;  /* 0x0000000210007986 */ /* 0x0011e2000c101b24 */
[----:B------:R-:W-:Y:S05]  /*76c0*/  BRA `(.L_x_172) ;  /* 0x00000b1000007947 */ /* 0x000fea0003800000 */
.L_x_167:
        /* <DEDUP_REMOVED lines=13> */
.L_x_181:
[----:B------:R-:W-:Y:S01]  /*77a0*/  PRMT R0, RZ, 0x5410, R0 ;  /* 0x00005410ff007816 */ /* 0x000fe20000000000 */
[----:B------:R-:W-:-:S04]  /*77b0*/  CS2R R6, SRZ ;  /* 0x0000000000067805 */ /* 0x000fc8000001ff00 */
[----:B------:R-:W-:-:S04]  /*77c0*/  FMUL.FTZ R0, R0, 1 ;  /* 0x3f80000000007820 */ /* 0x000fc80000410000 */
[----:B------:R-:W0:Y:S02]  /*77d0*/  F2F.F64.F32 R4, R0 ;  /* 0x0000000000047310 */ /* 0x000e240000201800 */
[----:B0-----:R0:W-:Y:S01]  /*77e0*/  STG.E.128 [R16.64], R4 ;  /* 0x0000000410007986 */ /* 0x0011e2000c101d24 */
[----:B------:R-:W-:Y:S05]  /*77f0*/  BRA `(.L_x_172) ;  /* 0x000009e000007947 */ /* 0x000fea0003800000 */
.L_x_180:
        /* <DEDUP_REMOVED lines=21> */
.L_x_185:
[----:B------:R-:W-:Y:S05]  /*7950*/  BSYNC B0 ;  /* 0x0000000000007941 */ /* 0x000fea0003800000 */
.L_x_184:
[----:B------:R-:W-:-:S05]  /*7960*/  LOP3.LUT R3, R0, R3, RZ, 0xfc, !PT ;  /* 0x0000000300037212 */ /* 0x000fca00078efcff */
[----:B------:R0:W-:Y:S01]  /*7970*/  STG.E.U8 [R16.64], R3 ;  /* 0x0000000310007986 */ /* 0x0001e2000c101124 */
[----:B------:R-:W-:Y:S05]  /*7980*/  BRA `(.L_x_172) ;  /* 0x0000085000007947 */ /* 0x000fea0003800000 */
.L_x_183:
        /* <DEDUP_REMOVED lines=13> */
.L_x_187:
[----:B------:R-:W-:Y:S01]  /*7a60*/  IMAD.MOV.U32 R0, RZ, RZ, 0x7f ;  /* 0x0000007fff007424 */ /* 0x000fe200078e00ff */
[----:B------:R-:W-:-:S04]  /*7a70*/  ISETP.GT.U32.AND P0, PT, R2, 0x7f800000, PT ;  /* 0x7f8000000200780c */ /* 0x000fc80003f04070 */
[----:B------:R-:W-:-:S04]  /*7a80*/  SEL R0, R0, 0x7c, P0 ;  /* 0x0000007c00007807 */ /* 0x000fc80000000000 */
.L_x_188:
[----:B------:R-:W-:Y:S05]  /*7a90*/  BSYNC B0 ;  /* 0x0000000000007941 */ /* 0x000fea0003800000 */
.L_x_186:
[----:B------:R-:W-:-:S04]  /*7aa0*/  LOP3.LUT R2, R3, 0x80000000, RZ, 0xc0, !PT ;  /* 0x8000000003027812 */ /* 0x000fc800078ec0ff */
[----:B------:R-:W-:-:S04]  /*7ab0*/  SHF.R.U32.HI R3, RZ, 0x18, R2 ;  /* 0x00000018ff037819 */ /* 0x000fc80000011602 */
[----:B------:R-:W-:-:S05]  /*7ac0*/  LOP3.LUT R3, R0, R3, RZ, 0xfc, !PT ;  /* 0x0000000300037212 */ /* 0x000fca00078efcff */
[----:B------:R0:W-:Y:S01]  /*7ad0*/  STG.E.U8 [R16.64], R3 ;  /* 0x0000000310007986 */ /* 0x0001e2000c101124 */
[----:B------:R-:W-:Y:S05]  /*7ae0*/  BRA `(.L_x_172) ;  /* 0x000006f000007947 */ /* 0x000fea0003800000 */
.L_x_182:
[----:B------:R0:W-:Y:S01]  /*7af0*/  STG.E.U16 [R16.64], R0 ;  /* 0x0000000010007986 */ /* 0x0001e2000c101524 */
[----:B------:R-:W-:Y:S05]  /*7b00*/  BRA `(.L_x_172) ;  /* 0x000006d000007947 */ /* 0x000fea0003800000 */
.L_x_179:
        /* <DEDUP_REMOVED lines=12> */
.L_x_191:
        /* <DEDUP_REMOVED lines=17> */
.L_x_194:
[----:B------:R-:W-:-:S04]  /*7ce0*/  LOP3.LUT R2, R3, 0x80000000, RZ, 0xc0, !PT ;  /* 0x8000000003027812 */ /* 0x000fc800078ec0ff */
[----:B------:R-:W-:-:S04]  /*7cf0*/  SHF.R.U32.HI R3, RZ, 0x18, R2 ;  /* 0x00000018ff037819 */ /* 0x000fc80000011602 */
[----:B------:R-:W-:-:S04]  /*7d00*/  LOP3.LUT R0, R0, R3, RZ, 0xfc, !PT ;  /* 0x0000000300007212 */ /* 0x000fc800078efcff */
[----:B------:R-:W-:Y:S02]  /*7d10*/  PRMT R8, R0, 0x7610, R8 ;  /* 0x0000761000087816 */ /* 0x000fe40000000008 */
.L_x_193:
[----:B------:R-:W-:Y:S05]  /*7d20*/  BSYNC B0 ;  /* 0x0000000000007941 */ /* 0x000fea0003800000 */
.L_x_192:
[----:B------:R0:W-:Y:S01]  /*7d30*/  STG.E.U8 [R16.64], R8 ;  /* 0x0000000810007986 */ /* 0x0001e2000c101124 */
[----:B------:R-:W-:Y:S05]  /*7d40*/  BRA `(.L_x_172) ;  /* 0x0000049000007947 */ /* 0x000fea0003800000 */
.L_x_190:
        /* <DEDUP_REMOVED lines=17> */
.L_x_197:
[----:B------:R-:W-:-:S04]  /*7e60*/  LOP3.LUT R2, R3, 0x80000000, RZ, 0xc0, !PT ;  /* 0x8000000003027812 */ /* 0x000fc800078ec0ff */
[----:B------:R-:W-:-:S04]  /*7e70*/  SHF.R.U32.HI R3, RZ, 0x18, R2 ;  /* 0x00000018ff037819 */ /* 0x000fc80000011602 */
[----:B------:R-:W-:-:S04]  /*7e80*/  LOP3.LUT R0, R0, R3, RZ, 0xfc, !PT ;  /* 0x0000000300007212 */ /* 0x000fc800078efcff */
[----:B------:R-:W-:Y:S02]  /*7e90*/  PRMT R8, R0, 0x7610, R8 ;  /* 0x0000761000087816 */ /* 0x000fe40000000008 */
.L_x_196:
[----:B------:R-:W-:Y:S05]  /*7ea0*/  BSYNC B0 ;  /* 0x0000000000007941 */ /* 0x000fea0003800000 */
.L_x_195:
[----:B------:R0:W-:Y:S01]  /*7eb0*/  STG.E.U8 [R16.64], R8 ;  /* 0x0000000810007986 */ /* 0x0001e2000c101124 */
[----:B------:R-:W-:Y:S05]  /*7ec0*/  BRA `(.L_x_172) ;  /* 0x0000031000007947 */ /* 0x000fea0003800000 */
.L_x_189:
        /* <DEDUP_REMOVED lines=22> */
.L_x_171:
        /* <DEDUP_REMOVED lines=20> */
.L_x_199:
[----:B------:R-:W-:-:S06]  /*8170*/  PRMT R2, RZ, 0x5410, R0 ;  /* 0x00005410ff027816 */ /* 0x000fcc0000000000 */
[----:B------:R-:W0:Y:S02]  /*8180*/  F2I.U64.TRUNC R2, R2 ;  /* 0x0000000200027311 */ /* 0x000e24000020d800 */
[----:B0-----:R0:W-:Y:S01]  /*8190*/  STG.E.64 [R16.64], R2 ;  /* 0x0000000210007986 */ /* 0x0011e2000c101b24 */
[----:B------:R-:W-:Y:S05]  /*81a0*/  BRA `(.L_x_172) ;  /* 0x0000003000007947 */ /* 0x000fea0003800000 */
.L_x_198:
[----:B------:R-:W-:-:S04]  /*81b0*/  PRMT R0, RZ, 0x5410, R0 ;  /* 0x00005410ff007816 */ /* 0x000fc80000000000 */
[----:B------:R-:W0:Y:S02]  /*81c0*/  F2I.FTZ.U32.TRUNC.NTZ R3, R0 ;  /* 0x0000000000037305 */ /* 0x000e24000021f000 */
[----:B0-----:R0:W-:Y:S02]  /*81d0*/  STG.E [R16.64], R3 ;  /* 0x0000000310007986 */ /* 0x0011e4000c101924 */
.L_x_172:
[----:B------:R-:W-:-:S04]  /*81e0*/  IADD3 R23, R23, 0x80, RZ ;  /* 0x0000008017177810 */ /* 0x000fc80007ffe0ff */
[----:B------:R-:W-:-:S13]  /*81f0*/  ISETP.GE.AND P0, PT, R23, c[0x0][0x160], PT ;  /* 0x0000580017007a0c */ /* 0x000fda0003f06270 */
        /* <DEDUP_REMOVED lines=256> */
.L_x_200:
        /* <DEDUP_REMOVED lines=21> */
.L_x_204:
[----:B------:R-:W2:Y:S02]  /*9350*/  LDG.E.U8 R2, [R2.64] ;  /* 0x0000002402027981 */ /* 0x000ea4000c1e1100 */
[----:B--2---:R-:W0:Y:S02]  /*9360*/  I2F.U16 R0, R2 ;  /* 0x0000000200007306 */ /* 0x004e240000101000 */
[----:B0-----:R-:W-:-:S04]  /*9370*/  F2FP.BF16.PACK_AB R0, RZ, R0 ;  /* 0x00000000ff00723e */ /* 0x001fc800000010ff */
[----:B------:R-:W-:Y:S01]  /*9380*/  PRMT R19, R0, 0x7610, R19 ;  /* 0x0000761000137816 */ /* 0x000fe20000000013 */
[----:B------:R-:W-:Y:S05]  /*9390*/  BRA `(.L_x_206) ;  /* 0x00000f0000007947 */ /* 0x000fea0003800000 */
.L_x_203:
        /* <DEDUP_REMOVED lines=11> */
.L_x_208:
[----:B------:R-:W2:Y:S02]  /*9450*/  LDG.E R2, [R2.64] ;  /* 0x0000002402027981 */ /* 0x000ea4000c1e1900 */
[----:B--2---:R-:W0:Y:S02]  /*9460*/  I2F R0, R2 ;  /* 0x0000000200007306 */ /* 0x004e240000201400 */
[----:B0-----:R-:W-:-:S04]  /*9470*/  F2FP.BF16.PACK_AB R0, RZ, R0 ;  /* 0x00000000ff00723e */ /* 0x001fc800000010ff */
[----:B------:R-:W-:Y:S01]  /*9480*/  PRMT R19, R0, 0x7610, R19 ;  /* 0x0000761000137816 */ /* 0x000fe20000000013 */
[----:B------:R-:W-:Y:S05]  /*9490*/  BRA `(.L_x_206) ;  /* 0x00000e0000007947 */ /* 0x000fea0003800000 */
.L_x_207:
[----:B------:R-:W2:Y:S02]  /*94a0*/  LDG.E.U16 R2, [R2.64] ;  /* 0x0000002402027981 */ /* 0x000ea4000c1e1500 */
[----:B--2---:R-:W0:Y:S02]  /*94b0*/  I2F.S16 R0, R2 ;  /* 0x0000000200007306 */ /* 0x004e240000101400 */
[----:B0-----:R-:W-:-:S04]  /*94c0*/  F2FP.BF16.PACK_AB R0, RZ, R0 ;  /* 0x00000000ff00723e */ /* 0x001fc800000010ff */
[----:B------:R-:W-:Y:S01]  /*94d0*/  PRMT R19, R0, 0x7610, R19 ;  /* 0x0000761000137816 */ /* 0x000fe20000000013 */
[----:B------:R-:W-:Y:S05]  /*94e0*/  BRA `(.L_x_206) ;  /* 0x00000db000007947 */ /* 0x000fea0003800000 */
.L_x_202:
        /* <DEDUP_REMOVED lines=9> */
.L_x_210:
[----:B------:R-:W2:Y:S02]  /*9580*/  LDG.E.U16 R0, [R2.64] ;  /* 0x0000002402007981 */ /* 0x000ea4000c1e1500 */
[----:B--2---:R-:W-:-:S05]  /*9590*/  HADD2.F32 R0, -RZ, R0.H0_H0 ;  /* 0x20000000ff007230 */ /* 0x004fca0000004100 */
[----:B------:R-:W-:-:S04]  /*95a0*/  F2FP.BF16.PACK_AB R0, RZ, R0 ;  /* 0x00000000ff00723e */ /* 0x000fc800000010ff */
[----:B------:R-:W-:Y:S01]  /*95b0*/  PRMT R19, R0, 0x7610, R19 ;  /* 0x0000761000137816 */ /* 0x000fe20000000013 */
[----:B------:R-:W-:Y:S05]  /*95c0*/  BRA `(.L_x_206) ;  /* 0x00000cd000007947 */ /* 0x000fea0003800000 */
.L_x_209:
        /* <DEDUP_REMOVED lines=9> */
.L_x_212:
[----:B------:R-:W2:Y:S02]  /*9660*/  LDG.E.U16 R2, [R2.64] ;  /* 0x0000002402027981 */ /* 0x000ea4000c1e1500 */
[----:B--2---:R-:W-:-:S05]  /*9670*/  HADD2.F32 R0, -RZ, R2.H0_H0 ;  /* 0x20000002ff007230 */ /* 0x004fca0000004100 */
[----:B------:R-:W-:-:S04]  /*9680*/  F2FP.BF16.PACK_AB R0, RZ, R0 ;  /* 0x00000000ff00723e */ /* 0x000fc800000010ff */
[----:B------:R-:W-:Y:S01]  /*9690*/  PRMT R19, R0, 0x7610, R19 ;  /* 0x0000761000137816 */ /* 0x000fe20000000013 */
[----:B------:R-:W-:Y:S05]  /*96a0*/  BRA `(.L_x_206) ;  /* 0x00000bf000007947 */ /* 0x000fea0003800000 */
.L_x_211:
[----:B------:R-:W2:Y:S02]  /*96b0*/  LDG.E.64 R2, [R2.64] ;  /* 0x0000002402027981 */ /* 0x000ea4000c1e1b00 */
[----:B--2---:R-:W0:Y:S01]  /*96c0*/  F2F.F32.F64 R0, R2 ;  /* 0x0000000200007310 */ /* 0x004e220000301000 */
[----:B------:R-:W0:-:S14]  /*96d0*/  DSETP.GEU.AND P0, PT, |R2|, c[0x2][0x0], PT ;  /* 0x008000000200762a */ /* 0x000e1c0003f0e200 */
[----:B0-----:R-:W-:-:S05]  /*96e0*/  @!P0 FMUL R0, R0, 1.175494350822287508e-38 ;  /* 0x0080000000008820 */ /* 0x001fca0000400000 */
[----:B------:R-:W-:-:S04]  /*96f0*/  F2FP.BF16.PACK_AB R0, RZ, R0 ;  /* 0x00000000ff00723e */ /* 0x000fc800000010ff */
[----:B------:R-:W-:Y:S01]  /*9700*/  PRMT R19, R0, 0x7610, R19 ;  /* 0x0000761000137816 */ /* 0x000fe20000000013 */
[----:B------:R-:W-:Y:S05]  /*9710*/  BRA `(.L_x_206) ;  /* 0x00000b8000007947 */ /* 0x000fea0003800000 */
.L_x_201:
        /* <DEDUP_REMOVED lines=14> */
.L_x_215:
[----:B------:R-:W2:Y:S02]  /*9800*/  LDG.E.64 R2, [R2.64] ;  /* 0x0000002402027981 */ /* 0x000ea4000c1e1b00 */
[----:B--2---:R-:W0:Y:S01]  /*9810*/  F2F.F32.F64 R0, R2 ;  /* 0x0000000200007310 */ /* 0x004e220000301000 */
[----:B------:R-:W0:-:S14]  /*9820*/  DSETP.GEU.AND P0, PT, |R2|, c[0x2][0x0], PT ;  /* 0x008000000200762a */ /* 0x000e1c0003f0e200 */
[----:B0-----:R-:W-:-:S05]  /*9830*/  @!P0 FMUL R0, R0, 1.175494350822287508e-38 ;  /* 0x0080000000008820 */ /* 0x001fca0000400000 */
[----:B------:R-:W-:-:S04]  /*9840*/  F2FP.BF16.PACK_AB R0, RZ, R0 ;  /* 0x00000000ff00723e */ /* 0x000fc800000010ff */
[----:B------:R-:W-:Y:S01]  /*9850*/  PRMT R19, R0, 0x7610, R19 ;  /* 0x0000761000137816 */ /* 0x000fe20000000013 */
[----:B------:R-:W-:Y:S05]  /*9860*/  BRA `(.L_x_206) ;  /* 0x00000a3000007947 */ /* 0x000fea0003800000 */
.L_x_214:
        /* <DEDUP_REMOVED lines=28> */
.L_x_217:
        /* <DEDUP_REMOVED lines=15> */
.L_x_216:
[----:B------:R0:W5:Y:S01]  /*9b20*/  LDG.E.U16 R19, [R2.64] ;  /* 0x0000002402137981 */ /* 0x000162000c1e1500 */
[----:B------:R-:W-:Y:S05]  /*9b30*/  BRA `(.L_x_206) ;  /* 0x0000076000007947 */ /* 0x000fea0003800000 */
.L_x_213:
        /* <DEDUP_REMOVED lines=12> */
.L_x_220:
        /* <DEDUP_REMOVED lines=21> */
.L_x_224:
[----:B------:R-:W-:Y:S05]  /*9d50*/  BSYNC B1 ;  /* 0x0000000000017941 */ /* 0x000fea0003800000 */
.L_x_223:
[----:B------:R-:W-:Y:S01]  /*9d60*/  LEA R3, R0, 0x3b800000, 0x17 ;  /* 0x3b80000000037811 */ /* 0x000fe200078eb8ff */
[----:B------:R-:W-:-:S05]  /*9d70*/  IMAD.SHL.U32 R0, R2, 0x100000, RZ ;  /* 0x0010000002007824 */ /* 0x000fca00078e00ff */
[----:B------:R-:W-:Y:S02]  /*9d80*/  LOP3.LUT R0, R3, R0, R4, 0xfe, !PT ;  /* 0x0000000003007212 */ /* 0x000fe400078efe04 */
.L_x_222:
[----:B------:R-:W-:Y:S05]  /*9d90*/  BSYNC B0 ;  /* 0x0000000000007941 */ /* 0x000fea0003800000 */
.L_x_221:
[----:B------:R-:W-:-:S04]  /*9da0*/  F2FP.BF16.PACK_AB R0, RZ, R0 ;  /* 0x00000000ff00723e */ /* 0x000fc800000010ff */
[----:B------:R-:W-:Y:S01]  /*9db0*/  PRMT R19, R0, 0x7610, R19 ;  /* 0x0000761000137816 */ /* 0x000fe20000000013 */
[----:B------:R-:W-:Y:S05]  /*9dc0*/  BRA `(.L_x_206) ;  /* 0x000004d000007947 */ /* 0x000fea0003800000 */
.L_x_219:
        /* <DEDUP_REMOVED lines=21> */
.L_x_228:
[----:B------:R-:W-:Y:S05]  /*9f20*/  BSYNC B1 ;  /* 0x0000000000017941 */ /* 0x000fea0003800000 */
.L_x_227:
[----:B------:R-:W-:Y:S01]  /*9f30*/  LEA R3, R0, 0x37800000, 0x17 ;  /* 0x3780000000037811 */ /* 0x000fe200078eb8ff */
[----:B------:R-:W-:-:S05]  /*9f40*/  IMAD.SHL.U32 R0, R2, 0x200000, RZ ;  /* 0x0020000002007824 */ /* 0x000fca00078e00ff */
[----:B------:R-:W-:Y:S02]  /*9f50*/  LOP3.LUT R0, R3, R0, R4, 0xfe, !PT ;  /* 0x0000000003007212 */ /* 0x000fe400078efe04 */
.L_x_226:
[----:B------:R-:W-:Y:S05]  /*9f60*/  BSYNC B0 ;  /* 0x0000000000007941 */ /* 0x000fea0003800000 */
.L_x_225:
[----:B------:R-:W-:-:S04]  /*9f70*/  F2FP.BF16.PACK_AB R0, RZ, R0 ;  /* 0x00000000ff00723e */ /* 0x000fc800000010ff */
[----:B------:R-:W-:Y:S01]  /*9f80*/  PRMT R19, R0, 0x7610, R19 ;  /* 0x0000761000137816 */ /* 0x000fe20000000013 */
[----:B------:R-:W-:Y:S05]  /*9f90*/  BRA `(.L_x_206) ;  /* 0x0000030000007947 */ /* 0x000fea0003800000 */
.L_x_218:
        /* <DEDUP_REMOVED lines=14> */
.L_x_232:
[----:B------:R-:W-:Y:S05]  /*a080*/  BSYNC B0 ;  /* 0x0000000000007941 */ /* 0x000fea0003800000 */
.L_x_231:
[----:B------:R-:W-:-:S04]  /*a090*/  F2FP.BF16.PACK_AB R0, RZ, R0 ;  /* 0x00000000ff00723e */ /* 0x000fc800000010ff */
[----:B------:R-:W-:Y:S01]  /*a0a0*/  PRMT R19, R0, 0x7610, R19 ;  /* 0x0000761000137816 */ /* 0x000fe20000000013 */
[----:B------:R-:W-:Y:S05]  /*a0b0*/  BRA `(.L_x_206) ;  /* 0x000001e000007947 */ /* 0x000fea0003800000 */
.L_x_205:
        /* <DEDUP_REMOVED lines=21> */
.L_x_230:
[----:B------:R-:W2:Y:S02]  /*a210*/  LDG.E.64 R2, [R2.64] ;  /* 0x0000002402027981 */ /* 0x000ea4000c1e1b00 */
[----:B--2---:R-:W0:Y:S02]  /*a220*/  I2F.U64 R0, R2 ;  /* 0x0000000200007312 */ /* 0x004e240000301000 */
[----:B0-----:R-:W-:-:S04]  /*a230*/  F2FP.BF16.PACK_AB R0, RZ, R0 ;  /* 0x00000000ff00723e */ /* 0x001fc800000010ff */
[----:B------:R-:W-:Y:S01]  /*a240*/  PRMT R19, R0, 0x7610, R19 ;  /* 0x0000761000137816 */ /* 0x000fe20000000013 */
[----:B------:R-:W-:Y:S05]  /*a250*/  BRA `(.L_x_206) ;  /* 0x0000004000007947 */ /* 0x000fea0003800000 */
.L_x_229:
[----:B------:R-:W2:Y:S02]  /*a260*/  LDG.E R2, [R2.64] ;  /* 0x0000002402027981 */ /* 0x000ea4000c1e1900 */
[----:B--2---:R-:W0:Y:S02]  /*a270*/  I2F.U32 R0, R2 ;  /* 0x0000000200007306 */ /* 0x004e240000201000 */
[----:B0-----:R-:W-:-:S04]  /*a280*/  F2FP.BF16.PACK_AB R0, RZ, R0 ;  /* 0x00000000ff00723e */ /* 0x001fc800000010ff */
[----:B------:R-:W-:Y:S02]  /*a290*/  PRMT R19, R0, 0x7610, R19 ;  /* 0x0000761000137816 */ /* 0x000fe40000000013 */
.L_x_206:
        /* <DEDUP_REMOVED lines=18> */
.L_x_236:
[----:B------:R-:W2:Y:S02]  /*a3c0*/  LDG.E.U8 R2, [R2.64] ;  /* 0x0000002402027981 */ /* 0x000ea4000c1e1100 */
[----:B--2---:R-:W0:Y:S02]  /*a3d0*/  I2F.U16 R0, R2 ;  /* 0x0000000200007306 */ /* 0x004e240000101000 */
[----:B0-----:R-:W-:Y:S01]  /*a3e0*/  F2FP.BF16.PACK_AB R0, RZ, R0 ;  /* 0x00000000ff00723e */ /* 0x001fe200000010ff */
[----:B------:R-:W-:Y:S05]  /*a3f0*/  BRA `(.L_x_238) ;  /* 0x00000e3000007947 */ /* 0x000fea0003800000 */
.L_x_235:
        /* <DEDUP_REMOVED lines=10> */
.L_x_240:
[----:B------:R-:W2:Y:S02]  /*a4a0*/  LDG.E R2, [R2.64] ;  /* 0x0000002402027981 */ /* 0x000ea4000c1e1900 */
[----:B--2---:R-:W0:Y:S02]  /*a4b0*/  I2F R0, R2 ;  /* 0x0000000200007306 */ /* 0x004e240000201400 */
[----:B0-----:R-:W-:Y:S01]  /*a4c0*/  F2FP.BF16.PACK_AB R0, RZ, R0 ;  /* 0x00000000ff00723e */ /* 0x001fe200000010ff */
[----:B------:R-:W-:Y:S05]  /*a4d0*/  BRA `(.L_x_238) ;  /* 0x00000d5000007947 */ /* 0x000fea0003800000 */
.L_x_239:
[----:B------:R-:W2:Y:S02]  /*a4e0*/  LDG.E.U16 R2, [R2.64] ;  /* 0x0000002402027981 */ /* 0x000ea4000c1e1500 */
[----:B--2---:R-:W0:Y:S02]  /*a4f0*/  I2F.S16 R0, R2 ;  /* 0x0000000200007306 */ /* 0x004e240000101400 */
[----:B0-----:R-:W-:Y:S01]  /*a500*/  F2FP.BF16.PACK_AB R0, RZ, R0 ;  /* 0x00000000ff00723e */ /* 0x001fe200000010ff */
[----:B------:R-:W-:Y:S05]  /*a510*/  BRA `(.L_x_238) ;  /* 0x00000d1000007947 */ /* 0x000fea0003800000 */
.L_x_234:
        /* <DEDUP_REMOVED lines=9> */
.L_x_242:
[----:B------:R-:W2:Y:S02]  /*a5b0*/  LDG.E.U16 R0, [R2.64] ;  /* 0x0000002402007981 */ /* 0x000ea4000c1e1500 */
[----:B--2---:R-:W-:-:S05]  /*a5c0*/  HADD2.F32 R0, -RZ, R0.H0_H0 ;  /* 0x20000000ff007230 */ /* 0x004fca0000004100 */
[----:B------:R-:W-:Y:S01]  /*a5d0*/  F2FP.BF16.PACK_AB R0, RZ, R0 ;  /* 0x00000000ff00723e */ /* 0x000fe200000010ff */
[----:B------:R-:W-:Y:S05]  /*a5e0*/  BRA `(.L_x_238) ;  /* 0x00000c4000007947 */ /* 0x000fea0003800000 */
.L_x_241:
        /* <DEDUP_REMOVED lines=9> */
.L_x_244:
[----:B------:R-:W2:Y:S02]  /*a680*/  LDG.E.U16 R2, [R2.64] ;  /* 0x0000002402027981 */ /* 0x000ea4000c1e1500 */
[----:B--2---:R-:W-:-:S05]  /*a690*/  HADD2.F32 R0, -RZ, R2.H0_H0 ;  /* 0x20000002ff007230 */ /* 0x004fca0000004100 */
[----:B------:R-:W-:Y:S01]  /*a6a0*/  F2FP.BF16.PACK_AB R0, RZ, R0 ;  /* 0x00000000ff00723e */ /* 0x000fe200000010ff */
[----:B------:R-:W-:Y:S05]  /*a6b0*/  BRA `(.L_x_238) ;  /* 0x00000b7000007947 */ /* 0x000fea0003800000 */
.L_x_243:
[----:B------:R-:W2:Y:S02]  /*a6c0*/  LDG.E.64 R2, [R2.64] ;  /* 0x0000002402027981 */ /* 0x000ea4000c1e1b00 */
[----:B--2---:R-:W0:Y:S01]  /*a6d0*/  F2F.F32.F64 R0, R2 ;  /* 0x0000000200007310 */ /* 0x004e220000301000 */
[----:B------:R-:W0:-:S14]  /*a6e0*/  DSETP.GEU.AND P0, PT, |R2|, c[0x2][0x0], PT ;  /* 0x008000000200762a */ /* 0x000e1c0003f0e200 */
[----:B0-----:R-:W-:-:S05]  /*a6f0*/  @!P0 FMUL R0, R0, 1.175494350822287508e-38 ;  /* 0x0080000000008820 */ /* 0x001fca0000400000 */
[----:B------:R-:W-:Y:S01]  /*a700*/  F2FP.BF16.PACK_AB R0, RZ, R0 ;  /* 0x00000000ff00723e */ /* 0x000fe200000010ff */
[----:B------:R-:W-:Y:S05]  /*a710*/  BRA `(.L_x_238) ;  /* 0x00000b1000007947 */ /* 0x000fea0003800000 */
.L_x_233:
        /* <DEDUP_REMOVED lines=13> */
.L_x_247:
[----:B------:R-:W2:Y:S02]  /*a7f0*/  LDG.E.64 R2, [R2.64] ;  /* 0x0000002402027981 */ /* 0x000ea4000c1e1b00 */
[----:B--2---:R-:W0:Y:S01]  /*a800*/  F2F.F32.F64 R0, R2 ;  /* 0x0000000200007310 */ /* 0x004e220000301000 */
[----:B------:R-:W0:-:S14]  /*a810*/  DSETP.GEU.AND P0, PT, |R2|, c[0x2][0x0], PT ;  /* 0x008000000200762a */ /* 0x000e1c0003f0e200 */
[----:B0-----:R-:W-:-:S05]  /*a820*/  @!P0 FMUL R0, R0, 1.175494350822287508e-38 ;  /* 0x0080000000008820 */ /* 0x001fca0000400000 */
[----:B------:R-:W-:Y:S01]  /*a830*/  F2FP.BF16.PACK_AB R0, RZ, R0 ;  /* 0x00000000ff00723e */ /* 0x000fe200000010ff */
[----:B------:R-:W-:Y:S05]  /*a840*/  BRA `(.L_x_238) ;  /* 0x000009e000007947 */ /* 0x000fea0003800000 */
.L_x_246:
        /* <DEDUP_REMOVED lines=28> */
.L_x_249:
        /* <DEDUP_REMOVED lines=15> */
.L_x_248:
[----:B------:R0:W5:Y:S01]  /*ab00*/  LDG.E.U16 R0, [R2.64] ;  /* 0x0000002402007981 */ /* 0x000162000c1e1500 */
[----:B------:R-:W-:Y:S05]  /*ab10*/  BRA `(.L_x_238) ;  /* 0x0000071000007947 */ /* 0x000fea0003800000 */
.L_x_245:
        /* <DEDUP_REMOVED lines=12> */
.L_x_252:
        /* <DEDUP_REMOVED lines=21> */
.L_x_256:
[----:B------:R-:W-:Y:S05]  /*ad30*/  BSYNC B1 ;  /* 0x0000000000017941 */ /* 0x000fea0003800000 */
.L_x_255:
[----:B------:R-:W-:Y:S01]  /*ad40*/  LEA R3, R0, 0x3b800000, 0x17 ;  /* 0x3b80000000037811 */ /* 0x000fe200078eb8ff */
[----:B------:R-:W-:-:S05]  /*ad50*/  IMAD.SHL.U32 R0, R2, 0x100000, RZ ;  /* 0x0010000002007824 */ /* 0x000fca00078e00ff */
[----:B------:R-:W-:Y:S02]  /*ad60*/  LOP3.LUT R0, R3, R0, R4, 0xfe, !PT ;  /* 0x0000000003007212 */ /* 0x000fe400078efe04 */
.L_x_254:
[----:B------:R-:W-:Y:S05]  /*ad70*/  BSYNC B0 ;  /* 0x0000000000007941 */ /* 0x000fea0003800000 */
.L_x_253:
[----:B------:R-:W-:Y:S01]  /*ad80*/  F2FP.BF16.PACK_AB R0, RZ, R0 ;  /* 0x00000000ff00723e */ /* 0x000fe200000010ff */
[----:B------:R-:W-:Y:S05]  /*ad90*/  BRA `(.L_x_238) ;  /* 0x0000049000007947 */ /* 0x000fea0003800000 */
.L_x_251:
        /* <DEDUP_REMOVED lines=21> */
.L_x_260:
[----:B------:R-:W-:Y:S05]  /*aef0*/  BSYNC B1 ;  /* 0x0000000000017941 */ /* 0x000fea0003800000 */
.L_x_259:
[----:B------:R-:W-:Y:S01]  /*af00*/  LEA R3, R0, 0x37800000, 0x17 ;  /* 0x3780000000037811 */ /* 0x000fe200078eb8ff */
[----:B------:R-:W-:-:S05]  /*af10*/  IMAD.SHL.U32 R0, R2, 0x200000, RZ ;  /* 0x0020000002007824 */ /* 0x000fca00078e00ff */
[----:B------:R-:W-:Y:S02]  /*af20*/  LOP3.LUT R0, R3, R0, R4, 0xfe, !PT ;  /* 0x0000000003007212 */ /* 0x000fe400078efe04 */
.L_x_258:
[----:B------:R-:W-:Y:S05]  /*af30*/  BSYNC B0 ;  /* 0x0000000000007941 */ /* 0x000fea0003800000 */
.L_x_257:
[----:B------:R-:W-:Y:S01]  /*af40*/  F2FP.BF16.PACK_AB R0, RZ, R0 ;  /* 0x00000000ff00723e */ /* 0x000fe200000010ff */
[----:B------:R-:W-:Y:S05]  /*af50*/  BRA `(.L_x_238) ;  /* 0x000002d000007947 */ /* 0x000fea0003800000 */
.L_x_250:
        /* <DEDUP_REMOVED lines=14> */
.L_x_264:
[----:B------:R-:W-:Y:S05]  /*b040*/  BSYNC B0 ;  /* 0x0000000000007941 */ /* 0x000fea0003800000 */
.L_x_263:
[----:B------:R-:W-:Y:S01]  /*b050*/  F2FP.BF16.PACK_AB R0, RZ, R0 ;  /* 0x00000000ff00723e */ /* 0x000fe200000010ff */
[----:B------:R-:W-:Y:S05]  /*b060*/  BRA `(.L_x_238) ;  /* 0x000001c000007947 */ /* 0x000fea0003800000 */
.L_x_237:
        /* <DEDUP_REMOVED lines=21> */
.L_x_262:
[----:B------:R-:W2:Y:S02]  /*b1c0*/  LDG.E.64 R2, [R2.64] ;  /* 0x0000002402027981 */ /* 0x000ea4000c1e1b00 */
[----:B--2---:R-:W0:Y:S02]  /*b1d0*/  I2F.U64 R0, R2 ;  /* 0x0000000200007312 */ /* 0x004e240000301000 */
[----:B0-----:R-:W-:Y:S01]  /*b1e0*/  F2FP.BF16.PACK_AB R0, RZ, R0 ;  /* 0x00000000ff00723e */ /* 0x001fe200000010ff */
[----:B------:R-:W-:Y:S05]  /*b1f0*/  BRA `(.L_x_238) ;  /* 0x0000003000007947 */ /* 0x000fea0003800000 */
.L_x_261:
[----:B------:R-:W2:Y:S02]  /*b200*/  LDG.E R2, [R2.64] ;  /* 0x0000002402027981 */ /* 0x000ea4000c1e1900 */
[----:B--2---:R-:W0:Y:S02]  /*b210*/  I2F.U32 R0, R2 ;  /* 0x0000000200007306 */ /* 0x004e240000201000 */
[----:B0-----:R-:W-:-:S06]  /*b220*/  F2FP.BF16.PACK_AB R0, RZ, R0 ;  /* 0x00000000ff00723e */ /* 0x001fcc00000010ff */
.L_x_238:
        /* <DEDUP_REMOVED lines=30> */
.L_x_268:
[----:B------:R-:W-:-:S06]  /*b410*/  PRMT R3, RZ, 0x5410, R0 ;  /* 0x00005410ff037816 */ /* 0x000fcc0000000000 */
[----:B------:R-:W0:Y:S02]  /*b420*/  F2I.S64.TRUNC R2, R3 ;  /* 0x0000000300027311 */ /* 0x000e24000020d900 */
[----:B0-----:R0:W-:Y:S01]  /*b430*/  STG.E.U8 [R16.64], R2 ;  /* 0x0000000210007986 */ /* 0x0011e2000c101124 */
[----:B------:R-:W-:Y:S05]  /*b440*/  BRA `(.L_x_270) ;  /* 0x00000e4000007947 */ /* 0x000fea0003800000 */
.L_x_267:
        /* <DEDUP_REMOVED lines=10> */
.L_x_272:
[----:B------:R-:W-:-:S04]  /*b4f0*/  PRMT R0, RZ, 0x5410, R0 ;  /* 0x00005410ff007816 */ /* 0x000fc80000000000 */
[----:B------:R-:W0:Y:S02]  /*b500*/  F2I.FTZ.TRUNC.NTZ R3, R0 ;  /* 0x0000000000037305 */ /* 0x000e24000021f100 */
[----:B0-----:R0:W-:Y:S01]  /*b510*/  STG.E [R16.64], R3 ;  /* 0x0000000310007986 */ /* 0x0011e2000c101924 */
[----:B------:R-:W-:Y:S05]  /*b520*/  BRA `(.L_x_270) ;  /* 0x00000d6000007947 */ /* 0x000fea0003800000 */
.L_x_271:
[----:B------:R-:W-:-:S04]  /*b530*/  PRMT R0, RZ, 0x5410, R0 ;  /* 0x00005410ff007816 */ /* 0x000fc80000000000 */
[----:B------:R-:W0:Y:S02]  /*b540*/  F2I.FTZ.TRUNC.NTZ R3, R0 ;  /* 0x0000000000037305 */ /* 0x000e24000021f100 */
[----:B0-----:R0:W-:Y:S01]  /*b550*/  STG.E.U16 [R16.64], R3 ;  /* 0x0000000310007986 */ /* 0x0011e2000c101524 */
[----:B------:R-:W-:Y:S05]  /*b560*/  BRA `(.L_x_270) ;  /* 0x00000d2000007947 */ /* 0x000fea0003800000 */
.L_x_266:
        /* <DEDUP_REMOVED lines=9> */
.L_x_274:
[----:B------:R-:W-:-:S04]  /*b600*/  PRMT R0, RZ, 0x5410, R0 ;  /* 0x00005410ff007816 */ /* 0x000fc80000000000 */
[----:B------:R-:W-:-:S05]  /*b610*/  F2FP.PACK_AB R0, RZ, R0 ;  /* 0x00000000ff00723e */ /* 0x000fca00000000ff */
[----:B------:R0:W-:Y:S01]  /*b620*/  STG.E.U16 [R16.64], R0 ;  /* 0x0000000010007986 */ /* 0x0001e2000c101524 */
[----:B------:R-:W-:Y:S05]  /*b630*/  BRA `(.L_x_270) ;  /* 0x00000c5000007947 */ /* 0x000fea0003800000 */
.L_x_273:
        /* <DEDUP_REMOVED lines=10> */
.L_x_276:
[----:B------:R-:W-:-:S04]  /*b6e0*/  PRMT R0, RZ, 0x5410, R0 ;  /* 0x00005410ff007816 */ /* 0x000fc80000000000 */
[----:B------:R-:W-:-:S04]  /*b6f0*/  F2FP.PACK_AB R3, RZ, R0 ;  /* 0x00000000ff03723e */ /* 0x000fc800000000ff */
[----:B------:R-:W-:-:S05]  /*b700*/  PRMT R3, R3, 0x5410, RZ ;  /* 0x0000541003037816 */ /* 0x000fca00000000ff */
[----:B------:R0:W-:Y:S01]  /*b710*/  STG.E [R16.64], R3 ;  /* 0x0000000310007986 */ /* 0x0001e2000c101924 */
[----:B------:R-:W-:Y:S05]  /*b720*/  BRA `(.L_x_270) ;  /* 0x00000b6000007947 */ /* 0x000fea0003800000 */
.L_x_275:
[----:B------:R-:W-:-:S05]  /*b730*/  PRMT R2, RZ, 0x5410, R0 ;  /* 0x00005410ff027816 */ /* 0x000fca0000000000 */
[----:B------:R-:W-:-:S06]  /*b740*/  FMUL.FTZ R2, R2, 1 ;  /* 0x3f80000002027820 */ /* 0x000fcc0000410000 */
[----:B------:R-:W0:Y:S02]  /*b750*/  F2F.F64.F32 R2, R2 ;  /* 0x0000000200027310 */ /* 0x000e240000201800 */
[----:B0-----:R0:W-:Y:S01]  /*b760*/  STG.E.64 [R16.64], R2 ;  /* 0x0000000210007986 */ /* 0x0011e2000c101b24 */
[----:B------:R-:W-:Y:S05]  /*b770*/  BRA `(.L_x_270) ;  /* 0x00000b1000007947 */ /* 0x000fea0003800000 */
.L_x_265:
        /* <DEDUP_REMOVED lines=13> */
.L_x_279:
[----:B------:R-:W-:Y:S01]  /*b850*/  PRMT R0, RZ, 0x5410, R0 ;  /* 0x00005410ff007816 */ /* 0x000fe20000000000 */
[----:B------:R-:W-:-:S04]  /*b860*/  CS2R R6, SRZ ;  /* 0x0000000000067805 */ /* 0x000fc8000001ff00 */
[----:B------:R-:W-:-:S04]  /*b870*/  FMUL.FTZ R0, R0, 1 ;  /* 0x3f80000000007820 */ /* 0x000fc80000410000 */
[----:B------:R-:W0:Y:S02]  /*b880*/  F2F.F64.F32 R4, R0 ;  /* 0x0000000000047310 */ /* 0x000e240000201800 */
[----:B0-----:R0:W-:Y:S01]  /*b890*/  STG.E.128 [R16.64], R4 ;  /* 0x0000000410007986 */ /* 0x0011e2000c101d24 */
[----:B------:R-:W-:Y:S05]  /*b8a0*/  BRA `(.L_x_270) ;  /* 0x000009e000007947 */ /* 0x000fea0003800000 */
.L_x_278:
        /* <DEDUP_REMOVED lines=21> */
.L_x_283:
[----:B------:R-:W-:Y:S05]  /*ba00*/  BSYNC B0 ;  /* 0x0000000000007941 */ /* 0x000fea0003800000 */
.L_x_282:
[----:B------:R-:W-:-:S05]  /*ba10*/  LOP3.LUT R3, R0, R3, RZ, 0xfc, !PT ;  /* 0x0000000300037212 */ /* 0x000fca00078efcff */
[----:B------:R0:W-:Y:S01]  /*ba20*/  STG.E.U8 [R16.64], R3 ;  /* 0x0000000310007986 */ /* 0x0001e2000c101124 */
[----:B------:R-:W-:Y:S05]  /*ba30*/  BRA `(.L_x_270) ;  /* 0x0000085000007947 */ /* 0x000fea0003800000 */
.L_x_281:
        /* <DEDUP_REMOVED lines=13> */
.L_x_285:
[----:B------:R-:W-:Y:S01]  /*bb10*/  IMAD.MOV.U32 R0, RZ, RZ, 0x7f ;  /* 0x0000007fff007424 */ /* 0x000fe200078e00ff */
[----:B------:R-:W-:-:S04]  /*bb20*/  ISETP.GT.U32.AND P0, PT, R2, 0x7f800000, PT ;  /* 0x7f8000000200780c */ /* 0x000fc80003f04070 */
[----:B------:R-:W-:-:S04]  /*bb30*/  SEL R0, R0, 0x7c, P0 ;  /* 0x0000007c00007807 */ /* 0x000fc80000000000 */
.L_x_286:
[----:B------:R-:W-:Y:S05]  /*bb40*/  BSYNC B0 ;  /* 0x0000000000007941 */ /* 0x000fea0003800000 */
.L_x_284:
[----:B------:R-:W-:-:S04]  /*bb50*/  LOP3.LUT R2, R3, 0x80000000, RZ, 0xc0, !PT ;  /* 0x8000000003027812 */ /* 0x000fc800078ec0ff */
[----:B------:R-:W-:-:S04]  /*bb60*/  SHF.R.U32.HI R3, RZ, 0x18, R2 ;  /* 0x00000018ff037819 */ /* 0x000fc80000011602 */
[----:B------:R-:W-:-:S05]  /*bb70*/  LOP3.LUT R3, R0, R3, RZ, 0xfc, !PT ;  /* 0x0000000300037212 */ /* 0x000fca00078efcff */
[----:B------:R0:W-:Y:S01]  /*bb80*/  STG.E.U8 [R16.64], R3 ;  /* 0x0000000310007986 */ /* 0x0001e2000c101124 */
[----:B------:R-:W-:Y:S05]  /*bb90*/  BRA `(.L_x_270) ;  /* 0x000006f000007947 */ /* 0x000fea0003800000 */
.L_x_280:
[----:B------:R0:W-:Y:S01]  /*bba0*/  STG.E.U16 [R16.64], R0 ;  /* 0x0000000010007986 */ /* 0x0001e2000c101524 */
[----:B------:R-:W-:Y:S05]  /*bbb0*/  BRA `(.L_x_270) ;  /* 0x000006d000007947 */ /* 0x000fea0003800000 */
.L_x_277:
        /* <DEDUP_REMOVED lines=12> */
.L_x_289:
        /* <DEDUP_REMOVED lines=17> */
.L_x_292:
[----:B------:R-:W-:-:S04]  /*bd90*/  LOP3.LUT R2, R3, 0x80000000, RZ, 0xc0, !PT ;  /* 0x8000000003027812 */ /* 0x000fc800078ec0ff */
[----:B------:R-:W-:-:S04]  /*bda0*/  SHF.R.U32.HI R3, RZ, 0x18, R2 ;  /* 0x00000018ff037819 */ /* 0x000fc80000011602 */
[----:B------:R-:W-:-:S04]  /*bdb0*/  LOP3.LUT R0, R0, R3, RZ, 0xfc, !PT ;  /* 0x0000000300007212 */ /* 0x000fc800078efcff */
[----:B------:R-:W-:Y:S02]  /*bdc0*/  PRMT R8, R0, 0x7610, R8 ;  /* 0x0000761000087816 */ /* 0x000fe40000000008 */
.L_x_291:
[----:B------:R-:W-:Y:S05]  /*bdd0*/  BSYNC B0 ;  /* 0x0000000000007941 */ /* 0x000fea0003800000 */
.L_x_290:
[----:B------:R0:W-:Y:S01]  /*bde0*/  STG.E.U8 [R16.64], R8 ;  /* 0x0000000810007986 */ /* 0x0001e2000c101124 */
[----:B------:R-:W-:Y:S05]  /*bdf0*/  BRA `(.L_x_270) ;  /* 0x0000049000007947 */ /* 0x000fea0003800000 */
.L_x_288:
        /* <DEDUP_REMOVED lines=17> */
.L_x_295:
[----:B------:R-:W-:-:S04]  /*bf10*/  LOP3.LUT R2, R3, 0x80000000, RZ, 0xc0, !PT ;  /* 0x8000000003027812 */ /* 0x000fc800078ec0ff */
[----:B------:R-:W-:-:S04]  /*bf20*/  SHF.R.U32.HI R3, RZ, 0x18, R2 ;  /* 0x00000018ff037819 */ /* 0x000fc80000011602 */
[----:B------:R-:W-:-:S04]  /*bf30*/  LOP3.LUT R0, R0, R3, RZ, 0xfc, !PT ;  /* 0x0000000300007212 */ /* 0x000fc800078efcff */
[----:B------:R-:W-:Y:S02]  /*bf40*/  PRMT R8, R0, 0x7610, R8 ;  /* 0x0000761000087816 */ /* 0x000fe40000000008 */
.L_x_294:
[----:B------:R-:W-:Y:S05]  /*bf50*/  BSYNC B0 ;  /* 0x0000000000007941 */ /* 0x000fea0003800000 */
.L_x_293:
[----:B------:R0:W-:Y:S01]  /*bf60*/  STG.E.U8 [R16.64], R8 ;  /* 0x0000000810007986 */ /* 0x0001e2000c101124 */
[----:B------:R-:W-:Y:S05]  /*bf70*/  BRA `(.L_x_270) ;  /* 0x0000031000007947 */ /* 0x000fea0003800000 */
.L_x_287:
        /* <DEDUP_REMOVED lines=22> */
.L_x_269:
        /* <DEDUP_REMOVED lines=20> */
.L_x_297:
[----:B------:R-:W-:-:S06]  /*c220*/  PRMT R2, RZ, 0x5410, R0 ;  /* 0x00005410ff027816 */ /* 0x000fcc0000000000 */
[----:B------:R-:W0:Y:S02]  /*c230*/  F2I.U64.TRUNC R2, R2 ;  /* 0x0000000200027311 */ /* 0x000e24000020d800 */
[----:B0-----:R0:W-:Y:S01]  /*c240*/  STG.E.64 [R16.64], R2 ;  /* 0x0000000210007986 */ /* 0x0011e2000c101b24 */
[----:B------:R-:W-:Y:S05]  /*c250*/  BRA `(.L_x_270) ;  /* 0x0000003000007947 */ /* 0x000fea0003800000 */
.L_x_296:
[----:B------:R-:W-:-:S04]  /*c260*/  PRMT R0, RZ, 0x5410, R0 ;  /* 0x00005410ff007816 */ /* 0x000fc80000000000 */
[----:B------:R-:W0:Y:S02]  /*c270*/  F2I.FTZ.U32.TRUNC.NTZ R3, R0 ;  /* 0x0000000000037305 */ /* 0x000e24000021f000 */
[----:B0-----:R0:W-:Y:S02]  /*c280*/  STG.E [R16.64], R3 ;  /* 0x0000000310007986 */ /* 0x0011e4000c101924 */
.L_x_270:
[----:B------:R-:W-:Y:S02]  /*c290*/  IADD3 R23, R23, 0x80, RZ ;  /* 0x0000008017177810 */ /* 0x000fe40007ffe0ff */
.L_x_101:
[----:B------:R-:W-:Y:S05]  /*c2a0*/  BSYNC B6 ;  /* 0x0000000000067941 */ /* 0x000fea0003800000 */
.L_x_100:
[----:B------:R-:W-:-:S13]  /*c2b0*/  ISETP.GE.AND P0, PT, R23, c[0x0][0x160], PT ;  /* 0x0000580017007a0c */ /* 0x000fda0003f06270 */
[----:B------:R-:W-:Y:S05]  /*c2c0*/  @P0 EXIT ;  /* 0x000000000000094d */ /* 0x000fea0003800000 */
        /* <DEDUP_REMOVED lines=255> */
.L_x_298:
        /* <DEDUP_REMOVED lines=21> */
.L_x_302:
[----:B------:R-:W2:Y:S02]  /*d410*/  LDG.E.U8 R2, [R2.64] ;  /* 0x0000002402027981 */ /* 0x000ea4000c1e1100 */
[----:B--2---:R-:W0:Y:S02]  /*d420*/  I2F.U16 R0, R2 ;  /* 0x0000000200007306 */ /* 0x004e240000101000 */
[----:B0-----:R-:W-:-:S04]  /*d430*/  F2FP.BF16.PACK_AB R0, RZ, R0 ;  /* 0x00000000ff00723e */ /* 0x001fc800000010ff */
[----:B------:R-:W-:Y:S01]  /*d440*/  PRMT R19, R0, 0x7610, R19 ;  /* 0x0000761000137816 */ /* 0x000fe20000000013 */
[----:B------:R-:W-:Y:S05]  /*d450*/  BRA `(.L_x_304) ;  /* 0x00000f0000007947 */ /* 0x000fea0003800000 */
.L_x_301:
        /* <DEDUP_REMOVED lines=11> */
.L_x_306:
[----:B------:R-:W2:Y:S02]  /*d510*/  LDG.E R2, [R2.64] ;  /* 0x0000002402027981 */ /* 0x000ea4000c1e1900 */
[----:B--2---:R-:W0:Y:S02]  /*d520*/  I2F R0, R2 ;  /* 0x0000000200007306 */ /* 0x004e240000201400 */
[----:B0-----:R-:W-:-:S04]  /*d530*/  F2FP.BF16.PACK_AB R0, RZ, R0 ;  /* 0x00000000ff00723e */ /* 0x001fc800000010ff */
[----:B------:R-:W-:Y:S01]  /*d540*/  PRMT R19, R0, 0x7610, R19 ;  /* 0x0000761000137816 */ /* 0x000fe20000000013 */
[----:B------:R-:W-:Y:S05]  /*d550*/  BRA `(.L_x_304) ;  /* 0x00000e0000007947 */ /* 0x000fea0003800000 */
.L_x_305:
[----:B------:R-:W2:Y:S02]  /*d560*/  LDG.E.U16 R2, [R2.64] ;  /* 0x0000002402027981 */ /* 0x000ea4000c1e1500 */
[----:B--2---:R-:W0:Y:S02]  /*d570*/  I2F.S16 R0, R2 ;  /* 0x0000000200007306 */ /* 0x004e240000101400 */
[----:B0-----:R-:W-:-:S04]  /*d580*/  F2FP.BF16.PACK_AB R0, RZ, R0 ;  /* 0x00000000ff00723e */ /* 0x001fc800000010ff */
[----:B------:R-:W-:Y:S01]  /*d590*/  PRMT R19, R0, 0x7610, R19 ;  /* 0x0000761000137816 */ /* 0x000fe20000000013 */
[----:B------:R-:W-:Y:S05]  /*d5a0*/  BRA `(.L_x_304) ;  /* 0x00000db000007947 */ /* 0x000fea0003800000 */
.L_x_300:
        /* <DEDUP_REMOVED lines=9> */
.L_x_308:
[----:B------:R-:W2:Y:S02]  /*d640*/  LDG.E.U16 R0, [R2.64] ;  /* 0x0000002402007981 */ /* 0x000ea4000c1e1500 */
[----:B--2---:R-:W-:-:S05]  /*d650*/  HADD2.F32 R0, -RZ, R0.H0_H0 ;  /* 0x20000000ff007230 */ /* 0x004fca0000004100 */
[----:B------:R-:W-:-:S04]  /*d660*/  F2FP.BF16.PACK_AB R0, RZ, R0 ;  /* 0x00000000ff00723e */ /* 0x000fc800000010ff */
[----:B------:R-:W-:Y:S01]  /*d670*/  PRMT R19, R0, 0x7610, R19 ;  /* 0x0000761000137816 */ /* 0x000fe20000000013 */
[----:B------:R-:W-:Y:S05]  /*d680*/  BRA `(.L_x_304) ;  /* 0x00000cd000007947 */ /* 0x000fea0003800000 */
.L_x_307:
        /* <DEDUP_REMOVED lines=9> */
.L_x_310:
[----:B------:R-:W2:Y:S02]  /*d720*/  LDG.E.U16 R2, [R2.64] ;  /* 0x0000002402027981 */ /* 0x000ea4000c1e1500 */
[----:B--2---:R-:W-:-:S05]  /*d730*/  HADD2.F32 R0, -RZ, R2.H0_H0 ;  /* 0x20000002ff007230 */ /* 0x004fca0000004100 */
[----:B------:R-:W-:-:S04]  /*d740*/  F2FP.BF16.PACK_AB R0, RZ, R0 ;  /* 0x00000000ff00723e */ /* 0x000fc800000010ff */
[----:B------:R-:W-:Y:S01]  /*d750*/  PRMT R19, R0, 0x7610, R19 ;  /* 0x0000761000137816 */ /* 0x000fe20000000013 */
[----:B------:R-:W-:Y:S05]  /*d760*/  BRA `(.L_x_304) ;  /* 0x00000bf000007947 */ /* 0x000fea0003800000 */
.L_x_309:
[----:B------:R-:W2:Y:S02]  /*d770*/  LDG.E.64 R2, [R2.64] ;  /* 0x0000002402027981 */ /* 0x000ea4000c1e1b00 */
[----:B--2---:R-:W0:Y:S01]  /*d780*/  F2F.F32.F64 R0, R2 ;  /* 0x0000000200007310 */ /* 0x004e220000301000 */
[----:B------:R-:W0:-:S14]  /*d790*/  DSETP.GEU.AND P0, PT, |R2|, c[0x2][0x0], PT ;  /* 0x008000000200762a */ /* 0x000e1c0003f0e200 */
[----:B0-----:R-:W-:-:S05]  /*d7a0*/  @!P0 FMUL R0, R0, 1.175494350822287508e-38 ;  /* 0x0080000000008820 */ /* 0x001fca0000400000 */
[----:B------:R-:W-:-:S04]  /*d7b0*/  F2FP.BF16.PACK_AB R0, RZ, R0 ;  /* 0x00000000ff00723e */ /* 0x000fc800000010ff */
[----:B------:R-:W-:Y:S01]  /*d7c0*/  PRMT R19, R0, 0x7610, R19 ;  /* 0x0000761000137816 */ /* 0x000fe20000000013 */
[----:B------:R-:W-:Y:S05]  /*d7d0*/  BRA `(.L_x_304) ;  /* 0x00000b8000007947 */ /* 0x000fea0003800000 */
.L_x_299:
        /* <DEDUP_REMOVED lines=14> */
.L_x_313:
[----:B------:R-:W2:Y:S02]  /*d8c0*/  LDG.E.64 R2, [R2.64] ;  /* 0x0000002402027981 */ /* 0x000ea4000c1e1b00 */
[----:B--2---:R-:W0:Y:S01]  /*d8d0*/  F2F.F32.F64 R0, R2 ;  /* 0x0000000200007310 */ /* 0x004e220000301000 */
[----:B------:R-:W0:-:S14]  /*d8e0*/  DSETP.GEU.AND P0, PT, |R2|, c[0x2][0x0], PT ;  /* 0x008000000200762a */ /* 0x000e1c0003f0e200 */
[----:B0-----:R-:W-:-:S05]  /*d8f0*/  @!P0 FMUL R0, R0, 1.175494350822287508e-38 ;  /* 0x0080000000008820 */ /* 0x001fca0000400000 */
[----:B------:R-:W-:-:S04]  /*d900*/  F2FP.BF16.PACK_AB R0, RZ, R0 ;  /* 0x00000000ff00723e */ /* 0x000fc800000010ff */
[----:B------:R-:W-:Y:S01]  /*d910*/  PRMT R19, R0, 0x7610, R19 ;  /* 0x0000761000137816 */ /* 0x000fe20000000013 */
[----:B------:R-:W-:Y:S05]  /*d920*/  BRA `(.L_x_304) ;  /* 0x00000a3000007947 */ /* 0x000fea0003800000 */
.L_x_312:
        /* <DEDUP_REMOVED lines=28> */
.L_x_315:
        /* <DEDUP_REMOVED lines=15> */
.L_x_314:
[----:B------:R0:W5:Y:S01]  /*dbe0*/  LDG.E.U16 R19, [R2.64] ;  /* 0x0000002402137981 */ /* 0x000162000c1e1500 */
[----:B------:R-:W-:Y:S05]  /*dbf0*/  BRA `(.L_x_304) ;  /* 0x0000076000007947 */ /* 0x000fea0003800000 */
.L_x_311:
        /* <DEDUP_REMOVED lines=12> */
.L_x_318:
        /* <DEDUP_REMOVED lines=21> */
.L_x_322:
[----:B------:R-:W-:Y:S05]  /*de10*/  BSYNC B1 ;  /* 0x0000000000017941 */ /* 0x000fea0003800000 */
.L_x_321:
[----:B------:R-:W-:Y:S01]  /*de20*/  LEA R3, R0, 0x3b800000, 0x17 ;  /* 0x3b80000000037811 */ /* 0x000fe200078eb8ff */
[----:B------:R-:W-:-:S05]  /*de30*/  IMAD.SHL.U32 R0, R2, 0x100000, RZ ;  /* 0x0010000002007824 */ /* 0x000fca00078e00ff */
[----:B------:R-:W-:Y:S02]  /*de40*/  LOP3.LUT R0, R3, R0, R4, 0xfe, !PT ;  /* 0x0000000003007212 */ /* 0x000fe400078efe04 */
.L_x_320:
[----:B------:R-:W-:Y:S05]  /*de50*/  BSYNC B0 ;  /* 0x0000000000007941 */ /* 0x000fea0003800000 */
.L_x_319:
[----:B------:R-:W-:-:S04]  /*de60*/  F2FP.BF16.PACK_AB R0, RZ, R0 ;  /* 0x00000000ff00723e */ /* 0x000fc800000010ff */
[----:B------:R-:W-:Y:S01]  /*de70*/  PRMT R19, R0, 0x7610, R19 ;  /* 0x0000761000137816 */ /* 0x000fe20000000013 */
[----:B------:R-:W-:Y:S05]  /*de80*/  BRA `(.L_x_304) ;  /* 0x000004d000007947 */ /* 0x000fea0003800000 */
.L_x_317:
        /* <DEDUP_REMOVED lines=21> */
.L_x_326:
[----:B------:R-:W-:Y:S05]  /*dfe0*/  BSYNC B1 ;  /* 0x0000000000017941 */ /* 0x000fea0003800000 */
.L_x_325:
[----:B------:R-:W-:Y:S01]  /*dff0*/  LEA R3, R0, 0x37800000, 0x17 ;  /* 0x3780000000037811 */ /* 0x000fe200078eb8ff */
[----:B------:R-:W-:-:S05]  /*e000*/  IMAD.SHL.U32 R0, R2, 0x200000, RZ ;  /* 0x0020000002007824 */ /* 0x000fca00078e00ff */
[----:B------:R-:W-:Y:S02]  /*e010*/  LOP3.LUT R0, R3, R0, R4, 0xfe, !PT ;  /* 0x0000000003007212 */ /* 0x000fe400078efe04 */
.L_x_324:
[----:B------:R-:W-:Y:S05]  /*e020*/  BSYNC B0 ;  /* 0x0000000000007941 */ /* 0x000fea0003800000 */
.L_x_323:
[----:B------:R-:W-:-:S04]  /*e030*/  F2FP.BF16.PACK_AB R0, RZ, R0 ;  /* 0x00000000ff00723e */ /* 0x000fc800000010ff */
[----:B------:R-:W-:Y:S01]  /*e040*/  PRMT R19, R0, 0x7610, R19 ;  /* 0x0000761000137816 */ /* 0x000fe20000000013 */
[----:B------:R-:W-:Y:S05]  /*e050*/  BRA `(.L_x_304) ;  /* 0x0000030000007947 */ /* 0x000fea0003800000 */
.L_x_316:
        /* <DEDUP_REMOVED lines=14> */
.L_x_330:
[----:B------:R-:W-:Y:S05]  /*e140*/  BSYNC B0 ;  /* 0x0000000000007941 */ /* 0x000fea0003800000 */
.L_x_329:
[----:B------:R-:W-:-:S04]  /*e150*/  F2FP.BF16.PACK_AB R0, RZ, R0 ;  /* 0x00000000ff00723e */ /* 0x000fc800000010ff */
[----:B------:R-:W-:Y:S01]  /*e160*/  PRMT R19, R0, 0x7610, R19 ;  /* 0x0000761000137816 */ /* 0x000fe20000000013 */
[----:B------:R-:W-:Y:S05]  /*e170*/  BRA `(.L_x_304) ;  /* 0x000001e000007947 */ /* 0x000fea0003800000 */
.L_x_303:
        /* <DEDUP_REMOVED lines=21> */
.L_x_328:
[----:B------:R-:W2:Y:S02]  /*e2d0*/  LDG.E.64 R2, [R2.64] ;  /* 0x0000002402027981 */ /* 0x000ea4000c1e1b00 */
[----:B--2---:R-:W0:Y:S02]  /*e2e0*/  I2F.U64 R0, R2 ;  /* 0x0000000200007312 */ /* 0x004e240000301000 */
[----:B0-----:R-:W-:-:S04]  /*e2f0*/  F2FP.BF16.PACK_AB R0, RZ, R0 ;  /* 0x00000000ff00723e */ /* 0x001fc800000010ff */
[----:B------:R-:W-:Y:S01]  /*e300*/  PRMT R19, R0, 0x7610, R19 ;  /* 0x0000761000137816 */ /* 0x000fe20000000013 */
[----:B------:R-:W-:Y:S05]  /*e310*/  BRA `(.L_x_304) ;  /* 0x0000004000007947 */ /* 0x000fea0003800000 */
.L_x_327:
[----:B------:R-:W2:Y:S02]  /*e320*/  LDG.E R2, [R2.64] ;  /* 0x0000002402027981 */ /* 0x000ea4000c1e1900 */
[----:B--2---:R-:W0:Y:S02]  /*e330*/  I2F.U32 R0, R2 ;  /* 0x0000000200007306 */ /* 0x004e240000201000 */
[----:B0-----:R-:W-:-:S04]  /*e340*/  F2FP.BF16.PACK_AB R0, RZ, R0 ;  /* 0x00000000ff00723e */ /* 0x001fc800000010ff */
[----:B------:R-:W-:Y:S02]  /*e350*/  PRMT R19, R0, 0x7610, R19 ;  /* 0x0000761000137816 */ /* 0x000fe40000000013 */
.L_x_304:
        /* <DEDUP_REMOVED lines=18> */
.L_x_334:
[----:B------:R-:W2:Y:S02]  /*e480*/  LDG.E.U8 R2, [R2.64] ;  /* 0x0000002402027981 */ /* 0x000ea4000c1e1100 */
[----:B--2---:R-:W0:Y:S02]  /*e490*/  I2F.U16 R0, R2 ;  /* 0x0000000200007306 */ /* 0x004e240000101000 */
[----:B0-----:R-:W-:Y:S01]  /*e4a0*/  F2FP.BF16.PACK_AB R0, RZ, R0 ;  /* 0x00000000ff00723e */ /* 0x001fe200000010ff */
[----:B------:R-:W-:Y:S05]  /*e4b0*/  BRA `(.L_x_336) ;  /* 0x00000e3000007947 */ /* 0x000fea0003800000 */
.L_x_333:
        /* <DEDUP_REMOVED lines=10> */
.L_x_338:
[----:B------:R-:W2:Y:S02]  /*e560*/  LDG.E R2, [R2.64] ;  /* 0x0000002402027981 */ /* 0x000ea4000c1e1900 */
[----:B--2---:R-:W0:Y:S02]  /*e570*/  I2F R0, R2 ;  /* 0x0000000200007306 */ /* 0x004e240000201400 */
[----:B0-----:R-:W-:Y:S01]  /*e580*/  F2FP.BF16.PACK_AB R0, RZ, R0 ;  /* 0x00000000ff00723e */ /* 0x001fe200000010ff */
[----:B------:R-:W-:Y:S05]  /*e590*/  BRA `(.L_x_336) ;  /* 0x00000d5000007947 */ /* 0x000fea0003800000 */
.L_x_337:
[----:B------:R-:W2:Y:S02]  /*e5a0*/  LDG.E.U16 R2, [R2.64] ;  /* 0x0000002402027981 */ /* 0x000ea4000c1e1500 */
[----:B--2---:R-:W0:Y:S02]  /*e5b0*/  I2F.S16 R0, R2 ;  /* 0x0000000200007306 */ /* 0x004e240000101400 */
[----:B0-----:R-:W-:Y:S01]  /*e5c0*/  F2FP.BF16.PACK_AB R0, RZ, R0 ;  /* 0x00000000ff00723e */ /* 0x001fe200000010ff */
[----:B------:R-:W-:Y:S05]  /*e5d0*/  BRA `(.L_x_336) ;  /* 0x00000d1000007947 */ /* 0x000fea0003800000 */
.L_x_332:
        /* <DEDUP_REMOVED lines=9> */
.L_x_340:
[----:B------:R-:W2:Y:S02]  /*e670*/  LDG.E.U16 R0, [R2.64] ;  /* 0x0000002402007981 */ /* 0x000ea4000c1e1500 */
[----:B--2---:R-:W-:-:S05]  /*e680*/  HADD2.F32 R0, -RZ, R0.H0_H0 ;  /* 0x20000000ff007230 */ /* 0x004fca0000004100 */
[----:B------:R-:W-:Y:S01]  /*e690*/  F2FP.BF16.PACK_AB R0, RZ, R0 ;  /* 0x00000000ff00723e */ /* 0x000fe200000010ff */
[----:B------:R-:W-:Y:S05]  /*e6a0*/  BRA `(.L_x_336) ;  /* 0x00000c4000007947 */ /* 0x000fea0003800000 */
.L_x_339:
        /* <DEDUP_REMOVED lines=9> */
.L_x_342:
[----:B------:R-:W2:Y:S02]  /*e740*/  LDG.E.U16 R2, [R2.64] ;  /* 0x0000002402027981 */ /* 0x000ea4000c1e1500 */
[----:B--2---:R-:W-:-:S05]  /*e750*/  HADD2.F32 R0, -RZ, R2.H0_H0 ;  /* 0x20000002ff007230 */ /* 0x004fca0000004100 */
[----:B------:R-:W-:Y:S01]  /*e760*/  F2FP.BF16.PACK_AB R0, RZ, R0 ;  /* 0x00000000ff00723e */ /* 0x000fe200000010ff */
[----:B------:R-:W-:Y:S05]  /*e770*/  BRA `(.L_x_336) ;  /* 0x00000b7000007947 */ /* 0x000fea0003800000 */
.L_x_341:
[----:B------:R-:W2:Y:S02]  /*e780*/  LDG.E.64 R2, [R2.64] ;  /* 0x0000002402027981 */ /* 0x000ea4000c1e1b00 */
[----:B--2---:R-:W0:Y:S01]  /*e790*/  F2F.F32.F64 R0, R2 ;  /* 0x0000000200007310 */ /* 0x004e220000301000 */
[----:B------:R-:W0:-:S14]  /*e7a0*/  DSETP.GEU.AND P0, PT, |R2|, c[0x2][0x0], PT ;  /* 0x008000000200762a */ /* 0x000e1c0003f0e200 */
[----:B0-----:R-:W-:-:S05]  /*e7b0*/  @!P0 FMUL R0, R0, 1.175494350822287508e-38 ;  /* 0x0080000000008820 */ /* 0x001fca0000400000 */
[----:B------:R-:W-:Y:S01]  /*e7c0*/  F2FP.BF16.PACK_AB R0, RZ, R0 ;  /* 0x00000000ff00723e */ /* 0x000fe200000010ff */
[----:B------:R-:W-:Y:S05]  /*e7d0*/  BRA `(.L_x_336) ;  /* 0x00000b1000007947 */ /* 0x000fea0003800000 */
.L_x_331:
        /* <DEDUP_REMOVED lines=13> */
.L_x_345:
[----:B------:R-:W2:Y:S02]  /*e8b0*/  LDG.E.64 R2, [R2.64] ;  /* 0x0000002402027981 */ /* 0x000ea4000c1e1b00 */
[----:B--2---:R-:W0:Y:S01]  /*e8c0*/  F2F.F32.F64 R0, R2 ;  /* 0x0000000200007310 */ /* 0x004e220000301000 */
[----:B------:R-:W0:-:S14]  /*e8d0*/  DSETP.GEU.AND P0, PT, |R2|, c[0x2][0x0], PT ;  /* 0x008000000200762a */ /* 0x000e1c0003f0e200 */
[----:B0-----:R-:W-:-:S05]  /*e8e0*/  @!P0 FMUL R0, R0, 1.175494350822287508e-38 ;  /* 0x0080000000008820 */ /* 0x001fca0000400000 */
[----:B------:R-:W-:Y:S01]  /*e8f0*/  F2FP.BF16.PACK_AB R0, RZ, R0 ;  /* 0x00000000ff00723e */ /* 0x000fe200000010ff */
[----:B------:R-:W-:Y:S05]  /*e900*/  BRA `(.L_x_336) ;  /* 0x000009e000007947 */ /* 0x000fea0003800000 */
.L_x_344:
        /* <DEDUP_REMOVED lines=28> */
.L_x_347:
        /* <DEDUP_REMOVED lines=15> */
.L_x_346:
[----:B------:R0:W5:Y:S01]  /*ebc0*/  LDG.E.U16 R0, [R2.64] ;  /* 0x0000002402007981 */ /* 0x000162000c1e1500 */
[----:B------:R-:W-:Y:S05]  /*ebd0*/  BRA `(.L_x_336) ;  /* 0x0000071000007947 */ /* 0x000fea0003800000 */
.L_x_343:
        /* <DEDUP_REMOVED lines=12> */
.L_x_350:
        /* <DEDUP_REMOVED lines=21> */
.L_x_354:
[----:B------:R-:W-:Y:S05]  /*edf0*/  BSYNC B1 ;  /* 0x0000000000017941 */ /* 0x000fea0003800000 */
.L_x_353:
[----:B------:R-:W-:Y:S01]  /*ee00*/  LEA R3, R0, 0x3b800000, 0x17 ;  /* 0x3b80000000037811 */ /* 0x000fe200078eb8ff */
[----:B------:R-:W-:-:S05]  /*ee10*/  IMAD.SHL.U32 R0, R2, 0x100000, RZ ;  /* 0x0010000002007824 */ /* 0x000fca00078e00ff */
[----:B------:R-:W-:Y:S02]  /*ee20*/  LOP3.LUT R0, R3, R0, R4, 0xfe, !PT ;  /* 0x0000000003007212 */ /* 0x000fe400078efe04 */
.L_x_352:
[----:B------:R-:W-:Y:S05]  /*ee30*/  BSYNC B0 ;  /* 0x0000000000007941 */ /* 0x000fea0003800000 */
.L_x_351:
[----:B------:R-:W-:Y:S01]  /*ee40*/  F2FP.BF16.PACK_AB R0, RZ, R0 ;  /* 0x00000000ff00723e */ /* 0x000fe200000010ff */
[----:B------:R-:W-:Y:S05]  /*ee50*/  BRA `(.L_x_336) ;  /* 0x0000049000007947 */ /* 0x000fea0003800000 */
.L_x_349:
        /* <DEDUP_REMOVED lines=21> */
.L_x_358:
[----:B------:R-:W-:Y:S05]  /*efb0*/  BSYNC B1 ;  /* 0x0000000000017941 */ /* 0x000fea0003800000 */
.L_x_357:
[----:B------:R-:W-:Y:S01]  /*efc0*/  LEA R3, R0, 0x37800000, 0x17 ;  /* 0x3780000000037811 */ /* 0x000fe200078eb8ff */
[----:B------:R-:W-:-:S05]  /*efd0*/  IMAD.SHL.U32 R0, R2, 0x200000, RZ ;  /* 0x0020000002007824 */ /* 0x000fca00078e00ff */
[----:B------:R-:W-:Y:S02]  /*efe0*/  LOP3.LUT R0, R3, R0, R4, 0xfe, !PT ;  /* 0x0000000003007212 */ /* 0x000fe400078efe04 */
.L_x_356:
[----:B------:R-:W-:Y:S05]  /*eff0*/  BSYNC B0 ;  /* 0x0000000000007941 */ /* 0x000fea0003800000 */
.L_x_355:
[----:B------:R-:W-:Y:S01]  /*f000*/  F2FP.BF16.PACK_AB R0, RZ, R0 ;  /* 0x00000000ff00723e */ /* 0x000fe200000010ff */
[----:B------:R-:W-:Y:S05]  /*f010*/  BRA `(.L_x_336) ;  /* 0x000002d000007947 */ /* 0x000fea0003800000 */
.L_x_348:
        /* <DEDUP_REMOVED lines=14> */
.L_x_362:
[----:B------:R-:W-:Y:S05]  /*f100*/  BSYNC B0 ;  /* 0x0000000000007941 */ /* 0x000fea0003800000 */
.L_x_361:
[----:B------:R-:W-:Y:S01]  /*f110*/  F2FP.BF16.PACK_AB R0, RZ, R0 ;  /* 0x00000000ff00723e */ /* 0x000fe200000010ff */
[----:B------:R-:W-:Y:S05]  /*f120*/  BRA `(.L_x_336) ;  /* 0x000001c000007947 */ /* 0x000fea0003800000 */
.L_x_335:
        /* <DEDUP_REMOVED lines=21> */
.L_x_360:
[----:B------:R-:W2:Y:S02]  /*f280*/  LDG.E.64 R2, [R2.64] ;  /* 0x0000002402027981 */ /* 0x000ea4000c1e1b00 */
[----:B--2---:R-:W0:Y:S02]  /*f290*/  I2F.U64 R0, R2 ;  /* 0x0000000200007312 */ /* 0x004e240000301000 */
[----:B0-----:R-:W-:Y:S01]  /*f2a0*/  F2FP.BF16.PACK_AB R0, RZ, R0 ;  /* 0x00000000ff00723e */ /* 0x001fe200000010ff */
[----:B------:R-:W-:Y:S05]  /*f2b0*/  BRA `(.L_x_336) ;  /* 0x0000003000007947 */ /* 0x000fea0003800000 */
.L_x_359:
[----:B------:R-:W2:Y:S02]  /*f2c0*/  LDG.E R2, [R2.64] ;  /* 0x0000002402027981 */ /* 0x000ea4000c1e1900 */
[----:B--2---:R-:W0:Y:S02]  /*f2d0*/  I2F.U32 R0, R2 ;  /* 0x0000000200007306 */ /* 0x004e240000201000 */
[----:B0-----:R-:W-:-:S06]  /*f2e0*/  F2FP.BF16.PACK_AB R0, RZ, R0 ;  /* 0x00000000ff00723e */ /* 0x001fcc00000010ff */
.L_x_336:
        /* <DEDUP_REMOVED lines=28> */
[----:B0-----:R-:W-:Y:S01]  /*f4b0*/  STG.E.U8 [R16.64], R3 ;  /* 0x0000000310007986 */ /* 0x001fe2000c101124 */
[----:B------:R-:W-:Y:S05]  /*f4c0*/  EXIT ;  /* 0x000000000000794d */ /* 0x000fea0003800000 */
.L_x_366:
[----:B------:R-:W-:-:S06]  /*f4d0*/  PRMT R3, RZ, 0x5410, R0 ;  /* 0x00005410ff037816 */ /* 0x000fcc0000000000 */
[----:B------:R-:W0:Y:S02]  /*f4e0*/  F2I.S64.TRUNC R2, R3 ;  /* 0x0000000300027311 */ /* 0x000e24000020d900 */
[----:B0-----:R-:W-:Y:S01]  /*f4f0*/  STG.E.U8 [R16.64], R2 ;  /* 0x0000000210007986 */ /* 0x001fe2000c101124 */
[----:B------:R-:W-:Y:S05]  /*f500*/  EXIT ;  /* 0x000000000000794d */ /* 0x000fea0003800000 */
.L_x_365:
        /* <DEDUP_REMOVED lines=8> */
[----:B0-----:R-:W-:Y:S01]  /*f590*/  STG.E.64 [R16.64], R2 ;  /* 0x0000000210007986 */ /* 0x001fe2000c101b24 */
[----:B------:R-:W-:Y:S05]  /*f5a0*/  EXIT ;  /* 0x000000000000794d */ /* 0x000fea0003800000 */
.L_x_369:
[----:B------:R-:W-:-:S04]  /*f5b0*/  PRMT R0, RZ, 0x5410, R0 ;  /* 0x00005410ff007816 */ /* 0x000fc80000000000 */
[----:B------:R-:W0:Y:S02]  /*f5c0*/  F2I.FTZ.TRUNC.NTZ R3, R0 ;  /* 0x0000000000037305 */ /* 0x000e24000021f100 */
[----:B0-----:R-:W-:Y:S01]  /*f5d0*/  STG.E [R16.64], R3 ;  /* 0x0000000310007986 */ /* 0x001fe2000c101924 */
[----:B------:R-:W-:Y:S05]  /*f5e0*/  EXIT ;  /* 0x000000000000794d */ /* 0x000fea0003800000 */
.L_x_368:
[----:B------:R-:W-:-:S04]  /*f5f0*/  PRMT R0, RZ, 0x5410, R0 ;  /* 0x00005410ff007816 */ /* 0x000fc80000000000 */
[----:B------:R-:W0:Y:S02]  /*f600*/  F2I.FTZ.TRUNC.NTZ R3, R0 ;  /* 0x0000000000037305 */ /* 0x000e24000021f100 */
[----:B0-----:R-:W-:Y:S01]  /*f610*/  STG.E.U16 [R16.64], R3 ;  /* 0x0000000310007986 */ /* 0x001fe2000c101524 */
[----:B------:R-:W-:Y:S05]  /*f620*/  EXIT ;  /* 0x000000000000794d */ /* 0x000fea0003800000 */
.L_x_364:
[----:B------:R-:W-:-:S13]  /*f630*/  ISETP.GT.AND P0, PT, R7, 0x6, PT ;  /* 0x000000060700780c */ /* 0x000fda0003f04270 */
[----:B------:R-:W-:Y:S05]  /*f640*/  @P0 BRA `(.L_x_370) ;  /* 0x000000b000000947 */ /* 0x000fea0003800000 */
[----:B------:R-:W-:-:S13]  /*f650*/  ISETP.NE.AND P0, PT, R7, 0x5, PT ;  /* 0x000000050700780c */ /* 0x000fda0003f05270 */
[----:B------:R-:W-:Y:S05]  /*f660*/  @!P0 BRA `(.L_x_371) ;  /* 0x0000005000008947 */ /* 0x000fea0003800000 */
[----:B------:R-:W-:-:S13]  /*f670*/  ISETP.NE.AND P0, PT, R7, 0x6, PT ;  /* 0x000000060700780c */ /* 0x000fda0003f05270 */
[----:B------:R-:W-:Y:S05]  /*f680*/  @P0 BRA `(.L_x_367) ;  /* 0x00000b1000000947 */ /* 0x000fea0003800000 */
[----:B------:R-:W-:-:S05]  /*f690*/  PRMT R3, RZ, 0x5410, R0 ;  /* 0x00005410ff037816 */ /* 0x000fca0000000000 */
[----:B------:R-:W-:Y:S01]  /*f6a0*/  STG.E [R16.64], R3 ;  /* 0x0000000310007986 */ /* 0x000fe2000c101924 */
[----:B------:R-:W-:Y:S05]  /*f6b0*/  EXIT ;  /* 0x000000000000794d */ /* 0x000fea0003800000 */
.L_x_371:
[----:B------:R-:W-:-:S04]  /*f6c0*/  PRMT R0, RZ, 0x5410, R0 ;  /* 0x00005410ff007816 */ /* 0x000fc80000000000 */
[----:B------:R-:W-:-:S05]  /*f6d0*/  F2FP.PACK_AB R0, RZ, R0 ;  /* 0x00000000ff00723e */ /* 0x000fca00000000ff */
[----:B------:R-:W-:Y:S01]  /*f6e0*/  STG.E.U16 [R16.64], R0 ;  /* 0x0000000010007986 */ /* 0x000fe2000c101524 */
[----:B------:R-:W-:Y:S05]  /*f6f0*/  EXIT ;  /* 0x000000000000794d */ /* 0x000fea0003800000 */
.L_x_370:
        /* <DEDUP_REMOVED lines=8> */
[----:B------:R-:W-:Y:S01]  /*f780*/  STG.E.64 [R16.64], R2 ;  /* 0x0000000210007986 */ /* 0x000fe2000c101b24 */
[----:B------:R-:W-:Y:S05]  /*f790*/  EXIT ;  /* 0x000000000000794d */ /* 0x000fea0003800000 */
.L_x_373:
[----:B------:R-:W-:-:S04]  /*f7a0*/  PRMT R0, RZ, 0x5410, R0 ;  /* 0x00005410ff007816 */ /* 0x000fc80000000000 */
[----:B------:R-:W-:-:S04]  /*f7b0*/  F2FP.PACK_AB R3, RZ, R0 ;  /* 0x00000000ff03723e */ /* 0x000fc800000000ff */
[----:B------:R-:W-:-:S05]  /*f7c0*/  PRMT R3, R3, 0x5410, RZ ;  /* 0x0000541003037816 */ /* 0x000fca00000000ff */
[----:B------:R-:W-:Y:S01]  /*f7d0*/  STG.E [R16.64], R3 ;  /* 0x0000000310007986 */ /* 0x000fe2000c101924 */
[----:B------:R-:W-:Y:S05]  /*f7e0*/  EXIT ;  /* 0x000000000000794d */ /* 0x000fea0003800000 */
.L_x_372:
[----:B------:R-:W-:-:S05]  /*f7f0*/  PRMT R2, RZ, 0x5410, R0 ;  /* 0x00005410ff027816 */ /* 0x000fca0000000000 */
[----:B------:R-:W-:-:S06]  /*f800*/  FMUL.FTZ R2, R2, 1 ;  /* 0x3f80000002027820 */ /* 0x000fcc0000410000 */
[----:B------:R-:W0:Y:S02]  /*f810*/  F2F.F64.F32 R2, R2 ;  /* 0x0000000200027310 */ /* 0x000e240000201800 */
[----:B0-----:R-:W-:Y:S01]  /*f820*/  STG.E.64 [R16.64], R2 ;  /* 0x0000000210007986 */ /* 0x001fe2000c101b24 */
[----:B------:R-:W-:Y:S05]  /*f830*/  EXIT ;  /* 0x000000000000794d */ /* 0x000fea0003800000 */
.L_x_363:
        /* <DEDUP_REMOVED lines=11> */
[----:B------:R-:W-:Y:S01]  /*f8f0*/  STG.E.U8 [R16.64], R3 ;  /* 0x0000000310007986 */ /* 0x000fe2000c101124 */
[----:B------:R-:W-:Y:S05]  /*f900*/  EXIT ;  /* 0x000000000000794d */ /* 0x000fea0003800000 */
.L_x_376:
[----:B------:R-:W-:Y:S01]  /*f910*/  PRMT R0, RZ, 0x5410, R0 ;  /* 0x00005410ff007816 */ /* 0x000fe20000000000 */
[----:B------:R-:W-:-:S04]  /*f920*/  CS2R R6, SRZ ;  /* 0x0000000000067805 */ /* 0x000fc8000001ff00 */
[----:B------:R-:W-:-:S04]  /*f930*/  FMUL.FTZ R0, R0, 1 ;  /* 0x3f80000000007820 */ /* 0x000fc80000410000 */
[----:B------:R-:W0:Y:S02]  /*f940*/  F2F.F64.F32 R4, R0 ;  /* 0x0000000000047310 */ /* 0x000e240000201800 */
[----:B0-----:R-:W-:Y:S01]  /*f950*/  STG.E.128 [R16.64], R4 ;  /* 0x0000000410007986 */ /* 0x001fe2000c101d24 */
[----:B------:R-:W-:Y:S05]  /*f960*/  EXIT ;  /* 0x000000000000794d */ /* 0x000fea0003800000 */
.L_x_375:
        /* <DEDUP_REMOVED lines=21> */
.L_x_380:
[----:B------:R-:W-:Y:S05]  /*fac0*/  BSYNC B0 ;  /* 0x0000000000007941 */ /* 0x000fea0003800000 */
.L_x_379:
[----:B------:R-:W-:-:S05]  /*fad0*/  LOP3.LUT R3, R0, R3, RZ, 0xfc, !PT ;  /* 0x0000000300037212 */ /* 0x000fca00078efcff */
[----:B------:R-:W-:Y:S01]  /*fae0*/  STG.E.U8 [R16.64], R3 ;  /* 0x0000000310007986 */ /* 0x000fe2000c101124 */
[----:B------:R-:W-:Y:S05]  /*faf0*/  EXIT ;  /* 0x000000000000794d */ /* 0x000fea0003800000 */
.L_x_378:
        /* <DEDUP_REMOVED lines=13> */
.L_x_382:
[----:B------:R-:W-:Y:S01]  /*fbd0*/  IMAD.MOV.U32 R0, RZ, RZ, 0x7f ;  /* 0x0000007fff007424 */ /* 0x000fe200078e00ff */
[----:B------:R-:W-:-:S04]  /*fbe0*/  ISETP.GT.U32.AND P0, PT, R2, 0x7f800000, PT ;  /* 0x7f8000000200780c */ /* 0x000fc80003f04070 */
[----:B------:R-:W-:-:S04]  /*fbf0*/  SEL R0, R0, 0x7c, P0 ;  /* 0x0000007c00007807 */ /* 0x000fc80000000000 */
.L_x_383:
[----:B------:R-:W-:Y:S05]  /*fc00*/  BSYNC B0 ;  /* 0x0000000000007941 */ /* 0x000fea0003800000 */
.L_x_381:
[----:B------:R-:W-:-:S04]  /*fc10*/  LOP3.LUT R2, R3, 0x80000000, RZ, 0xc0, !PT ;  /* 0x8000000003027812 */ /* 0x000fc800078ec0ff */
[----:B------:R-:W-:-:S04]  /*fc20*/  SHF.R.U32.HI R3, RZ, 0x18, R2 ;  /* 0x00000018ff037819 */ /* 0x000fc80000011602 */
[----:B------:R-:W-:-:S05]  /*fc30*/  LOP3.LUT R3, R0, R3, RZ, 0xfc, !PT ;  /* 0x0000000300037212 */ /* 0x000fca00078efcff */
[----:B------:R-:W-:Y:S01]  /*fc40*/  STG.E.U8 [R16.64], R3 ;  /* 0x0000000310007986 */ /* 0x000fe2000c101124 */
[----:B------:R-:W-:Y:S05]  /*fc50*/  EXIT ;  /* 0x000000000000794d */ /* 0x000fea0003800000 */
.L_x_377:
[----:B------:R-:W-:Y:S01]  /*fc60*/  STG.E.U16 [R16.64], R0 ;  /* 0x0000000010007986 */ /* 0x000fe2000c101524 */
[----:B------:R-:W-:Y:S05]  /*fc70*/  EXIT ;  /* 0x000000000000794d */ /* 0x000fea0003800000 */
.L_x_374:
        /* <DEDUP_REMOVED lines=10> */
[----:B0-----:R-:W-:Y:S01]  /*fd20*/  STG.E.U16 [R16.64], R3 ;  /* 0x0000000310007986 */ /* 0x001fe2000c101524 */
[----:B------:R-:W-:Y:S05]  /*fd30*/  EXIT ;  /* 0x000000000000794d */ /* 0x000fea0003800000 */
.L_x_386:
        /* <DEDUP_REMOVED lines=17> */
.L_x_389:
[----:B------:R-:W-:-:S04]  /*fe50*/  LOP3.LUT R2, R3, 0x80000000, RZ, 0xc0, !PT ;  /* 0x8000000003027812 */ /* 0x000fc800078ec0ff */
[----:B------:R-:W-:-:S04]  /*fe60*/  SHF.R.U32.HI R3, RZ, 0x18, R2 ;  /* 0x00000018ff037819 */ /* 0x000fc80000011602 */
[----:B------:R-:W-:-:S04]  /*fe70*/  LOP3.LUT R0, R0, R3, RZ, 0xfc, !PT ;  /* 0x0000000300007212 */ /* 0x000fc800078efcff */
[----:B------:R-:W-:Y:S02]  /*fe80*/  PRMT R8, R0, 0x7610, R8 ;  /* 0x0000761000087816 */ /* 0x000fe40000000008 */
.L_x_388:
[----:B------:R-:W-:Y:S05]  /*fe90*/  BSYNC B0 ;  /* 0x0000000000007941 */ /* 0x000fea0003800000 */
.L_x_387:
[----:B------:R-:W-:Y:S01]  /*fea0*/  STG.E.U8 [R16.64], R8 ;  /* 0x0000000810007986 */ /* 0x000fe2000c101124 */
[----:B------:R-:W-:Y:S05]  /*feb0*/  EXIT ;  /* 0x000000000000794d */ /* 0x000fea0003800000 */
.L_x_385:
        /* <DEDUP_REMOVED lines=17> */
.L_x_392:
[----:B------:R-:W-:-:S04]  /*ffd0*/  LOP3.LUT R2, R3, 0x80000000, RZ, 0xc0, !PT ;  /* 0x8000000003027812 */ /* 0x000fc800078ec0ff */
[----:B------:R-:W-:-:S04]  /*ffe0*/  SHF.R.U32.HI R3, RZ, 0x18, R2 ;  /* 0x00000018ff037819 */ /* 0x000fc80000011602 */
[----:B------:R-:W-:-:S04]  /*fff0*/  LOP3.LUT R0, R0, R3, RZ, 0xfc, !PT ;  /* 0x0000000300007212 */ /* 0x000fc800078efcff */
[----:B------:R-:W-:Y:S02]  /*10000*/  PRMT R8, R0, 0x7610, R8 ;  /* 0x0000761000087816 */ /* 0x000fe40000000008 */
.L_x_391:
[----:B------:R-:W-:Y:S05]  /*10010*/  BSYNC B0 ;  /* 0x0000000000007941 */ /* 0x000fea0003800000 */
.L_x_390:
[----:B------:R-:W-:Y:S01]  /*10020*/  STG.E.U8 [R16.64], R8 ;  /* 0x0000000810007986 */ /* 0x000fe2000c101124 */
[----:B------:R-:W-:Y:S05]  /*10030*/  EXIT ;  /* 0x000000000000794d */ /* 0x000fea0003800000 */
.L_x_384:
        /* <DEDUP_REMOVED lines=20> */
[----:B------:R-:W-:Y:S01]  /*10180*/  STG.E.U8 [R16.64], R3 ;  /* 0x0000000310007986 */ /* 0x000fe2000c101124 */
[----:B------:R-:W-:Y:S05]  /*10190*/  EXIT ;  /* 0x000000000000794d */ /* 0x000fea0003800000 */
.L_x_367:
        /* <DEDUP_REMOVED lines=19> */
[----:B------:R-:W-:Y:S05]  /*102d0*/  EXIT ;  /* 0x000000000000794d */ /* 0x000fea0003800000 */
.L_x_394:
[----:B------:R-:W-:-:S06]  /*102e0*/  PRMT R2, RZ, 0x5410, R0 ;  /* 0x00005410ff027816 */ /* 0x000fcc0000000000 */
[----:B------:R-:W0:Y:S02]  /*102f0*/  F2I.U64.TRUNC R2, R2 ;  /* 0x0000000200027311 */ /* 0x000e24000020d800 */
[----:B0-----:R-:W-:Y:S01]  /*10300*/  STG.E.64 [R16.64], R2 ;  /* 0x0000000210007986 */ /* 0x001fe2000c101b24 */
[----:B------:R-:W-:Y:S05]  /*10310*/  EXIT ;  /* 0x000000000000794d */ /* 0x000fea0003800000 */
.L_x_393:
[----:B------:R-:W-:-:S04]  /*10320*/  PRMT R0, RZ, 0x5410, R0 ;  /* 0x00005410ff007816 */ /* 0x000fc80000000000 */
[----:B------:R-:W0:Y:S02]  /*10330*/  F2I.FTZ.U32.TRUNC.NTZ R3, R0 ;  /* 0x0000000000037305 */ /* 0x000e24000021f000 */
[----:B0-----:R-:W-:Y:S01]  /*10340*/  STG.E [R16.64], R3 ;  /* 0x0000000310007986 */ /* 0x001fe2000c101924 */
[----:B------:R-:W-:Y:S05]  /*10350*/  EXIT ;  /* 0x000000000000794d */ /* 0x000fea0003800000 */
.L_x_395:
[----:B------:R-:W-:-:S00]  /*10360*/  BRA `(.L_x_395) ;  /* 0xfffffff000007947 */ /* 0x000fc0000383ffff */
[----:B------:R-:W-:-:S00]  /*10370*/  NOP ;  /* 0x0000000000007918 */ /* 0x000fc00000000000 */
        /* <DEDUP_REMOVED lines=8> */
.L_x_6688:


//--------------------- .text._ZN2at6native27unrolled_elementwise_kernelIZZZNS0_62_GLOBAL__N__e6aa1b1b_29_ActivationLogSigmoidKernel_cu_9d16a0dc27log_sigmoid_backward_kernelERNS_14TensorIteratorEENKUlvE_clEvENKUlvE2_clEvEUlN3c108BFloat16ES8_E_St5arrayIPcLm3EELi4E23TrivialOffsetCalculatorILi2EjESD_ILi1EjENS0_6memory12LoadWithCastILi2EEENSG_13StoreWithCastILi1EEEEEviT_T0_T2_T3_T4_T5_ --------------------------
	.section	.text._ZN2at6native27unrolled_elementwise_kernelIZZZNS0_62_GLOBAL__N__e6aa1b1b_29_ActivationLogSigmoidKernel_cu_9d16a0dc27log_sigmoid_backward_kernelERNS_14TensorIteratorEENKUlvE_clEvENKUlvE2_clEvEUlN3c108BFloat16ES8_E_St5arrayIPcLm3EELi4E23TrivialOffsetCalculatorILi2EjESD_ILi1EjENS0_6memory12LoadWithCastILi2EEENSG_13StoreWithCastILi1EEEEEviT_T0_T2_T3_T4_T5_,"ax",@progbits
	.sectioninfo	@"SHI_REGISTERS=32"
	.align	128
        .global         _ZN2at6native27unrolled_elementwise_kernelIZZZNS0_62_GLOBAL__N__e6aa1b1b_29_ActivationLogSigmoidKernel_cu_9d16a0dc27log_sigmoid_backward_kernelERNS_14TensorIteratorEENKUlvE_clEvENKUlvE2_clEvEUlN3c108BFloat16ES8_E_St5arrayIPcLm3EELi4E23TrivialOffsetCalculatorILi2EjESD_ILi1EjENS0_6memory12LoadWithCastILi2EEENSG_13StoreWithCastILi1EEEEEviT_T0_T2_T3_T4_T5_
        .type           _ZN2at6native27unrolled_elementwise_kernelIZZZNS0_62_GLOBAL__N__e6aa1b1b_29_ActivationLogSigmoidKernel_cu_9d16a0dc27log_sigmoid_backward_kernelERNS_14TensorIteratorEENKUlvE_clEvENKUlvE2_clEvEUlN3c108BFloat16ES8_E_St5arrayIPcLm3EELi4E23TrivialOffsetCalculatorILi2EjESD_ILi1EjENS0_6memory12LoadWithCastILi2EEENSG_13StoreWithCastILi1EEEEEviT_T0_T2_T3_T4_T5_,@function
        .size           _ZN2at6native27unrolled_elementwise_kernelIZZZNS0_62_GLOBAL__N__e6aa1b1b_29_ActivationLogSigmoidKernel_cu_9d16a0dc27log_sigmoid_backward_kernelERNS_14TensorIteratorEENKUlvE_clEvENKUlvE2_clEvEUlN3c108BFloat16ES8_E_St5arrayIPcLm3EELi4E23TrivialOffsetCalculatorILi2EjESD_ILi1EjENS0_6memory12LoadWithCastILi2EEENSG_13StoreWithCastILi1EEEEEviT_T0_T2_T3_T4_T5_,(.L_x_6689 - _ZN2at6native27unrolled_elementwise_kernelIZZZNS0_62_GLOBAL__N__e6aa1b1b_29_ActivationLogSigmoidKernel_cu_9d16a0dc27log_sigmoid_backward_kernelERNS_14TensorIteratorEENKUlvE_clEvENKUlvE2_clEvEUlN3c108BFloat16ES8_E_St5arrayIPcLm3EELi4E23TrivialOffsetCalculatorILi2EjESD_ILi1EjENS0_6memory12LoadWithCastILi2EEENSG_13StoreWithCastILi1EEEEEviT_T0_T2_T3_T4_T5_)
        .other          _ZN2at6native27unrolled_elementwise_kernelIZZZNS0_62_GLOBAL__N__e6aa1b1b_29_ActivationLogSigmoidKernel_cu_9d16a0dc27log_sigmoid_backward_kernelERNS_14TensorIteratorEENKUlvE_clEvENKUlvE2_clEvEUlN3c108BFloat16ES8_E_St5arrayIPcLm3EELi4E23TrivialOffsetCalculatorILi2EjESD_ILi1EjENS0_6memory12LoadWithCastILi2EEENSG_13StoreWithCastILi1EEEEEviT_T0_T2_T3_T4_T5_,@"STO_CUDA_ENTRY STV_DEFAULT"
_ZN2at6native27unrolled_elementwise_kernelIZZZNS0_62_GLOBAL__N__e6aa1b1b_29_ActivationLogSigmoidKernel_cu_9d16a0dc27log_sigmoid_backward_kernelERNS_14TensorIteratorEENKUlvE_clEvENKUlvE2_clEvEUlN3c108BFloat16ES8_E_St5arrayIPcLm3EELi4E23TrivialOffsetCalculatorILi2EjESD_ILi1EjENS0_6memory12LoadWithCastILi2EEENSG_13StoreWithCastILi1EEEEEviT_T0_T2_T3_T4_T5_:
.text._ZN2at6native27unrolled_elementwise_kernelIZZZNS0_62_GLOBAL__N__e6aa1b1b_29_ActivationLogSigmoidKernel_cu_9d16a0dc27log_sigmoid_backward_kernelERNS_14TensorIteratorEENKUlvE_clEvENKUlvE2_clEvEUlN3c108BFloat16ES8_E_St5arrayIPcLm3EELi4E23TrivialOffsetCalculatorILi2EjESD_ILi1EjENS0_6memory12LoadWithCastILi2EEENSG_13StoreWithCastILi1EEEEEviT_T0_T2_T3_T4_T5_:
[----:B------:R-:W-:Y:S02]  /*0000*/  IMAD.MOV.U32 R1, RZ, RZ, c[0x0][0x28] ;  /* 0x00000a00ff017624 */ /* 0x000fe400078e00ff */
[----:B------:R-:W0:Y:S01]  /*0010*/  S2R R16, SR_CTAID.X ;  /* 0x0000000000107919 */ /* 0x000e220000002500 */
[----:B------:R-:W-:Y:S01]  /*0020*/  IMAD.MOV.U32 R3, RZ, RZ, -0x200 ;  /* 0xfffffe00ff037424 */ /* 0x000fe200078e00ff */
[----:B------:R-:W1:Y:S01]  /*0030*/  LDC.U8 R18, c[0x0][0x184] ;  /* 0x00006100ff127b82 */ /* 0x000e620000000000 */
[----:B------:R-:W-:Y:S01]  /*0040*/  ULDC.64 UR36, c[0x0][0x118] ;  /* 0x0000460000247ab9 */ /* 0x000fe20000000a00 */
[----:B------:R-:W2:Y:S01]  /*0050*/  S2R R17, SR_TID.X ;  /* 0x0000000000117919 */ /* 0x000ea20000002100 */
[----:B------:R-:W-:Y:S01]  /*0060*/  BSSY B6, `(.L_x_396) ;  /* 0x000021a000067945 */ /* 0x000fe20003800000 */
[----:B------:R-:W-:Y:S02]  /*0070*/  PRMT R23, RZ, 0x7610, R23 ;  /* 0x00007610ff177816 */ /* 0x000fe40000000017 */
[----:B------:R-:W-:Y:S02]  /*0080*/  PRMT R24, RZ, 0x7610, R24 ;  /* 0x00007610ff187816 */ /* 0x000fe40000000018 */
[----:B------:R-:W3:Y:S01]  /*0090*/  LDC.U8 R19, c[0x0][0x185] ;  /* 0x00006140ff137b82 */ /* 0x000ee20000000000 */
[----:B------:R-:W-:Y:S01]  /*00a0*/  PRMT R25, RZ, 0x7610, R25 ;  /* 0x00007610ff197816 */ /* 0x000fe20000000019 */
[----:B0-----:R-:W-:-:S05]  /*00b0*/  IMAD R22, R16, R3, c[0x0][0x160] ;  /* 0x0000580010167624 */ /* 0x001fca00078e0203 */
[----:B--2---:R-:W-:-:S13]  /*00c0*/  ISETP.GE.AND P0, PT, R17, R22, PT ;  /* 0x000000161100720c */ /* 0x004fda0003f06270 */
[----:B------:R-:W-:Y:S05]  /*00d0*/  @P0 BRA `(.L_x_397) ;  /* 0x0000212000000947 */ /* 0x000fea0003800000 */
[----:B-1-3--:R-:W-:Y:S01]  /*00e0*/  PRMT R0, R18, 0x9910, RZ ;  /* 0x0000991012007816 */ /* 0x00afe200000000ff */
[----:B------:R-:W-:-:S03]  /*00f0*/  IMAD R25, R16, 0x200, R17 ;  /* 0x0000020010197824 */ /* 0x000fc600078e0211 */
[----:B------:R-:W-:Y:S01]  /*0100*/  ISETP.GT.AND P0, PT, R0, 0x9, PT ;  /* 0x000000090000780c */ /* 0x000fe20003f04270 */
[----:B------:R-:W-:-:S05]  /*0110*/  IMAD R2, R25, c[0x0][0x188], RZ ;  /* 0x0000620019027a24 */ /* 0x000fca00078e02ff */
[----:B------:R-:W-:-:S05]  /*0120*/  IADD3 R2, P1, R2, c[0x0][0x170], RZ ;  /* 0x00005c0002027a10 */ /* 0x000fca0007f3e0ff */
[----:B------:R-:W-:Y:S02]  /*0130*/  IMAD.X R3, RZ, RZ, c[0x0][0x174], P1 ;  /* 0x00005d00ff037624 */ /* 0x000fe400008e06ff */
        /* <DEDUP_REMOVED lines=14> */
.L_x_401:
[----:B------:R-:W2:Y:S02]  /*0220*/  LDG.E.U8 R2, [R2.64] ;  /* 0x0000002402027981 */ /* 0x000ea4000c1e1100 */
[----:B--2---:R-:W0:Y:S02]  /*0230*/  I2F.U16 R0, R2 ;  /* 0x0000000200007306 */ /* 0x004e240000101000 */
[----:B0-----:R-:W-:-:S04]  /*0240*/  F2FP.BF16.PACK_AB R0, RZ, R0 ;  /* 0x00000000ff00723e */ /* 0x001fc800000010ff */
[----:B------:R-:W-:Y:S01]  /*0250*/  PRMT R24, R0, 0x7610, R24 ;  /* 0x0000761000187816 */ /* 0x000fe20000000018 */
[----:B------:R-:W-:Y:S05]  /*0260*/  BRA `(.L_x_403) ;  /* 0x00000f0000007947 */ /* 0x000fea0003800000 */
.L_x_400:
        /* <DEDUP_REMOVED lines=11> */
.L_x_405:
[----:B------:R-:W2:Y:S02]  /*0320*/  LDG.E R2, [R2.64] ;  /* 0x0000002402027981 */ /* 0x000ea4000c1e1900 */
[----:B--2---:R-:W0:Y:S02]  /*0330*/  I2F R0, R2 ;  /* 0x0000000200007306 */ /* 0x004e240000201400 */
[----:B0-----:R-:W-:-:S04]  /*0340*/  F2FP.BF16.PACK_AB R0, RZ, R0 ;  /* 0x00000000ff00723e */ /* 0x001fc800000010ff */
[----:B------:R-:W-:Y:S01]  /*0350*/  PRMT R24, R0, 0x7610, R24 ;  /* 0x0000761000187816 */ /* 0x000fe20000000018 */
[----:B------:R-:W-:Y:S05]  /*0360*/  BRA `(.L_x_403) ;  /* 0x00000e0000007947 */ /* 0x000fea0003800000 */
.L_x_404:
[----:B------:R-:W2:Y:S02]  /*0370*/  LDG.E.U16 R2, [R2.64] ;  /* 0x0000002402027981 */ /* 0x000ea4000c1e1500 */
[----:B--2---:R-:W0:Y:S02]  /*0380*/  I2F.S16 R0, R2 ;  /* 0x0000000200007306 */ /* 0x004e240000101400 */
[----:B0-----:R-:W-:-:S04]  /*0390*/  F2FP.BF16.PACK_AB R0, RZ, R0 ;  /* 0x00000000ff00723e */ /* 0x001fc800000010ff */
[----:B------:R-:W-:Y:S01]  /*03a0*/  PRMT R24, R0, 0x7610, R24 ;  /* 0x0000761000187816 */ /* 0x000fe20000000018 */
[----:B------:R-:W-:Y:S05]  /*03b0*/  BRA `(.L_x_403) ;  /* 0x00000db000007947 */ /* 0x000fea0003800000 */
.L_x_399:
        /* <DEDUP_REMOVED lines=9> */
.L_x_407:
[----:B------:R-:W2:Y:S02]  /*0450*/  LDG.E.U16 R0, [R2.64] ;  /* 0x0000002402007981 */ /* 0x000ea4000c1e1500 */
[----:B--2---:R-:W-:-:S05]  /*0460*/  HADD2.F32 R0, -RZ, R0.H0_H0 ;  /* 0x20000000ff007230 */ /* 0x004fca0000004100 */
[----:B------:R-:W-:-:S04]  /*0470*/  F2FP.BF16.PACK_AB R0, RZ, R0 ;  /* 0x00000000ff00723e */ /* 0x000fc800000010ff */
[----:B------:R-:W-:Y:S01]  /*0480*/  PRMT R24, R0, 0x7610, R24 ;  /* 0x0000761000187816 */ /* 0x000fe20000000018 */
[----:B------:R-:W-:Y:S05]  /*0490*/  BRA `(.L_x_403) ;  /* 0x00000cd000007947 */ /* 0x000fea0003800000 */
.L_x_406:
        /* <DEDUP_REMOVED lines=9> */
.L_x_409:
[----:B------:R-:W2:Y:S02]  /*0530*/  LDG.E.U16 R2, [R2.64] ;  /* 0x0000002402027981 */ /* 0x000ea4000c1e1500 */
[----:B--2---:R-:W-:-:S05]  /*0540*/  HADD2.F32 R0, -RZ, R2.H0_H0 ;  /* 0x20000002ff007230 */ /* 0x004fca0000004100 */
[----:B------:R-:W-:-:S04]  /*0550*/  F2FP.BF16.PACK_AB R0, RZ, R0 ;  /* 0x00000000ff00723e */ /* 0x000fc800000010ff */
[----:B------:R-:W-:Y:S01]  /*0560*/  PRMT R24, R0, 0x7610, R24 ;  /* 0x0000761000187816 */ /* 0x000fe20000000018 */
[----:B------:R-:W-:Y:S05]  /*0570*/  BRA `(.L_x_403) ;  /* 0x00000bf000007947 */ /* 0x000fea0003800000 */
.L_x_408:
[----:B------:R-:W2:Y:S02]  /*0580*/  LDG.E.64 R2, [R2.64] ;  /* 0x0000002402027981 */ /* 0x000ea4000c1e1b00 */
[----:B--2---:R-:W0:Y:S01]  /*0590*/  F2F.F32.F64 R0, R2 ;  /* 0x0000000200007310 */ /* 0x004e220000301000 */
[----:B------:R-:W0:-:S14]  /*05a0*/  DSETP.GEU.AND P0, PT, |R2|, c[0x2][0x0], PT ;  /* 0x008000000200762a */ /* 0x000e1c0003f0e200 */
[----:B0-----:R-:W-:-:S05]  /*05b0*/  @!P0 FMUL R0, R0, 1.175494350822287508e-38 ;  /* 0x0080000000008820 */ /* 0x001fca0000400000 */
[----:B------:R-:W-:-:S04]  /*05c0*/  F2FP.BF16.PACK_AB R0, RZ, R0 ;  /* 0x00000000ff00723e */ /* 0x000fc800000010ff */
[----:B------:R-:W-:Y:S01]  /*05d0*/  PRMT R24, R0, 0x7610, R24 ;  /* 0x0000761000187816 */ /* 0x000fe20000000018 */
[----:B------:R-:W-:Y:S05]  /*05e0*/  BRA `(.L_x_403) ;  /* 0x00000b8000007947 */ /* 0x000fea0003800000 */
.L_x_398:
        /* <DEDUP_REMOVED lines=14> */
.L_x_412:
[----:B------:R-:W2:Y:S02]  /*06d0*/  LDG.E.64 R2, [R2.64] ;  /* 0x0000002402027981 */ /* 0x000ea4000c1e1b00 */
[----:B--2---:R-:W0:Y:S01]  /*06e0*/  F2F.F32.F64 R0, R2 ;  /* 0x0000000200007310 */ /* 0x004e220000301000 */
[----:B------:R-:W0:-:S14]  /*06f0*/  DSETP.GEU.AND P0, PT, |R2|, c[0x2][0x0], PT ;  /* 0x008000000200762a */ /* 0x000e1c0003f0e200 */
[----:B0-----:R-:W-:-:S05]  /*0700*/  @!P0 FMUL R0, R0, 1.175494350822287508e-38 ;  /* 0x0080000000008820 */ /* 0x001fca0000400000 */
[----:B------:R-:W-:-:S04]  /*0710*/  F2FP.BF16.PACK_AB R0, RZ, R0 ;  /* 0x00000000ff00723e */ /* 0x000fc800000010ff */
[----:B------:R-:W-:Y:S01]  /*0720*/  PRMT R24, R0, 0x7610, R24 ;  /* 0x0000761000187816 */ /* 0x000fe20000000018 */
[----:B------:R-:W-:Y:S05]  /*0730*/  BRA `(.L_x_403) ;  /* 0x00000a3000007947 */ /* 0x000fea0003800000 */
.L_x_411:
        /* <DEDUP_REMOVED lines=28> */
.L_x_414:
        /* <DEDUP_REMOVED lines=15> */
.L_x_413:
[----:B------:R0:W5:Y:S01]  /*09f0*/  LDG.E.U16 R24, [R2.64] ;  /* 0x0000002402187981 */ /* 0x000162000c1e1500 */
[----:B------:R-:W-:Y:S05]  /*0a00*/  BRA `(.L_x_403) ;  /* 0x0000076000007947 */ /* 0x000fea0003800000 */
.L_x_410:
        /* <DEDUP_REMOVED lines=12> */
.L_x_417:
        /* <DEDUP_REMOVED lines=21> */
.L_x_421:
[----:B------:R-:W-:Y:S05]  /*0c20*/  BSYNC B1 ;  /* 0x0000000000017941 */ /* 0x000fea0003800000 */
.L_x_420:
[----:B------:R-:W-:Y:S01]  /*0c30*/  LEA R3, R0, 0x3b800000, 0x17 ;  /* 0x3b80000000037811 */ /* 0x000fe200078eb8ff */
[----:B------:R-:W-:-:S05]  /*0c40*/  IMAD.SHL.U32 R0, R2, 0x100000, RZ ;  /* 0x0010000002007824 */ /* 0x000fca00078e00ff */
[----:B------:R-:W-:Y:S02]  /*0c50*/  LOP3.LUT R0, R3, R0, R4, 0xfe, !PT ;  /* 0x0000000003007212 */ /* 0x000fe400078efe04 */
.L_x_419:
[----:B------:R-:W-:Y:S05]  /*0c60*/  BSYNC B0 ;  /* 0x0000000000007941 */ /* 0x000fea0003800000 */
.L_x_418:
[----:B------:R-:W-:-:S04]  /*0c70*/  F2FP.BF16.PACK_AB R0, RZ, R0 ;  /* 0x00000000ff00723e */ /* 0x000fc800000010ff */
[----:B------:R-:W-:Y:S01]  /*0c80*/  PRMT R24, R0, 0x7610, R24 ;  /* 0x0000761000187816 */ /* 0x000fe20000000018 */
[----:B------:R-:W-:Y:S05]  /*0c90*/  BRA `(.L_x_403) ;  /* 0x000004d000007947 */ /* 0x000fea0003800000 */
.L_x_416:
        /* <DEDUP_REMOVED lines=21> */
.L_x_425:
[----:B------:R-:W-:Y:S05]  /*0df0*/  BSYNC B1 ;  /* 0x0000000000017941 */ /* 0x000fea0003800000 */
.L_x_424:
[----:B------:R-:W-:Y:S01]  /*0e00*/  LEA R3, R0, 0x37800000, 0x17 ;  /* 0x3780000000037811 */ /* 0x000fe200078eb8ff */
[----:B------:R-:W-:-:S05]  /*0e10*/  IMAD.SHL.U32 R0, R2, 0x200000, RZ ;  /* 0x0020000002007824 */ /* 0x000fca00078e00ff */
[----:B------:R-:W-:Y:S02]  /*0e20*/  LOP3.LUT R0, R3, R0, R4, 0xfe, !PT ;  /* 0x0000000003007212 */ /* 0x000fe400078efe04 */
.L_x_423:
[----:B------:R-:W-:Y:S05]  /*0e30*/  BSYNC B0 ;  /* 0x0000000000007941 */ /* 0x000fea0003800000 */
.L_x_422:
[----:B------:R-:W-:-:S04]  /*0e40*/  F2FP.BF16.PACK_AB R0, RZ, R0 ;  /* 0x00000000ff00723e */ /* 0x000fc800000010ff */
[----:B------:R-:W-:Y:S01]  /*0e50*/  PRMT R24, R0, 0x7610, R24 ;  /* 0x0000761000187816 */ /* 0x000fe20000000018 */
[----:B------:R-:W-:Y:S05]  /*0e60*/  BRA `(.L_x_403) ;  /* 0x0000030000007947 */ /* 0x000fea0003800000 */
.L_x_415:
        /* <DEDUP_REMOVED lines=14> */
.L_x_429:
[----:B------:R-:W-:Y:S05]  /*0f50*/  BSYNC B0 ;  /* 0x0000000000007941 */ /* 0x000fea0003800000 */
.L_x_428:
[----:B------:R-:W-:-:S04]  /*0f60*/  F2FP.BF16.PACK_AB R0, RZ, R0 ;  /* 0x00000000ff00723e */ /* 0x000fc800000010ff */
[----:B------:R-:W-:Y:S01]  /*0f70*/  PRMT R24, R0, 0x7610, R24 ;  /* 0x0000761000187816 */ /* 0x000fe20000000018 */
[----:B------:R-:W-:Y:S05]  /*0f80*/  BRA `(.L_x_403) ;  /* 0x000001e000007947 */ /* 0x000fea0003800000 */
.L_x_402:
        /* <DEDUP_REMOVED lines=21> */
.L_x_427:
[----:B------:R-:W2:Y:S02]  /*10e0*/  LDG.E.64 R2, [R2.64] ;  /* 0x0000002402027981 */ /* 0x000ea4000c1e1b00 */
[----:B--2---:R-:W0:Y:S02]  /*10f0*/  I2F.U64 R0, R2 ;  /* 0x0000000200007312 */ /* 0x004e240000301000 */
[----:B0-----:R-:W-:-:S04]  /*1100*/  F2FP.BF16.PACK_AB R0, RZ, R0 ;  /* 0x00000000ff00723e */ /* 0x001fc800000010ff */
[----:B------:R-:W-:Y:S01]  /*1110*/  PRMT R24, R0, 0x7610, R24 ;  /* 0x0000761000187816 */ /* 0x000fe20000000018 */
[----:B------:R-:W-:Y:S05]  /*1120*/  BRA `(.L_x_403) ;  /* 0x0000004000007947 */ /* 0x000fea0003800000 */
.L_x_426:
[----:B------:R-:W2:Y:S02]  /*1130*/  LDG.E R2, [R2.64] ;  /* 0x0000002402027981 */ /* 0x000ea4000c1e1900 */
[----:B--2---:R-:W0:Y:S02]  /*1140*/  I2F.U32 R0, R2 ;  /* 0x0000000200007306 */ /* 0x004e240000201000 */
[----:B0-----:R-:W-:-:S04]  /*1150*/  F2FP.BF16.PACK_AB R0, RZ, R0 ;  /* 0x00000000ff00723e */ /* 0x001fc800000010ff */
[----:B------:R-:W-:Y:S02]  /*1160*/  PRMT R24, R0, 0x7610, R24 ;  /* 0x0000761000187816 */ /* 0x000fe40000000018 */
.L_x_403:
[----:B------:R-:W-:Y:S01]  /*1170*/  PRMT R0, R19, 0x9910, RZ ;  /* 0x0000991013007816 */ /* 0x000fe200000000ff */
[----:B0-----:R-:W-:-:S03]  /*1180*/  IMAD R2, R25, c[0x0][0x18c], RZ ;  /* 0x0000630019027a24 */ /* 0x001fc600078e02ff */
[----:B------:R-:W-:Y:S02]  /*1190*/  ISETP.GT.AND P0, PT, R0, 0x9, PT ;  /* 0x000000090000780c */ /* 0x000fe40003f04270 */
[----:B------:R-:W-:-:S05]  /*11a0*/  IADD3 R2, P1, R2, c[0x0][0x178], RZ ;  /* 0x00005e0002027a10 */ /* 0x000fca0007f3e0ff */
[----:B------:R-:W-:-:S06]  /*11b0*/  IMAD.X R3, RZ, RZ, c[0x0][0x17c], P1 ;  /* 0x00005f00ff037624 */ /* 0x000fcc00008e06ff */
        /* <DEDUP_REMOVED lines=14> */
.L_x_433:
[----:B------:R-:W2:Y:S02]  /*12a0*/  LDG.E.U8 R2, [R2.64] ;  /* 0x0000002402027981 */ /* 0x000ea4000c1e1100 */
[----:B--2---:R-:W0:Y:S02]  /*12b0*/  I2F.U16 R0, R2 ;  /* 0x0000000200007306 */ /* 0x004e240000101000 */
[----:B0-----:R-:W-:-:S04]  /*12c0*/  F2FP.BF16.PACK_AB R0, RZ, R0 ;  /* 0x00000000ff00723e */ /* 0x001fc800000010ff */
[----:B------:R-:W-:Y:S01]  /*12d0*/  PRMT R25, R0, 0x7610, R25 ;  /* 0x0000761000197816 */ /* 0x000fe20000000019 */
[----:B------:R-:W-:Y:S05]  /*12e0*/  BRA `(.L_x_435) ;  /* 0x00000f0000007947 */ /* 0x000fea0003800000 */
.L_x_432:
        /* <DEDUP_REMOVED lines=11> */
.L_x_437:
[----:B------:R-:W2:Y:S02]  /*13a0*/  LDG.E R2, [R2.64] ;  /* 0x0000002402027981 */ /* 0x000ea4000c1e1900 */
[----:B--2---:R-:W0:Y:S02]  /*13b0*/  I2F R0, R2 ;  /* 0x0000000200007306 */ /* 0x004e240000201400 */
[----:B0-----:R-:W-:-:S04]  /*13c0*/  F2FP.BF16.PACK_AB R0, RZ, R0 ;  /* 0x00000000ff00723e */ /* 0x001fc800000010ff */
[----:B------:R-:W-:Y:S01]  /*13d0*/  PRMT R25, R0, 0x7610, R25 ;  /* 0x0000761000197816 */ /* 0x000fe20000000019 */
[----:B------:R-:W-:Y:S05]  /*13e0*/  BRA `(.L_x_435) ;  /* 0x00000e0000007947 */ /* 0x000fea0003800000 */
.L_x_436:
[----:B------:R-:W2:Y:S02]  /*13f0*/  LDG.E.U16 R2, [R2.64] ;  /* 0x0000002402027981 */ /* 0x000ea4000c1e1500 */
[----:B--2---:R-:W0:Y:S02]  /*1400*/  I2F.S16 R0, R2 ;  /* 0x0000000200007306 */ /* 0x004e240000101400 */
[----:B0-----:R-:W-:-:S04]  /*1410*/  F2FP.BF16.PACK_AB R0, RZ, R0 ;  /* 0x00000000ff00723e */ /* 0x001fc800000010ff */
[----:B------:R-:W-:Y:S01]  /*1420*/  PRMT R25, R0, 0x7610, R25 ;  /* 0x0000761000197816 */ /* 0x000fe20000000019 */
[----:B------:R-:W-:Y:S05]  /*1430*/  BRA `(.L_x_435) ;  /* 0x00000db000007947 */ /* 0x000fea0003800000 */
.L_x_431:
        /* <DEDUP_REMOVED lines=9> */
.L_x_439:
[----:B------:R-:W2:Y:S02]  /*14d0*/  LDG.E.U16 R0, [R2.64] ;  /* 0x0000002402007981 */ /* 0x000ea4000c1e1500 */
[----:B--2---:R-:W-:-:S05]  /*14e0*/  HADD2.F32 R0, -RZ, R0.H0_H0 ;  /* 0x20000000ff007230 */ /* 0x004fca0000004100 */
[----:B------:R-:W-:-:S04]  /*14f0*/  F2FP.BF16.PACK_AB R0, RZ, R0 ;  /* 0x00000000ff00723e */ /* 0x000fc800000010ff */
[----:B------:R-:W-:Y:S01]  /*1500*/  PRMT R25, R0, 0x7610, R25 ;  /* 0x0000761000197816 */ /* 0x000fe20000000019 */
[----:B------:R-:W-:Y:S05]  /*1510*/  BRA `(.L_x_435) ;  /* 0x00000cd000007947 */ /* 0x000fea0003800000 */
.L_x_438:
        /* <DEDUP_REMOVED lines=9> */
.L_x_441:
[----:B------:R-:W2:Y:S02]  /*15b0*/  LDG.E.U16 R2, [R2.64] ;  /* 0x0000002402027981 */ /* 0x000ea4000c1e1500 */
[----:B--2---:R-:W-:-:S05]  /*15c0*/  HADD2.F32 R0, -RZ, R2.H0_H0 ;  /* 0x20000002ff007230 */ /* 0x004fca0000004100 */
[----:B------:R-:W-:-:S04]  /*15d0*/  F2FP.BF16.PACK_AB R0, RZ, R0 ;  /* 0x00000000ff00723e */ /* 0x000fc800000010ff */
[----:B------:R-:W-:Y:S01]  /*15e0*/  PRMT R25, R0, 0x7610, R25 ;  /* 0x0000761000197816 */ /* 0x000fe20000000019 */
[----:B------:R-:W-:Y:S05]  /*15f0*/  BRA `(.L_x_435) ;  /* 0x00000bf000007947 */ /* 0x000fea0003800000 */
.L_x_440:
[----:B------:R-:W2:Y:S02]  /*1600*/  LDG.E.64 R2, [R2.64] ;  /* 0x0000002402027981 */ /* 0x000ea4000c1e1b00 */
[----:B--2---:R-:W0:Y:S01]  /*1610*/  F2F.F32.F64 R0, R2 ;  /* 0x0000000200007310 */ /* 0x004e220000301000 */
[----:B------:R-:W0:-:S14]  /*1620*/  DSETP.GEU.AND P0, PT, |R2|, c[0x2][0x0], PT ;  /* 0x008000000200762a */ /* 0x000e1c0003f0e200 */
[----:B0-----:R-:W-:-:S05]  /*1630*/  @!P0 FMUL R0, R0, 1.175494350822287508e-38 ;  /* 0x0080000000008820 */ /* 0x001fca0000400000 */
[----:B------:R-:W-:-:S04]  /*1640*/  F2FP.BF16.PACK_AB R0, RZ, R0 ;  /* 0x00000000ff00723e */ /* 0x000fc800000010ff */
[----:B------:R-:W-:Y:S01]  /*1650*/  PRMT R25, R0, 0x7610, R25 ;  /* 0x0000761000197816 */ /* 0x000fe20000000019 */
[----:B------:R-:W-:Y:S05]  /*1660*/  BRA `(.L_x_435) ;  /* 0x00000b8000007947 */ /* 0x000fea0003800000 */
.L_x_430:
        /* <DEDUP_REMOVED lines=14> */
.L_x_444:
[----:B------:R-:W2:Y:S02]  /*1750*/  LDG.E.64 R2, [R2.64] ;  /* 0x0000002402027981 */ /* 0x000ea4000c1e1b00 */
[----:B--2---:R-:W0:Y:S01]  /*1760*/  F2F.F32.F64 R0, R2 ;  /* 0x0000000200007310 */ /* 0x004e220000301000 */
[----:B------:R-:W0:-:S14]  /*1770*/  DSETP.GEU.AND P0, PT, |R2|, c[0x2][0x0], PT ;  /* 0x008000000200762a */ /* 0x000e1c0003f0e200 */
[----:B0-----:R-:W-:-:S05]  /*1780*/  @!P0 FMUL R0, R0, 1.175494350822287508e-38 ;  /* 0x0080000000008820 */ /* 0x001fca0000400000 */
[----:B------:R-:W-:-:S04]  /*1790*/  F2FP.BF16.PACK_AB R0, RZ, R0 ;  /* 0x00000000ff00723e */ /* 0x000fc800000010ff */
[----:B------:R-:W-:Y:S01]  /*17a0*/  PRMT R25, R0, 0x7610, R25 ;  /* 0x0000761000197816 */ /* 0x000fe20000000019 */
[----:B------:R-:W-:Y:S05]  /*17b0*/  BRA `(.L_x_435) ;  /* 0x00000a3000007947 */ /* 0x000fea0003800000 */
.L_x_443:
        /* <DEDUP_REMOVED lines=28> */
.L_x_446:
        /* <DEDUP_REMOVED lines=15> */
.L_x_445:
[----:B------:R0:W5:Y:S01]  /*1a70*/  LDG.E.U16 R25, [R2.64] ;  /* 0x0000002402197981 */ /* 0x000162000c1e1500 */
[----:B------:R-:W-:Y:S05]  /*1a80*/  BRA `(.L_x_435) ;  /* 0x0000076000007947 */ /* 0x000fea0003800000 */
.L_x_442:
        /* <DEDUP_REMOVED lines=12> */
.L_x_449:
        /* <DEDUP_REMOVED lines=21> */
.L_x_453:
[----:B------:R-:W-:Y:S05]  /*1ca0*/  BSYNC B1 ;  /* 0x0000000000017941 */ /* 0x000fea0003800000 */
.L_x_452:
[----:B------:R-:W-:Y:S01]  /*1cb0*/  LEA R3, R0, 0x3b800000, 0x17 ;  /* 0x3b80000000037811 */ /* 0x000fe200078eb8ff */
[----:B------:R-:W-:-:S05]  /*1cc0*/  IMAD.SHL.U32 R0, R2, 0x100000, RZ ;  /* 0x0010000002007824 */ /* 0x000fca00078e00ff */
[----:B------:R-:W-:Y:S02]  /*1cd0*/  LOP3.LUT R0, R3, R0, R4, 0xfe, !PT ;  /* 0x0000000003007212 */ /* 0x000fe400078efe04 */
.L_x_451:
[----:B------:R-:W-:Y:S05]  /*1ce0*/  BSYNC B0 ;  /* 0x0000000000007941 */ /* 0x000fea0003800000 */
.L_x_450:
[----:B------:R-:W-:-:S04]  /*1cf0*/  F2FP.BF16.PACK_AB R0, RZ, R0 ;  /* 0x00000000ff00723e */ /* 0x000fc800000010ff */
[----:B------:R-:W-:Y:S01]  /*1d00*/  PRMT R25, R0, 0x7610, R25 ;  /* 0x0000761000197816 */ /* 0x000fe20000000019 */
[----:B------:R-:W-:Y:S05]  /*1d10*/  BRA `(.L_x_435) ;  /* 0x000004d000007947 */ /* 0x000fea0003800000 */
.L_x_448:
        /* <DEDUP_REMOVED lines=21> */
.L_x_457:
[----:B------:R-:W-:Y:S05]  /*1e70*/  BSYNC B1 ;  /* 0x0000000000017941 */ /* 0x000fea0003800000 */
.L_x_456:
[----:B------:R-:W-:Y:S01]  /*1e80*/  LEA R3, R0, 0x37800000, 0x17 ;  /* 0x3780000000037811 */ /* 0x000fe200078eb8ff */
[----:B------:R-:W-:-:S05]  /*1e90*/  IMAD.SHL.U32 R0, R2, 0x200000, RZ ;  /* 0x0020000002007824 */ /* 0x000fca00078e00ff */
[----:B------:R-:W-:Y:S02]  /*1ea0*/  LOP3.LUT R0, R3, R0, R4, 0xfe, !PT ;  /* 0x0000000003007212 */ /* 0x000fe400078efe04 */
.L_x_455:
[----:B------:R-:W-:Y:S05]  /*1eb0*/  BSYNC B0 ;  /* 0x0000000000007941 */ /* 0x000fea0003800000 */
.L_x_454:
[----:B------:R-:W-:-:S04]  /*1ec0*/  F2FP.BF16.PACK_AB R0, RZ, R0 ;  /* 0x00000000ff00723e */ /* 0x000fc800000010ff */
[----:B------:R-:W-:Y:S01]  /*1ed0*/  PRMT R25, R0, 0x7610, R25 ;  /* 0x0000761000197816 */ /* 0x000fe20000000019 */
[----:B------:R-:W-:Y:S05]  /*1ee0*/  BRA `(.L_x_435) ;  /* 0x0000030000007947 */ /* 0x000fea0003800000 */
.L_x_447:
        /* <DEDUP_REMOVED lines=14> */
.L_x_461:
[----:B------:R-:W-:Y:S05]  /*1fd0*/  BSYNC B0 ;  /* 0x0000000000007941 */ /* 0x000fea0003800000 */
.L_x_460:
[----:B------:R-:W-:-:S04]  /*1fe0*/  F2FP.BF16.PACK_AB R0, RZ, R0 ;  /* 0x00000000ff00723e */ /* 0x000fc800000010ff */
[----:B------:R-:W-:Y:S01]  /*1ff0*/  PRMT R25, R0, 0x7610, R25 ;  /* 0x0000761000197816 */ /* 0x000fe20000000019 */
[----:B------:R-:W-:Y:S05]  /*2000*/  BRA `(.L_x_435) ;  /* 0x000001e000007947 */ /* 0x000fea0003800000 */
.L_x_434:
        /* <DEDUP_REMOVED lines=18> */
[----:B0----5:R-:W-:Y:S05]  /*2130*/  CALL.ABS.NOINC R2 ;  /* 0x0000000002007343 */ /* 0x021fea0003c00000 */
[----:B------:R-:W-:Y:S01]  /*2140*/  PRMT R25, RZ, 0x7610, R25 ;  /* 0x00007610ff197816 */ /* 0x000fe20000000019 */
[----:B------:R-:W-:Y:S05]  /*2150*/  BRA `(.L_x_435) ;  /* 0x0000009000007947 */ /* 0x000fea0003800000 */
.L_x_459:
[----:B------:R-:W2:Y:S02]  /*2160*/  LDG.E.64 R2, [R2.64] ;  /* 0x0000002402027981 */ /* 0x000ea4000c1e1b00 */
[----:B--2---:R-:W0:Y:S02]  /*2170*/  I2F.U64 R0, R2 ;  /* 0x0000000200007312 */ /* 0x004e240000301000 */
[----:B0-----:R-:W-:-:S04]  /*2180*/  F2FP.BF16.PACK_AB R0, RZ, R0 ;  /* 0x00000000ff00723e */ /* 0x001fc800000010ff */
[----:B------:R-:W-:Y:S01]  /*2190*/  PRMT R25, R0, 0x7610, R25 ;  /* 0x0000761000197816 */ /* 0x000fe20000000019 */
[----:B------:R-:W-:Y:S05]  /*21a0*/  BRA `(.L_x_435) ;  /* 0x0000004000007947 */ /* 0x000fea0003800000 */
.L_x_458:
[----:B------:R-:W2:Y:S02]  /*21b0*/  LDG.E R2, [R2.64] ;  /* 0x0000002402027981 */ /* 0x000ea4000c1e1900 */
[----:B--2---:R-:W0:Y:S02]  /*21c0*/  I2F.U32 R0, R2 ;  /* 0x0000000200007306 */ /* 0x004e240000201000 */
[----:B0-----:R-:W-:-:S04]  /*21d0*/  F2FP.BF16.PACK_AB R0, RZ, R0 ;  /* 0x00000000ff00723e */ /* 0x001fc800000010ff */
[----:B------:R-:W-:Y:S02]  /*21e0*/  PRMT R25, R0, 0x7610, R25 ;  /* 0x0000761000197816 */ /* 0x000fe40000000019 */
.L_x_435:
[----:B------:R-:W-:-:S05]  /*21f0*/  IADD3 R17, R17, 0x80, RZ ;  /* 0x0000008011117810 */ /* 0x000fca0007ffe0ff */
.L_x_397:
[----:B-1-3--:R-:W-:Y:S05]  /*2200*/  BSYNC B6 ;  /* 0x0000000000067941 */ /* 0x00afea0003800000 */
.L_x_396:
[----:B------:R-:W-:Y:S01]  /*2210*/  ISETP.GE.AND P0, PT, R17, R22, PT ;  /* 0x000000161100720c */ /* 0x000fe20003f06270 */
[----:B------:R-:W-:Y:S01]  /*2220*/  BSSY B6, `(.L_x_462) ;  /* 0x0000216000067945 */ /* 0x000fe20003800000 */
[----:B------:R-:W-:-:S11]  /*2230*/  PRMT R26, RZ, 0x7610, R26 ;  /* 0x00007610ff1a7816 */ /* 0x000fd6000000001a */
[----:B------:R-:W-:Y:S05]  /*2240*/  @P0 BRA `(.L_x_463) ;  /* 0x0000213000000947 */ /* 0x000fea0003800000 */
[----:B------:R-:W-:Y:S01]  /*2250*/  PRMT R0, R18, 0x9910, RZ ;  /* 0x0000991012007816 */ /* 0x000fe200000000ff */
[----:B------:R-:W-:-:S03]  /*2260*/  IMAD R26, R16, 0x200, R17 ;  /* 0x00000200101a7824 */ /* 0x000fc600078e0211 */
[----:B------:R-:W-:Y:S01]  /*2270*/  ISETP.GT.AND P1, PT, R0, 0x9, PT ;  /* 0x000000090000780c */ /* 0x000fe20003f24270 */
[----:B0-----:R-:W-:-:S05]  /*2280*/  IMAD R2, R26, c[0x0][0x188], RZ ;  /* 0x000062001a027a24 */ /* 0x001fca00078e02ff */
        /* <DEDUP_REMOVED lines=16> */
.L_x_467:
[----:B------:R-:W2:Y:S02]  /*2390*/  LDG.E.U8 R2, [R2.64] ;  /* 0x0000002402027981 */ /* 0x000ea4000c1e1100 */
[----:B--2---:R-:W0:Y:S02]  /*23a0*/  I2F.U16 R0, R2 ;  /* 0x0000000200007306 */ /* 0x004e240000101000 */
[----:B0-----:R-:W-:-:S04]  /*23b0*/  F2FP.BF16.PACK_AB R0, RZ, R0 ;  /* 0x00000000ff00723e */ /* 0x001fc800000010ff */
[----:B------:R-:W-:Y:S01]  /*23c0*/  PRMT R23, R0, 0x7610, R23 ;  /* 0x0000761000177816 */ /* 0x000fe20000000017 */
[----:B------:R-:W-:Y:S05]  /*23d0*/  BRA `(.L_x_469) ;  /* 0x00000f1000007947 */ /* 0x000fea0003800000 */
.L_x_466:
        /* <DEDUP_REMOVED lines=11> */
.L_x_471:
[----:B------:R-:W2:Y:S02]  /*2490*/  LDG.E R2, [R2.64] ;  /* 0x0000002402027981 */ /* 0x000ea4000c1e1900 */
[----:B--2---:R-:W0:Y:S02]  /*24a0*/  I2F R0, R2 ;  /* 0x0000000200007306 */ /* 0x004e240000201400 */
[----:B0-----:R-:W-:-:S04]  /*24b0*/  F2FP.BF16.PACK_AB R0, RZ, R0 ;  /* 0x00000000ff00723e */ /* 0x001fc800000010ff */
[----:B------:R-:W-:Y:S01]  /*24c0*/  PRMT R23, R0, 0x7610, R23 ;  /* 0x0000761000177816 */ /* 0x000fe20000000017 */
[----:B------:R-:W-:Y:S05]  /*24d0*/  BRA `(.L_x_469) ;  /* 0x00000e1000007947 */ /* 0x000fea0003800000 */
.L_x_470:
[----:B------:R-:W2:Y:S02]  /*24e0*/  LDG.E.U16 R2, [R2.64] ;  /* 0x0000002402027981 */ /* 0x000ea4000c1e1500 */
[----:B--2---:R-:W0:Y:S02]  /*24f0*/  I2F.S16 R0, R2 ;  /* 0x0000000200007306 */ /* 0x004e240000101400 */
[----:B0-----:R-:W-:-:S04]  /*2500*/  F2FP.BF16.PACK_AB R0, RZ, R0 ;  /* 0x00000000ff00723e */ /* 0x001fc800000010ff */
[----:B------:R-:W-:Y:S01]  /*2510*/  PRMT R23, R0, 0x7610, R23 ;  /* 0x0000761000177816 */ /* 0x000fe20000000017 */
[----:B------:R-:W-:Y:S05]  /*2520*/  BRA `(.L_x_469) ;  /* 0x00000dc000007947 */ /* 0x000fea0003800000 */
.L_x_465:
        /* <DEDUP_REMOVED lines=9> */
.L_x_473:
[----:B------:R-:W2:Y:S02]  /*25c0*/  LDG.E.U16 R0, [R2.64] ;  /* 0x0000002402007981 */ /* 0x000ea4000c1e1500 */
[----:B--2---:R-:W-:-:S05]  /*25d0*/  HADD2.F32 R0, -RZ, R0.H0_H0 ;  /* 0x20000000ff007230 */ /* 0x004fca0000004100 */
[----:B------:R-:W-:-:S04]  /*25e0*/  F2FP.BF16.PACK_AB R0, RZ, R0 ;  /* 0x00000000ff00723e */ /* 0x000fc800000010ff */
[----:B------:R-:W-:Y:S01]  /*25f0*/  PRMT R23, R0, 0x7610, R23 ;  /* 0x0000761000177816 */ /* 0x000fe20000000017 */
[----:B------:R-:W-:Y:S05]  /*2600*/  BRA `(.L_x_469) ;  /* 0x00000ce000007947 */ /* 0x000fea0003800000 */
.L_x_472:
        /* <DEDUP_REMOVED lines=9> */
.L_x_475:
[----:B------:R-:W2:Y:S02]  /*26a0*/  LDG.E.U16 R2, [R2.64] ;  /* 0x0000002402027981 */ /* 0x000ea4000c1e1500 */
[----:B--2---:R-:W-:-:S05]  /*26b0*/  HADD2.F32 R0, -RZ, R2.H0_H0 ;  /* 0x20000002ff007230 */ /* 0x004fca0000004100 */
[----:B------:R-:W-:-:S04]  /*26c0*/  F2FP.BF16.PACK_AB R0, RZ, R0 ;  /* 0x00000000ff00723e */ /* 0x000fc800000010ff */
[----:B------:R-:W-:Y:S01]  /*26d0*/  PRMT R23, R0, 0x7610, R23 ;  /* 0x0000761000177816 */ /* 0x000fe20000000017 */
[----:B------:R-:W-:Y:S05]  /*26e0*/  BRA `(.L_x_469) ;  /* 0x00000c0000007947 */ /* 0x000fea0003800000 */
.L_x_474:
[----:B------:R-:W2:Y:S02]  /*26f0*/  LDG.E.64 R2, [R2.64] ;  /* 0x0000002402027981 */ /* 0x000ea4000c1e1b00 */
[----:B--2---:R-:W0:Y:S01]  /*2700*/  F2F.F32.F64 R0, R2 ;  /* 0x0000000200007310 */ /* 0x004e220000301000 */
[----:B------:R-:W0:-:S14]  /*2710*/  DSETP.GEU.AND P0, PT, |R2|, c[0x2][0x0], PT ;  /* 0x008000000200762a */ /* 0x000e1c0003f0e200 */
[----:B0-----:R-:W-:-:S05]  /*2720*/  @!P0 FMUL R0, R0, 1.175494350822287508e-38 ;  /* 0x0080000000008820 */ /* 0x001fca0000400000 */
[----:B------:R-:W-:-:S04]  /*2730*/  F2FP.BF16.PACK_AB R0, RZ, R0 ;  /* 0x00000000ff00723e */ /* 0x000fc800000010ff */
[----:B------:R-:W-:Y:S01]  /*2740*/  PRMT R23, R0, 0x7610, R23 ;  /* 0x0000761000177816 */ /* 0x000fe20000000017 */
[----:B------:R-:W-:Y:S05]  /*2750*/  BRA `(.L_x_469) ;  /* 0x00000b9000007947 */ /* 0x000fea0003800000 */
.L_x_464:
        /* <DEDUP_REMOVED lines=14> */
.L_x_478:
[----:B------:R-:W2:Y:S02]  /*2840*/  LDG.E.64 R2, [R2.64] ;  /* 0x0000002402027981 */ /* 0x000ea4000c1e1b00 */
[----:B--2---:R-:W0:Y:S01]  /*2850*/  F2F.F32.F64 R0, R2 ;  /* 0x0000000200007310 */ /* 0x004e220000301000 */
[----:B------:R-:W0:-:S14]  /*2860*/  DSETP.GEU.AND P0, PT, |R2|, c[0x2][0x0], PT ;  /* 0x008000000200762a */ /* 0x000e1c0003f0e200 */
[----:B0-----:R-:W-:-:S05]  /*2870*/  @!P0 FMUL R0, R0, 1.175494350822287508e-38 ;  /* 0x0080000000008820 */ /* 0x001fca0000400000 */
[----:B------:R-:W-:-:S04]  /*2880*/  F2FP.BF16.PACK_AB R0, RZ, R0 ;  /* 0x00000000ff00723e */ /* 0x000fc800000010ff */
[----:B------:R-:W-:Y:S01]  /*2890*/  PRMT R23, R0, 0x7610, R23 ;  /* 0x0000761000177816 */ /* 0x000fe20000000017 */
[----:B------:R-:W-:Y:S05]  /*28a0*/  BRA `(.L_x_469) ;  /* 0x00000a4000007947 */ /* 0x000fea0003800000 */
.L_x_477:
        /* <DEDUP_REMOVED lines=28> */
.L_x_480:
[----:B------:R-:W2:Y:S02]  /*2a70*/  LDG.E.U8 R3, [R2.64] ;  /* 0x0000002402037981 */ /* 0x000ea4000c1e1100 */
[----:B--2---:R-:W-:-:S05]  /*2a80*/  IMAD.SHL.U32 R0, R3, 0x2000000, RZ ;  /* 0x0200000003007824 */ /* 0x004fca00078e00ff */
[----:B------:R-:W-:-:S13]  /*2a90*/  ISETP.GE.U32.AND P0, PT, R0, 0x8000000, PT ;  /* 0x080000000000780c */ /* 0x000fda0003f06070 */
[C---:B------:R-:W-:Y:S02]  /*2aa0*/  @P0 IMAD.SHL.U32 R4, R3.reuse, 0x200000, RZ ;  /* 0x0020000003040824 */ /* 0x040fe400078e00ff */
[C---:B------:R-:W-:Y:S02]  /*2ab0*/  @!P0 IMAD.SHL.U32 R0, R3.reuse, 0x100, RZ ;  /* 0x0000010003008824 */ /* 0x040fe400078e00ff */
[----:B------:R-:W-:Y:S01]  /*2ac0*/  IMAD.SHL.U32 R3, R3, 0x1000000, RZ ;  /* 0x0100000003037824 */ /* 0x000fe200078e00ff */
[----:B------:R-:W-:Y:S02]  /*2ad0*/  @P0 LOP3.LUT R4, R4, 0xfe00000, RZ, 0xc0, !PT ;  /* 0x0fe0000004040812 */ /* 0x000fe400078ec0ff */
        /* <DEDUP_REMOVED lines=9> */
.L_x_479:
[----:B------:R0:W5:Y:S01]  /*2b70*/  LDG.E.U16 R23, [R2.64] ;  /* 0x0000002402177981 */ /* 0x000162000c1e1500 */
[----:B------:R-:W-:Y:S05]  /*2b80*/  BRA `(.L_x_469) ;  /* 0x0000076000007947 */ /* 0x000fea0003800000 */
.L_x_476:
        /* <DEDUP_REMOVED lines=12> */
.L_x_483:
        /* <DEDUP_REMOVED lines=21> */
.L_x_487:
[----:B------:R-:W-:Y:S05]  /*2da0*/  BSYNC B1 ;  /* 0x0000000000017941 */ /* 0x000fea0003800000 */
.L_x_486:
[----:B------:R-:W-:Y:S01]  /*2db0*/  LEA R3, R0, 0x3b800000, 0x17 ;  /* 0x3b80000000037811 */ /* 0x000fe200078eb8ff */
[----:B------:R-:W-:-:S05]  /*2dc0*/  IMAD.SHL.U32 R0, R2, 0x100000, RZ ;  /* 0x0010000002007824 */ /* 0x000fca00078e00ff */
[----:B------:R-:W-:Y:S02]  /*2dd0*/  LOP3.LUT R0, R3, R0, R4, 0xfe, !PT ;  /* 0x0000000003007212 */ /* 0x000fe400078efe04 */
.L_x_485:
[----:B------:R-:W-:Y:S05]  /*2de0*/  BSYNC B0 ;  /* 0x0000000000007941 */ /* 0x000fea0003800000 */
.L_x_484:
[----:B------:R-:W-:-:S04]  /*2df0*/  F2FP.BF16.PACK_AB R0, RZ, R0 ;  /* 0x00000000ff00723e */ /* 0x000fc800000010ff */
[----:B------:R-:W-:Y:S01]  /*2e00*/  PRMT R23, R0, 0x7610, R23 ;  /* 0x0000761000177816 */ /* 0x000fe20000000017 */
[----:B------:R-:W-:Y:S05]  /*2e10*/  BRA `(.L_x_469) ;  /* 0x000004d000007947 */ /* 0x000fea0003800000 */
.L_x_482:
        /* <DEDUP_REMOVED lines=21> */
.L_x_491:
[----:B------:R-:W-:Y:S05]  /*2f70*/  BSYNC B1 ;  /* 0x0000000000017941 */ /* 0x000fea0003800000 */
.L_x_490:
[----:B------:R-:W-:Y:S01]  /*2f80*/  LEA R3, R0, 0x37800000, 0x17 ;  /* 0x3780000000037811 */ /* 0x000fe200078eb8ff */
[----:B------:R-:W-:-:S05]  /*2f90*/  IMAD.SHL.U32 R0, R2, 0x200000, RZ ;  /* 0x0020000002007824 */ /* 0x000fca00078e00ff */
[----:B------:R-:W-:Y:S02]  /*2fa0*/  LOP3.LUT R0, R3, R0, R4, 0xfe, !PT ;  /* 0x0000000003007212 */ /* 0x000fe400078efe04 */
.L_x_489:
[----:B------:R-:W-:Y:S05]  /*2fb0*/  BSYNC B0 ;  /* 0x0000000000007941 */ /* 0x000fea0003800000 */
.L_x_488:
[----:B------:R-:W-:-:S04]  /*2fc0*/  F2FP.BF16.PACK_AB R0, RZ, R0 ;  /* 0x00000000ff00723e */ /* 0x000fc800000010ff */
[----:B------:R-:W-:Y:S01]  /*2fd0*/  PRMT R23, R0, 0x7610, R23 ;  /* 0x0000761000177816 */ /* 0x000fe20000000017 */
[----:B------:R-:W-:Y:S05]  /*2fe0*/  BRA `(.L_x_469) ;  /* 0x0000030000007947 */ /* 0x000fea0003800000 */
.L_x_481:
        /* <DEDUP_REMOVED lines=14> */
.L_x_495:
[----:B------:R-:W-:Y:S05]  /*30d0*/  BSYNC B0 ;  /* 0x0000000000007941 */ /* 0x000fea0003800000 */
.L_x_494:
[----:B------:R-:W-:-:S04]  /*30e0*/  F2FP.BF16.PACK_AB R0, RZ, R0 ;  /* 0x00000000ff00723e */ /* 0x000fc800000010ff */
[----:B------:R-:W-:Y:S01]  /*30f0*/  PRMT R23, R0, 0x7610, R23 ;  /* 0x0000761000177816 */ /* 0x000fe20000000017 */
[----:B------:R-:W-:Y:S05]  /*3100*/  BRA `(.L_x_469) ;  /* 0x000001e000007947 */ /* 0x000fea0003800000 */
.L_x_468:
        /* <DEDUP_REMOVED lines=21> */
.L_x_493:
[----:B------:R-:W2:Y:S02]  /*3260*/  LDG.E.64 R2, [R2.64] ;  /* 0x0000002402027981 */ /* 0x000ea4000c1e1b00 */
[----:B--2---:R-:W0:Y:S02]  /*3270*/  I2F.U64 R0, R2 ;  /* 0x0000000200007312 */ /* 0x004e240000301000 */
[----:B0-----:R-:W-:-:S04]  /*3280*/  F2FP.BF16.PACK_AB R0, RZ, R0 ;  /* 0x00000000ff00723e */ /* 0x001fc800000010ff */
[----:B------:R-:W-:Y:S01]  /*3290*/  PRMT R23, R0, 0x7610, R23 ;  /* 0x0000761000177816 */ /* 0x000fe20000000017 */
[----:B------:R-:W-:Y:S05]  /*32a0*/  BRA `(.L_x_469) ;  /* 0x0000004000007947 */ /* 0x000fea0003800000 */
.L_x_492:
[----:B------:R-:W2:Y:S02]  /*32b0*/  LDG.E R2, [R2.64] ;  /* 0x0000002402027981 */ /* 0x000ea4000c1e1900 */
[----:B--2---:R-:W0:Y:S02]  /*32c0*/  I2F.U32 R0, R2 ;  /* 0x0000000200007306 */ /* 0x004e240000201000 */
[----:B0-----:R-:W-:-:S04]  /*32d0*/  F2FP.BF16.PACK_AB R0, RZ, R0 ;  /* 0x00000000ff00723e */ /* 0x001fc800000010ff */
[----:B------:R-:W-:Y:S02]  /*32e0*/  PRMT R23, R0, 0x7610, R23 ;  /* 0x0000761000177816 */ /* 0x000fe40000000017 */
.L_x_469:
        /* <DEDUP_REMOVED lines=19> */
.L_x_499:
[----:B------:R-:W2:Y:S02]  /*3420*/  LDG.E.U8 R2, [R2.64] ;  /* 0x0000002402027981 */ /* 0x000ea4000c1e1100 */
[----:B--2---:R-:W0:Y:S02]  /*3430*/  I2F.U16 R0, R2 ;  /* 0x0000000200007306 */ /* 0x004e240000101000 */
[----:B0-----:R-:W-:-:S04]  /*3440*/  F2FP.BF16.PACK_AB R0, RZ, R0 ;  /* 0x00000000ff00723e */ /* 0x001fc800000010ff */
[----:B------:R-:W-:Y:S01]  /*3450*/  PRMT R26, R0, 0x7610, R26 ;  /* 0x00007610001a7816 */ /* 0x000fe2000000001a */
[----:B------:R-:W-:Y:S05]  /*3460*/  BRA `(.L_x_501) ;  /* 0x00000f0000007947 */ /* 0x000fea0003800000 */
.L_x_498:
        /* <DEDUP_REMOVED lines=11> */
.L_x_503:
[----:B------:R-:W2:Y:S02]  /*3520*/  LDG.E R2, [R2.64] ;  /* 0x0000002402027981 */ /* 0x000ea4000c1e1900 */
[----:B--2---:R-:W0:Y:S02]  /*3530*/  I2F R0, R2 ;  /* 0x0000000200007306 */ /* 0x004e240000201400 */
[----:B0-----:R-:W-:-:S04]  /*3540*/  F2FP.BF16.PACK_AB R0, RZ, R0 ;  /* 0x00000000ff00723e */ /* 0x001fc800000010ff */
[----:B------:R-:W-:Y:S01]  /*3550*/  PRMT R26, R0, 0x7610, R26 ;  /* 0x00007610001a7816 */ /* 0x000fe2000000001a */
[----:B------:R-:W-:Y:S05]  /*3560*/  BRA `(.L_x_501) ;  /* 0x00000e0000007947 */ /* 0x000fea0003800000 */
.L_x_502:
[----:B------:R-:W2:Y:S02]  /*3570*/  LDG.E.U16 R2, [R2.64] ;  /* 0x0000002402027981 */ /* 0x000ea4000c1e1500 */
[----:B--2---:R-:W0:Y:S02]  /*3580*/  I2F.S16 R0, R2 ;  /* 0x0000000200007306 */ /* 0x004e240000101400 */
[----:B0-----:R-:W-:-:S04]  /*3590*/  F2FP.BF16.PACK_AB R0, RZ, R0 ;  /* 0x00000000ff00723e */ /* 0x001fc800000010ff */
[----:B------:R-:W-:Y:S01]  /*35a0*/  PRMT R26, R0, 0x7610, R26 ;  /* 0x00007610001a7816 */ /* 0x000fe2000000001a */
[----:B------:R-:W-:Y:S05]  /*35b0*/  BRA `(.L_x_501) ;  /* 0x00000db000007947 */ /* 0x000fea0003800000 */
.L_x_497:
        /* <DEDUP_REMOVED lines=9> */
.L_x_505:
[----:B------:R-:W2:Y:S02]  /*3650*/  LDG.E.U16 R0, [R2.64] ;  /* 0x0000002402007981 */ /* 0x000ea4000c1e1500 */
[----:B--2---:R-:W-:-:S05]  /*3660*/  HADD2.F32 R0, -RZ, R0.H0_H0 ;  /* 0x20000000ff007230 */ /* 0x004fca0000004100 */
[----:B------:R-:W-:-:S04]  /*3670*/  F2FP.BF16.PACK_AB R0, RZ, R0 ;  /* 0x00000000ff00723e */ /* 0x000fc800000010ff */
[----:B------:R-:W-:Y:S01]  /*3680*/  PRMT R26, R0, 0x7610, R26 ;  /* 0x00007610001a7816 */ /* 0x000fe2000000001a */
[----:B------:R-:W-:Y:S05]  /*3690*/  BRA `(.L_x_501) ;  /* 0x00000cd000007947 */ /* 0x000fea0003800000 */
.L_x_504:
        /* <DEDUP_REMOVED lines=9> */
.L_x_507:
[----:B------:R-:W2:Y:S02]  /*3730*/  LDG.E.U16 R2, [R2.64] ;  /* 0x0000002402027981 */ /* 0x000ea4000c1e1500 */
[----:B--2---:R-:W-:-:S05]  /*3740*/  HADD2.F32 R0, -RZ, R2.H0_H0 ;  /* 0x20000002ff007230 */ /* 0x004fca0000004100 */
[----:B------:R-:W-:-:S04]  /*3750*/  F2FP.BF16.PACK_AB R0, RZ, R0 ;  /* 0x00000000ff00723e */ /* 0x000fc800000010ff */
[----:B------:R-:W-:Y:S01]  /*3760*/  PRMT R26, R0, 0x7610, R26 ;  /* 0x00007610001a7816 */ /* 0x000fe2000000001a */
[----:B------:R-:W-:Y:S05]  /*3770*/  BRA `(.L_x_501) ;  /* 0x00000bf000007947 */ /* 0x000fea0003800000 */
.L_x_506:
[----:B------:R-:W2:Y:S02]  /*3780*/  LDG.E.64 R2, [R2.64] ;  /* 0x0000002402027981 */ /* 0x000ea4000c1e1b00 */
[----:B--2---:R-:W0:Y:S01]  /*3790*/  F2F.F32.F64 R0, R2 ;  /* 0x0000000200007310 */ /* 0x004e220000301000 */
[----:B------:R-:W0:-:S14]  /*37a0*/  DSETP.GEU.AND P0, PT, |R2|, c[0x2][0x0], PT ;  /* 0x008000000200762a */ /* 0x000e1c0003f0e200 */
[----:B0-----:R-:W-:-:S05]  /*37b0*/  @!P0 FMUL R0, R0, 1.175494350822287508e-38 ;  /* 0x0080000000008820 */ /* 0x001fca0000400000 */
[----:B------:R-:W-:-:S04]  /*37c0*/  F2FP.BF16.PACK_AB R0, RZ, R0 ;  /* 0x00000000ff00723e */ /* 0x000fc800000010ff */
[----:B------:R-:W-:Y:S01]  /*37d0*/  PRMT R26, R0, 0x7610, R26 ;  /* 0x00007610001a7816 */ /* 0x000fe2000000001a */
[----:B------:R-:W-:Y:S05]  /*37e0*/  BRA `(.L_x_501) ;  /* 0x00000b8000007947 */ /* 0x000fea0003800000 */
.L_x_496:
        /* <DEDUP_REMOVED lines=14> */
.L_x_510:
[----:B------:R-:W2:Y:S02]  /*38d0*/  LDG.E.64 R2, [R2.64] ;  /* 0x0000002402027981 */ /* 0x000ea4000c1e1b00 */
[----:B--2---:R-:W0:Y:S01]  /*38e0*/  F2F.F32.F64 R0, R2 ;  /* 0x0000000200007310 */ /* 0x004e220000301000 */
[----:B------:R-:W0:-:S14]  /*38f0*/  DSETP.GEU.AND P0, PT, |R2|, c[0x2][0x0], PT ;  /* 0x008000000200762a */ /* 0x000e1c0003f0e200 */
[----:B0-----:R-:W-:-:S05]  /*3900*/  @!P0 FMUL R0, R0, 1.175494350822287508e-38 ;  /* 0x0080000000008820 */ /* 0x001fca0000400000 */
[----:B------:R-:W-:-:S04]  /*3910*/  F2FP.BF16.PACK_AB R0, RZ, R0 ;  /* 0x00000000ff00723e */ /* 0x000fc800000010ff */
[----:B------:R-:W-:Y:S01]  /*3920*/  PRMT R26, R0, 0x7610, R26 ;  /* 0x00007610001a7816 */ /* 0x000fe2000000001a */
[----:B------:R-:W-:Y:S05]  /*3930*/  BRA `(.L_x_501) ;  /* 0x00000a3000007947 */ /* 0x000fea0003800000 */
.L_x_509:
        /* <DEDUP_REMOVED lines=28> */
.L_x_512:
        /* <DEDUP_REMOVED lines=15> */
.L_x_511:
[----:B------:R0:W5:Y:S01]  /*3bf0*/  LDG.E.U16 R26, [R2.64] ;  /* 0x00000024021a7981 */ /* 0x000162000c1e1500 */
[----:B------:R-:W-:Y:S05]  /*3c00*/  BRA `(.L_x_501) ;  /* 0x0000076000007947 */ /* 0x000fea0003800000 */
.L_x_508:
        /* <DEDUP_REMOVED lines=12> */
.L_x_515:
        /* <DEDUP_REMOVED lines=21> */
.L_x_519:
[----:B------:R-:W-:Y:S05]  /*3e20*/  BSYNC B1 ;  /* 0x0000000000017941 */ /* 0x000fea0003800000 */
.L_x_518:
[----:B------:R-:W-:Y:S01]  /*3e30*/  LEA R3, R0, 0x3b800000, 0x17 ;  /* 0x3b80000000037811 */ /* 0x000fe200078eb8ff */
[----:B------:R-:W-:-:S05]  /*3e40*/  IMAD.SHL.U32 R0, R2, 0x100000, RZ ;  /* 0x0010000002007824 */ /* 0x000fca00078e00ff */
[----:B------:R-:W-:Y:S02]  /*3e50*/  LOP3.LUT R0, R3, R0, R4, 0xfe, !PT ;  /* 0x0000000003007212 */ /* 0x000fe400078efe04 */
.L_x_517:
[----:B------:R-:W-:Y:S05]  /*3e60*/  BSYNC B0 ;  /* 0x0000000000007941 */ /* 0x000fea0003800000 */
.L_x_516:
[----:B------:R-:W-:-:S04]  /*3e70*/  F2FP.BF16.PACK_AB R0, RZ, R0 ;  /* 0x00000000ff00723e */ /* 0x000fc800000010ff */
[----:B------:R-:W-:Y:S01]  /*3e80*/  PRMT R26, R0, 0x7610, R26 ;  /* 0x00007610001a7816 */ /* 0x000fe2000000001a */
[----:B------:R-:W-:Y:S05]  /*3e90*/  BRA `(.L_x_501) ;  /* 0x000004d000007947 */ /* 0x000fea0003800000 */
.L_x_514:
        /* <DEDUP_REMOVED lines=21> */
.L_x_523:
[----:B------:R-:W-:Y:S05]  /*3ff0*/  BSYNC B1 ;  /* 0x0000000000017941 */ /* 0x000fea0003800000 */
.L_x_522:
[----:B------:R-:W-:Y:S01]  /*4000*/  LEA R3, R0, 0x37800000, 0x17 ;  /* 0x3780000000037811 */ /* 0x000fe200078eb8ff */
[----:B------:R-:W-:-:S05]  /*4010*/  IMAD.SHL.U32 R0, R2, 0x200000, RZ ;  /* 0x0020000002007824 */ /* 0x000fca00078e00ff */
[----:B------:R-:W-:Y:S02]  /*4020*/  LOP3.LUT R0, R3, R0, R4, 0xfe, !PT ;  /* 0x0000000003007212 */ /* 0x000fe400078efe04 */
.L_x_521:
[----:B------:R-:W-:Y:S05]  /*4030*/  BSYNC B0 ;  /* 0x0000000000007941 */ /* 0x000fea0003800000 */
.L_x_520:
[----:B------:R-:W-:-:S04]  /*4040*/  F2FP.BF16.PACK_AB R0, RZ, R0 ;  /* 0x00000000ff00723e */ /* 0x000fc800000010ff */
[----:B------:R-:W-:Y:S01]  /*4050*/  PRMT R26, R0, 0x7610, R26 ;  /* 0x00007610001a7816 */ /* 0x000fe2000000001a */
[----:B------:R-:W-:Y:S05]  /*4060*/  BRA `(.L_x_501) ;  /* 0x0000030000007947 */ /* 0x000fea0003800000 */
.L_x_513:
        /* <DEDUP_REMOVED lines=14> */
.L_x_527:
[----:B------:R-:W-:Y:S05]  /*4150*/  BSYNC B0 ;  /* 0x0000000000007941 */ /* 0x000fea0003800000 */
.L_x_526:
[----:B------:R-:W-:-:S04]  /*4160*/  F2FP.BF16.PACK_AB R0, RZ, R0 ;  /* 0x00000000ff00723e */ /* 0x000fc800000010ff */
[----:B------:R-:W-:Y:S01]  /*4170*/  PRMT R26, R0, 0x7610, R26 ;  /* 0x00007610001a7816 */ /* 0x000fe2000000001a */
[----:B------:R-:W-:Y:S05]  /*4180*/  BRA `(.L_x_501) ;  /* 0x000001e000007947 */ /* 0x000fea0003800000 */
.L_x_500:
        /* <DEDUP_REMOVED lines=21> */
.L_x_525:
[----:B------:R-:W2:Y:S02]  /*42e0*/  LDG.E.64 R2, [R2.64] ;  /* 0x0000002402027981 */ /* 0x000ea4000c1e1b00 */
[----:B--2---:R-:W0:Y:S02]  /*42f0*/  I2F.U64 R0, R2 ;  /* 0x0000000200007312 */ /* 0x004e240000301000 */
[----:B0-----:R-:W-:-:S04]  /*4300*/  F2FP.BF16.PACK_AB R0, RZ, R0 ;  /* 0x00000000ff00723e */ /* 0x001fc800000010ff */
[----:B------:R-:W-:Y:S01]  /*4310*/  PRMT R26, R0, 0x7610, R26 ;  /* 0x00007610001a7816 */ /* 0x000fe2000000001a */
[----:B------:R-:W-:Y:S05]  /*4320*/  BRA `(.L_x_501) ;  /* 0x0000004000007947 */ /* 0x000fea0003800000 */
.L_x_524:
[----:B------:R-:W2:Y:S02]  /*4330*/  LDG.E R2, [R2.64] ;  /* 0x0000002402027981 */ /* 0x000ea4000c1e1900 */
[----:B--2---:R-:W0:Y:S02]  /*4340*/  I2F.U32 R0, R2 ;  /* 0x0000000200007306 */ /* 0x004e240000201000 */
[----:B0-----:R-:W-:-:S04]  /*4350*/  F2FP.BF16.PACK_AB R0, RZ, R0 ;  /* 0x00000000ff00723e */ /* 0x001fc800000010ff */
[----:B------:R-:W-:Y:S02]  /*4360*/  PRMT R26, R0, 0x7610, R26 ;  /* 0x00007610001a7816 */ /* 0x000fe4000000001a */
.L_x_501:
[----:B------:R-:W-:-:S05]  /*4370*/  IADD3 R17, R17, 0x80, RZ ;  /* 0x0000008011117810 */ /* 0x000fca0007ffe0ff */
.L_x_463:
[----:B------:R-:W-:Y:S05]  /*4380*/  BSYNC B6 ;  /* 0x0000000000067941 */ /* 0x000fea0003800000 */
.L_x_462:
[----:B------:R-:W-:Y:S01]  /*4390*/  ISETP.GE.AND P0, PT, R17, R22, PT ;  /* 0x000000161100720c */ /* 0x000fe20003f06270 */
[----:B------:R-:W-:Y:S01]  /*43a0*/  BSSY B6, `(.L_x_528) ;  /* 0x0000216000067945 */ /* 0x000fe20003800000 */
[----:B------:R-:W-:Y:S02]  /*43b0*/  PRMT R27, RZ, 0x7610, R27 ;  /* 0x00007610ff1b7816 */ /* 0x000fe4000000001b */
[----:B------:R-:W-:Y:S02]  /*43c0*/  PRMT R28, RZ, 0x7610, R28 ;  /* 0x00007610ff1c7816 */ /* 0x000fe4000000001c */
[----:B0-----:R-:W-:-:S07]  /*43d0*/  PRMT R2, RZ, 0x7610, R2 ;  /* 0x00007610ff027816 */ /* 0x001fce0000000002 */
[----:B------:R-:W-:Y:S05]  /*43e0*/  @P0 BRA `(.L_x_529) ;  /* 0x0000211000000947 */ /* 0x000fea0003800000 */
[----:B------:R-:W-:Y:S01]  /*43f0*/  PRMT R0, R18, 0x9910, RZ ;  /* 0x0000991012007816 */ /* 0x000fe200000000ff */
        /* <DEDUP_REMOVED lines=19> */
.L_x_533:
[----:B------:R-:W2:Y:S02]  /*4530*/  LDG.E.U8 R4, [R4.64] ;  /* 0x0000002404047981 */ /* 0x000ea4000c1e1100 */
[----:B--2---:R-:W0:Y:S02]  /*4540*/  I2F.U16 R0, R4 ;  /* 0x0000000400007306 */ /* 0x004e240000101000 */
[----:B0-----:R-:W-:-:S04]  /*4550*/  F2FP.BF16.PACK_AB R0, RZ, R0 ;  /* 0x00000000ff00723e */ /* 0x001fc800000010ff */
[----:B------:R-:W-:Y:S01]  /*4560*/  PRMT R28, R0, 0x7610, R28 ;  /* 0x00007610001c7816 */ /* 0x000fe2000000001c */
[----:B------:R-:W-:Y:S05]  /*4570*/  BRA `(.L_x_535) ;  /* 0x00000f0000007947 */ /* 0x000fea0003800000 */
.L_x_532:
        /* <DEDUP_REMOVED lines=11> */
.L_x_537:
[----:B------:R-:W2:Y:S02]  /*4630*/  LDG.E R4, [R4.64] ;  /* 0x0000002404047981 */ /* 0x000ea4000c1e1900 */
[----:B--2---:R-:W0:Y:S02]  /*4640*/  I2F R0, R4 ;  /* 0x0000000400007306 */ /* 0x004e240000201400 */
[----:B0-----:R-:W-:-:S04]  /*4650*/  F2FP.BF16.PACK_AB R0, RZ, R0 ;  /* 0x00000000ff00723e */ /* 0x001fc800000010ff */
[----:B------:R-:W-:Y:S01]  /*4660*/  PRMT R28, R0, 0x7610, R28 ;  /* 0x00007610001c7816 */ /* 0x000fe2000000001c */
[----:B------:R-:W-:Y:S05]  /*4670*/  BRA `(.L_x_535) ;  /* 0x00000e0000007947 */ /* 0x000fea0003800000 */
.L_x_536:
[----:B------:R-:W2:Y:S02]  /*4680*/  LDG.E.U16 R4, [R4.64] ;  /* 0x0000002404047981 */ /* 0x000ea4000c1e1500 */
[----:B--2---:R-:W0:Y:S02]  /*4690*/  I2F.S16 R0, R4 ;  /* 0x0000000400007306 */ /* 0x004e240000101400 */
[----:B0-----:R-:W-:-:S04]  /*46a0*/  F2FP.BF16.PACK_AB R0, RZ, R0 ;  /* 0x00000000ff00723e */ /* 0x001fc800000010ff */
[----:B------:R-:W-:Y:S01]  /*46b0*/  PRMT R28, R0, 0x7610, R28 ;  /* 0x00007610001c7816 */ /* 0x000fe2000000001c */
[----:B------:R-:W-:Y:S05]  /*46c0*/  BRA `(.L_x_535) ;  /* 0x00000db000007947 */ /* 0x000fea0003800000 */
.L_x_531:
        /* <DEDUP_REMOVED lines=9> */
.L_x_539:
[----:B------:R-:W2:Y:S02]  /*4760*/  LDG.E.U16 R0, [R4.64] ;  /* 0x0000002404007981 */ /* 0x000ea4000c1e1500 */
[----:B--2---:R-:W-:-:S05]  /*4770*/  HADD2.F32 R0, -RZ, R0.H0_H0 ;  /* 0x20000000ff007230 */ /* 0x004fca0000004100 */
[----:B------:R-:W-:-:S04]  /*4780*/  F2FP.BF16.PACK_AB R0, RZ, R0 ;  /* 0x00000000ff00723e */ /* 0x000fc800000010ff */
[----:B------:R-:W-:Y:S01]  /*4790*/  PRMT R28, R0, 0x7610, R28 ;  /* 0x00007610001c7816 */ /* 0x000fe2000000001c */
[----:B------:R-:W-:Y:S05]  /*47a0*/  BRA `(.L_x_535) ;  /* 0x00000cd000007947 */ /* 0x000fea0003800000 */
.L_x_538:
        /* <DEDUP_REMOVED lines=9> */
.L_x_541:
[----:B------:R-:W2:Y:S02]  /*4840*/  LDG.E.U16 R4, [R4.64] ;  /* 0x0000002404047981 */ /* 0x000ea4000c1e1500 */
[----:B--2---:R-:W-:-:S05]  /*4850*/  HADD2.F32 R0, -RZ, R4.H0_H0 ;  /* 0x20000004ff007230 */ /* 0x004fca0000004100 */
[----:B------:R-:W-:-:S04]  /*4860*/  F2FP.BF16.PACK_AB R0, RZ, R0 ;  /* 0x00000000ff00723e */ /* 0x000fc800000010ff */
[----:B------:R-:W-:Y:S01]  /*4870*/  PRMT R28, R0, 0x7610, R28 ;  /* 0x00007610001c7816 */ /* 0x000fe2000000001c */
[----:B------:R-:W-:Y:S05]  /*4880*/  BRA `(.L_x_535) ;  /* 0x00000bf000007947 */ /* 0x000fea0003800000 */
.L_x_540:
[----:B------:R-:W2:Y:S02]  /*4890*/  LDG.E.64 R4, [R4.64] ;  /* 0x0000002404047981 */ /* 0x000ea4000c1e1b00 */
[----:B--2---:R-:W0:Y:S01]  /*48a0*/  F2F.F32.F64 R0, R4 ;  /* 0x0000000400007310 */ /* 0x004e220000301000 */
[----:B------:R-:W0:-:S14]  /*48b0*/  DSETP.GEU.AND P0, PT, |R4|, c[0x2][0x0], PT ;  /* 0x008000000400762a */ /* 0x000e1c0003f0e200 */
[----:B0-----:R-:W-:-:S05]  /*48c0*/  @!P0 FMUL R0, R0, 1.175494350822287508e-38 ;  /* 0x0080000000008820 */ /* 0x001fca0000400000 */
[----:B------:R-:W-:-:S04]  /*48d0*/  F2FP.BF16.PACK_AB R0, RZ, R0 ;  /* 0x00000000ff00723e */ /* 0x000fc800000010ff */
[----:B------:R-:W-:Y:S01]  /*48e0*/  PRMT R28, R0, 0x7610, R28 ;  /* 0x00007610001c7816 */ /* 0x000fe2000000001c */
[----:B------:R-:W-:Y:S05]  /*48f0*/  BRA `(.L_x_535) ;  /* 0x00000b8000007947 */ /* 0x000fea0003800000 */
.L_x_530:
        /* <DEDUP_REMOVED lines=14> */
.L_x_544:
[----:B------:R-:W2:Y:S02]  /*49e0*/  LDG.E.64 R4, [R4.64] ;  /* 0x0000002404047981 */ /* 0x000ea4000c1e1b00 */
[----:B--2---:R-:W0:Y:S01]  /*49f0*/  F2F.F32.F64 R0, R4 ;  /* 0x0000000400007310 */ /* 0x004e220000301000 */
[----:B------:R-:W0:-:S14]  /*4a00*/  DSETP.GEU.AND P0, PT, |R4|, c[0x2][0x0], PT ;  /* 0x008000000400762a */ /* 0x000e1c0003f0e200 */
[----:B0-----:R-:W-:-:S05]  /*4a10*/  @!P0 FMUL R0, R0, 1.175494350822287508e-38 ;  /* 0x0080000000008820 */ /* 0x001fca0000400000 */
[----:B------:R-:W-:-:S04]  /*4a20*/  F2FP.BF16.PACK_AB R0, RZ, R0 ;  /* 0x00000000ff00723e */ /* 0x000fc800000010ff */
[----:B------:R-:W-:Y:S01]  /*4a30*/  PRMT R28, R0, 0x7610, R28 ;  /* 0x00007610001c7816 */ /* 0x000fe2000000001c */
[----:B------:R-:W-:Y:S05]  /*4a40*/  BRA `(.L_x_535) ;  /* 0x00000a3000007947 */ /* 0x000fea0003800000 */
.L_x_543:
        /* <DEDUP_REMOVED lines=28> */
.L_x_546:
[----:B------:R-:W2:Y:S02]  /*4c10*/  LDG.E.U8 R4, [R4.64] ;  /* 0x0000002404047981 */ /* 0x000ea4000c1e1100 */
[----:B--2---:R-:W-:-:S05]  /*4c20*/  IMAD.SHL.U32 R0, R4, 0x2000000, RZ ;  /* 0x0200000004007824 */ /* 0x004fca00078e00ff */
[----:B------:R-:W-:-:S13]  /*4c30*/  ISETP.GE.U32.AND P0, PT, R0, 0x8000000, PT ;  /* 0x080000000000780c */ /* 0x000fda0003f06070 */
[C---:B------:R-:W-:Y:S02]  /*4c40*/  @!P0 IMAD.SHL.U32 R0, R4.reuse, 0x100, RZ ;  /* 0x0000010004008824 */ /* 0x040fe400078e00ff */
[----:B------:R-:W-:-:S03]  /*4c50*/  @P0 IMAD.SHL.U32 R3, R4, 0x200000, RZ ;  /* 0x0020000004030824 */ /* 0x000fc600078e00ff */
[----:B------:R-:W-:Y:S02]  /*4c60*/  @!P0 LOP3.LUT R0, R0, 0x7f00, RZ, 0xc0, !PT ;  /* 0x00007f0000008812 */ /* 0x000fe400078ec0ff */
[----:B------:R-:W-:Y:S02]  /*4c70*/  @P0 LOP3.LUT R3, R3, 0x70000000, RZ, 0xfc, !PT ;  /* 0x7000000003030812 */ /* 0x000fe400078efcff */
[----:B------:R-:W-:-:S03]  /*4c80*/  @!P0 LOP3.LUT R0, R0, 0x3f000000, RZ, 0xfc, !PT ;  /* 0x3f00000000008812 */ /* 0x000fc600078efcff */
[----:B------:R-:W-:Y:S02]  /*4c90*/  @P0 FMUL.FTZ R3, R3, 1.9259299443872358531e-34 ;  /* 0x0780000003030820 */ /* 0x000fe40000410000 */
[----:B------:R-:W-:Y:S02]  /*4ca0*/  @!P0 FADD.FTZ R3, R0, -0.5 ;  /* 0xbf00000000038421 */ /* 0x000fe40000010000 */
[----:B------:R-:W-:-:S05]  /*4cb0*/  IMAD.SHL.U32 R0, R4, 0x1000000, RZ ;  /* 0x0100000004007824 */ /* 0x000fca00078e00ff */
[----:B------:R-:W-:-:S04]  /*4cc0*/  LOP3.LUT R0, R3, 0x80000000, R0, 0xf8, !PT ;  /* 0x8000000003007812 */ /* 0x000fc800078ef800 */
[----:B------:R-:W-:-:S04]  /*4cd0*/  F2FP.BF16.PACK_AB R0, RZ, R0 ;  /* 0x00000000ff00723e */ /* 0x000fc800000010ff */
[----:B------:R-:W-:Y:S01]  /*4ce0*/  PRMT R28, R0, 0x7610, R28 ;  /* 0x00007610001c7816 */ /* 0x000fe2000000001c */
[----:B------:R-:W-:Y:S05]  /*4cf0*/  BRA `(.L_x_535) ;  /* 0x0000078000007947 */ /* 0x000fea0003800000 */
.L_x_545:
[----:B------:R0:W5:Y:S01]  /*4d00*/  LDG.E.U16 R28, [R4.64] ;  /* 0x00000024041c7981 */ /* 0x000162000c1e1500 */
[----:B------:R-:W-:Y:S05]  /*4d10*/  BRA `(.L_x_535) ;  /* 0x0000076000007947 */ /* 0x000fea0003800000 */
.L_x_542:
        /* <DEDUP_REMOVED lines=12> */
.L_x_549:
        /* <DEDUP_REMOVED lines=21> */
.L_x_553:
[----:B------:R-:W-:Y:S05]  /*4f30*/  BSYNC B1 ;  /* 0x0000000000017941 */ /* 0x000fea0003800000 */
.L_x_552:
[----:B------:R-:W-:Y:S01]  /*4f40*/  LEA R5, R0, 0x3b800000, 0x17 ;  /* 0x3b80000000057811 */ /* 0x000fe200078eb8ff */
[----:B------:R-:W-:-:S05]  /*4f50*/  IMAD.SHL.U32 R0, R3, 0x100000, RZ ;  /* 0x0010000003007824 */ /* 0x000fca00078e00ff */
[----:B------:R-:W-:Y:S02]  /*4f60*/  LOP3.LUT R0, R5, R0, R6, 0xfe, !PT ;  /* 0x0000000005007212 */ /* 0x000fe400078efe06 */
.L_x_551:
[----:B------:R-:W-:Y:S05]  /*4f70*/  BSYNC B0 ;  /* 0x0000000000007941 */ /* 0x000fea0003800000 */
.L_x_550:
[----:B------:R-:W-:-:S04]  /*4f80*/  F2FP.BF16.PACK_AB R0, RZ, R0 ;  /* 0x00000000ff00723e */ /* 0x000fc800000010ff */
[----:B------:R-:W-:Y:S01]  /*4f90*/  PRMT R28, R0, 0x7610, R28 ;  /* 0x00007610001c7816 */ /* 0x000fe2000000001c */
[----:B------:R-:W-:Y:S05]  /*4fa0*/  BRA `(.L_x_535) ;  /* 0x000004d000007947 */ /* 0x000fea0003800000 */
.L_x_548:
        /* <DEDUP_REMOVED lines=21> */
.L_x_557:
[----:B------:R-:W-:Y:S05]  /*5100*/  BSYNC B1 ;  /* 0x0000000000017941 */ /* 0x000fea0003800000 */
.L_x_556:
[----:B------:R-:W-:Y:S01]  /*5110*/  LEA R5, R0, 0x37800000, 0x17 ;  /* 0x3780000000057811 */ /* 0x000fe200078eb8ff */
[----:B------:R-:W-:-:S05]  /*5120*/  IMAD.SHL.U32 R0, R3, 0x200000, RZ ;  /* 0x0020000003007824 */ /* 0x000fca00078e00ff */
[----:B------:R-:W-:Y:S02]  /*5130*/  LOP3.LUT R0, R5, R0, R6, 0xfe, !PT ;  /* 0x0000000005007212 */ /* 0x000fe400078efe06 */
.L_x_555:
[----:B------:R-:W-:Y:S05]  /*5140*/  BSYNC B0 ;  /* 0x0000000000007941 */ /* 0x000fea0003800000 */
.L_x_554:
[----:B------:R-:W-:-:S04]  /*5150*/  F2FP.BF16.PACK_AB R0, RZ, R0 ;  /* 0x00000000ff00723e */ /* 0x000fc800000010ff */
[----:B------:R-:W-:Y:S01]  /*5160*/  PRMT R28, R0, 0x7610, R28 ;  /* 0x00007610001c7816 */ /* 0x000fe2000000001c */
[----:B------:R-:W-:Y:S05]  /*5170*/  BRA `(.L_x_535) ;  /* 0x0000030000007947 */ /* 0x000fea0003800000 */
.L_x_547:
        /* <DEDUP_REMOVED lines=14> */
.L_x_561:
[----:B------:R-:W-:Y:S05]  /*5260*/  BSYNC B0 ;  /* 0x0000000000007941 */ /* 0x000fea0003800000 */
.L_x_560:
[----:B------:R-:W-:-:S04]  /*5270*/  F2FP.BF16.PACK_AB R0, RZ, R0 ;  /* 0x00000000ff00723e */ /* 0x000fc800000010ff */
[----:B------:R-:W-:Y:S01]  /*5280*/  PRMT R28, R0, 0x7610, R28 ;  /* 0x00007610001c7816 */ /* 0x000fe2000000001c */
[----:B------:R-:W-:Y:S05]  /*5290*/  BRA `(.L_x_535) ;  /* 0x000001e000007947 */ /* 0x000fea0003800000 */
.L_x_534:
        /* <DEDUP_REMOVED lines=21> */
.L_x_559:
[----:B------:R-:W2:Y:S02]  /*53f0*/  LDG.E.64 R4, [R4.64] ;  /* 0x0000002404047981 */ /* 0x000ea4000c1e1b00 */
[----:B--2---:R-:W0:Y:S02]  /*5400*/  I2F.U64 R0, R4 ;  /* 0x0000000400007312 */ /* 0x004e240000301000 */
[----:B0-----:R-:W-:-:S04]  /*5410*/  F2FP.BF16.PACK_AB R0, RZ, R0 ;  /* 0x00000000ff00723e */ /* 0x001fc800000010ff */
[----:B------:R-:W-:Y:S01]  /*5420*/  PRMT R28, R0, 0x7610, R28 ;  /* 0x00007610001c7816 */ /* 0x000fe2000000001c */
[----:B------:R-:W-:Y:S05]  /*5430*/  BRA `(.L_x_535) ;  /* 0x0000004000007947 */ /* 0x000fea0003800000 */
.L_x_558:
[----:B------:R-:W2:Y:S02]  /*5440*/  LDG.E R4, [R4.64] ;  /* 0x0000002404047981 */ /* 0x000ea4000c1e1900 */
[----:B--2---:R-:W0:Y:S02]  /*5450*/  I2F.U32 R0, R4 ;  /* 0x0000000400007306 */ /* 0x004e240000201000 */
[----:B0-----:R-:W-:-:S04]  /*5460*/  F2FP.BF16.PACK_AB R0, RZ, R0 ;  /* 0x00000000ff00723e */ /* 0x001fc800000010ff */
[----:B------:R-:W-:Y:S02]  /*5470*/  PRMT R28, R0, 0x7610, R28 ;  /* 0x00007610001c7816 */ /* 0x000fe4000000001c */
.L_x_535:
[----:B------:R-:W-:Y:S01]  /*5480*/  PRMT R0, R19, 0x9910, RZ ;  /* 0x0000991013007816 */ /* 0x000fe200000000ff */
[----:B------:R-:W-:-:S03]  /*5490*/  IMAD R2, R2, c[0x0][0x18c], RZ ;  /* 0x0000630002027a24 */ /* 0x000fc600078e02ff */
[----:B------:R-:W-:Y:S02]  /*54a0*/  ISETP.GT.AND P1, PT, R0, 0x9, PT ;  /* 0x000000090000780c */ /* 0x000fe40003f24270 */
[----:B0-----:R-:W-:-:S05]  /*54b0*/  IADD3 R4, P0, R2, c[0x0][0x178], RZ ;  /* 0x00005e0002047a10 */ /* 0x001fca0007f1e0ff */
        /* <DEDUP_REMOVED lines=15> */
.L_x_565:
[----:B------:R-:W2:Y:S02]  /*55b0*/  LDG.E.U8 R4, [R4.64] ;  /* 0x0000002404047981 */ /* 0x000ea4000c1e1100 */
[----:B--2---:R-:W0:Y:S02]  /*55c0*/  I2F.U16 R0, R4 ;  /* 0x0000000400007306 */ /* 0x004e240000101000 */
[----:B0-----:R-:W-:-:S04]  /*55d0*/  F2FP.BF16.PACK_AB R0, RZ, R0 ;  /* 0x00000000ff00723e */ /* 0x001fc800000010ff */
[----:B------:R-:W-:Y:S01]  /*55e0*/  PRMT R2, R0, 0x7610, R2 ;  /* 0x0000761000027816 */ /* 0x000fe20000000002 */
[----:B------:R-:W-:Y:S05]  /*55f0*/  BRA `(.L_x_567) ;  /* 0x00000ef000007947 */ /* 0x000fea0003800000 */
.L_x_564:
        /* <DEDUP_REMOVED lines=11> */
.L_x_569:
[----:B------:R-:W2:Y:S02]  /*56b0*/  LDG.E R4, [R4.64] ;  /* 0x0000002404047981 */ /* 0x000ea4000c1e1900 */
[----:B--2---:R-:W0:Y:S02]  /*56c0*/  I2F R0, R4 ;  /* 0x0000000400007306 */ /* 0x004e240000201400 */
[----:B0-----:R-:W-:-:S04]  /*56d0*/  F2FP.BF16.PACK_AB R0, RZ, R0 ;  /* 0x00000000ff00723e */ /* 0x001fc800000010ff */
[----:B------:R-:W-:Y:S01]  /*56e0*/  PRMT R2, R0, 0x7610, R2 ;  /* 0x0000761000027816 */ /* 0x000fe20000000002 */
[----:B------:R-:W-:Y:S05]  /*56f0*/  BRA `(.L_x_567) ;  /* 0x00000df000007947 */ /* 0x000fea0003800000 */
.L_x_568:
[----:B------:R-:W2:Y:S02]  /*5700*/  LDG.E.U16 R4, [R4.64] ;  /* 0x0000002404047981 */ /* 0x000ea4000c1e1500 */
[----:B--2---:R-:W0:Y:S02]  /*5710*/  I2F.S16 R0, R4 ;  /* 0x0000000400007306 */ /* 0x004e240000101400 */
[----:B0-----:R-:W-:-:S04]  /*5720*/  F2FP.BF16.PACK_AB R0, RZ, R0 ;  /* 0x00000000ff00723e */ /* 0x001fc800000010ff */
[----:B------:R-:W-:Y:S01]  /*5730*/  PRMT R2, R0, 0x7610, R2 ;  /* 0x0000761000027816 */ /* 0x000fe20000000002 */
[----:B------:R-:W-:Y:S05]  /*5740*/  BRA `(.L_x_567) ;  /* 0x00000da000007947 */ /* 0x000fea0003800000 */
.L_x_563:
        /* <DEDUP_REMOVED lines=9> */
.L_x_571:
[----:B------:R-:W2:Y:S02]  /*57e0*/  LDG.E.U16 R0, [R4.64] ;  /* 0x0000002404007981 */ /* 0x000ea4000c1e1500 */
[----:B--2---:R-:W-:-:S05]  /*57f0*/  HADD2.F32 R0, -RZ, R0.H0_H0 ;  /* 0x20000000ff007230 */ /* 0x004fca0000004100 */
[----:B------:R-:W-:-:S04]  /*5800*/  F2FP.BF16.PACK_AB R0, RZ, R0 ;  /* 0x00000000ff00723e */ /* 0x000fc800000010ff */
[----:B------:R-:W-:Y:S01]  /*5810*/  PRMT R2, R0, 0x7610, R2 ;  /* 0x0000761000027816 */ /* 0x000fe20000000002 */
[----:B------:R-:W-:Y:S05]  /*5820*/  BRA `(.L_x_567) ;  /* 0x00000cc000007947 */ /* 0x000fea0003800000 */
.L_x_570:
        /* <DEDUP_REMOVED lines=9> */
.L_x_573:
[----:B------:R-:W2:Y:S02]  /*58c0*/  LDG.E.U16 R4, [R4.64] ;  /* 0x0000002404047981 */ /* 0x000ea4000c1e1500 */
[----:B--2---:R-:W-:-:S05]  /*58d0*/  HADD2.F32 R0, -RZ, R4.H0_H0 ;  /* 0x20000004ff007230 */ /* 0x004fca0000004100 */
[----:B------:R-:W-:-:S04]  /*58e0*/  F2FP.BF16.PACK_AB R0, RZ, R0 ;  /* 0x00000000ff00723e */ /* 0x000fc800000010ff */
[----:B------:R-:W-:Y:S01]  /*58f0*/  PRMT R2, R0, 0x7610, R2 ;  /* 0x0000761000027816 */ /* 0x000fe20000000002 */
[----:B------:R-:W-:Y:S05]  /*5900*/  BRA `(.L_x_567) ;  /* 0x00000be000007947 */ /* 0x000fea0003800000 */
.L_x_572:
[----:B------:R-:W2:Y:S02]  /*5910*/  LDG.E.64 R4, [R4.64] ;  /* 0x0000002404047981 */ /* 0x000ea4000c1e1b00 */
[----:B--2---:R-:W0:Y:S01]  /*5920*/  F2F.F32.F64 R0, R4 ;  /* 0x0000000400007310 */ /* 0x004e220000301000 */
[----:B------:R-:W0:-:S14]  /*5930*/  DSETP.GEU.AND P0, PT, |R4|, c[0x2][0x0], PT ;  /* 0x008000000400762a */ /* 0x000e1c0003f0e200 */
[----:B0-----:R-:W-:-:S05]  /*5940*/  @!P0 FMUL R0, R0, 1.175494350822287508e-38 ;  /* 0x0080000000008820 */ /* 0x001fca0000400000 */
[----:B------:R-:W-:-:S04]  /*5950*/  F2FP.BF16.PACK_AB R0, RZ, R0 ;  /* 0x00000000ff00723e */ /* 0x000fc800000010ff */
[----:B------:R-:W-:Y:S01]  /*5960*/  PRMT R2, R0, 0x7610, R2 ;  /* 0x0000761000027816 */ /* 0x000fe20000000002 */
[----:B------:R-:W-:Y:S05]  /*5970*/  BRA `(.L_x_567) ;  /* 0x00000b7000007947 */ /* 0x000fea0003800000 */
.L_x_562:
        /* <DEDUP_REMOVED lines=14> */
.L_x_576:
[----:B------:R-:W2:Y:S02]  /*5a60*/  LDG.E.64 R4, [R4.64] ;  /* 0x0000002404047981 */ /* 0x000ea4000c1e1b00 */
[----:B--2---:R-:W0:Y:S01]  /*5a70*/  F2F.F32.F64 R0, R4 ;  /* 0x0000000400007310 */ /* 0x004e220000301000 */
[----:B------:R-:W0:-:S14]  /*5a80*/  DSETP.GEU.AND P0, PT, |R4|, c[0x2][0x0], PT ;  /* 0x008000000400762a */ /* 0x000e1c0003f0e200 */
[----:B0-----:R-:W-:-:S05]  /*5a90*/  @!P0 FMUL R0, R0, 1.175494350822287508e-38 ;  /* 0x0080000000008820 */ /* 0x001fca0000400000 */
[----:B------:R-:W-:-:S04]  /*5aa0*/  F2FP.BF16.PACK_AB R0, RZ, R0 ;  /* 0x00000000ff00723e */ /* 0x000fc800000010ff */
[----:B------:R-:W-:Y:S01]  /*5ab0*/  PRMT R2, R0, 0x7610, R2 ;  /* 0x0000761000027816 */ /* 0x000fe20000000002 */
[----:B------:R-:W-:Y:S05]  /*5ac0*/  BRA `(.L_x_567) ;  /* 0x00000a2000007947 */ /* 0x000fea0003800000 */
.L_x_575:
        /* <DEDUP_REMOVED lines=11> */
[----:B------:R-:W-:-:S04]  /*5b80*/  IADD3 R6, R2, 0x1000000, RZ ;  /* 0x0100000002067810 */ /* 0x000fc80007ffe0ff */
[----:B------:R-:W-:Y:S02]  /*5b90*/  SHF.R.S32.HI R6, RZ, 0x8, R6 ;  /* 0x00000008ff067819 */ /* 0x000fe40000011406 */
[----:B0-----:R-:W-:-:S04]  /*5ba0*/  IADD3 R3, -R3, 0x1f, RZ ;  /* 0x0000001f03037810 */ /* 0x001fc80007ffe1ff */
[C---:B------:R-:W-:Y:S02]  /*5bb0*/  ISETP.GT.U32.AND P0, PT, R3.reuse, 0x4, PT ;  /* 0x000000040300780c */ /* 0x040fe40003f04070 */
[----:B------:R-:W-:-:S04]  /*5bc0*/  IADD3 R3, R3, -0x4, RZ ;  /* 0xfffffffc03037810 */ /* 0x000fc80007ffe0ff */
[----:B------:R-:W-:-:S04]  /*5bd0*/  SEL R3, R3, RZ, P0 ;  /* 0x000000ff03037207 */ /* 0x000fc80000000000 */
[C---:B------:R-:W-:Y:S01]  /*5be0*/  SHF.L.U32 R4, R2.reuse, R3, RZ ;  /* 0x0000000302047219 */ /* 0x040fe200000006ff */
[----:B------:R-:W-:Y:S01]  /*5bf0*/  IMAD R7, R3, R8, 0x3c000000 ;  /* 0x3c00000003077424 */ /* 0x000fe200078e0208 */
[----:B------:R-:W-:-:S04]  /*5c00*/  IADD3 R3, R2, -0x1, RZ ;  /* 0xffffffff02037810 */ /* 0x000fc80007ffe0ff */
[----:B------:R-:W-:Y:S02]  /*5c10*/  LEA.HI R7, R4, R7, RZ, 0x1c ;  /* 0x0000000704077211 */ /* 0x000fe400078fe0ff */
[----:B------:R-:W-:Y:S02]  /*5c20*/  SHF.R.S32.HI R3, RZ, 0x1f, R3 ;  /* 0x0000001fff037819 */ /* 0x000fe40000011403 */
[----:B------:R-:W-:-:S04]  /*5c30*/  LOP3.LUT R6, R7, 0x7f800000, R6, 0xf8, !PT ;  /* 0x7f80000007067812 */ /* 0x000fc800078ef806 */
[----:B------:R-:W-:-:S04]  /*5c40*/  LOP3.LUT R3, R6, R3, RZ, 0x30, !PT ;  /* 0x0000000306037212 */ /* 0x000fc800078e30ff */
[----:B------:R-:W-:-:S04]  /*5c50*/  LOP3.LUT R3, R3, 0x80000000, R0, 0xf8, !PT ;  /* 0x8000000003037812 */ /* 0x000fc800078ef800 */
[----:B------:R-:W-:-:S04]  /*5c60*/  F2FP.BF16.PACK_AB R3, RZ, R3 ;  /* 0x00000003ff03723e */ /* 0x000fc800000010ff */
[----:B------:R-:W-:Y:S01]  /*5c70*/  PRMT R2, R3, 0x7610, R2 ;  /* 0x0000761003027816 */ /* 0x000fe20000000002 */
[----:B------:R-:W-:Y:S05]  /*5c80*/  BRA `(.L_x_567) ;  /* 0x0000086000007947 */ /* 0x000fea0003800000 */
.L_x_578:
[----:B------:R-:W2:Y:S02]  /*5c90*/  LDG.E.U8 R3, [R4.64] ;  /* 0x0000002404037981 */ /* 0x000ea4000c1e1100 */
[----:B--2---:R-:W-:-:S05]  /*5ca0*/  IMAD.SHL.U32 R0, R3, 0x2000000, RZ ;  /* 0x0200000003007824 */ /* 0x004fca00078e00ff */
[----:B------:R-:W-:-:S13]  /*5cb0*/  ISETP.GE.U32.AND P0, PT, R0, 0x8000000, PT ;  /* 0x080000000000780c */ /* 0x000fda0003f06070 */
[C---:B------:R-:W-:Y:S02]  /*5cc0*/  @!P0 IMAD.SHL.U32 R0, R3.reuse, 0x100, RZ ;  /* 0x0000010003008824 */ /* 0x040fe400078e00ff */
[C---:B------:R-:W-:Y:S02]  /*5cd0*/  @P0 IMAD.SHL.U32 R2, R3.reuse, 0x200000, RZ ;  /* 0x0020000003020824 */ /* 0x040fe400078e00ff */
[----:B------:R-:W-:Y:S01]  /*5ce0*/  IMAD.SHL.U32 R3, R3, 0x1000000, RZ ;  /* 0x0100000003037824 */ /* 0x000fe200078e00ff */
[----:B------:R-:W-:Y:S02]  /*5cf0*/  @!P0 LOP3.LUT R0, R0, 0x7f00, RZ, 0xc0, !PT ;  /* 0x00007f0000008812 */ /* 0x000fe400078ec0ff */
[----:B------:R-:W-:Y:S02]  /*5d00*/  @P0 LOP3.LUT R2, R2, 0x70000000, RZ, 0xfc, !PT ;  /* 0x7000000002020812 */ /* 0x000fe400078efcff */
[----:B------:R-:W-:-:S03]  /*5d10*/  @!P0 LOP3.LUT R0, R0, 0x3f000000, RZ, 0xfc, !PT ;  /* 0x3f00000000008812 */ /* 0x000fc600078efcff */
[----:B------:R-:W-:Y:S02]  /*5d20*/  @P0 FMUL.FTZ R2, R2, 1.9259299443872358531e-34 ;  /* 0x0780000002020820 */ /* 0x000fe40000410000 */
[----:B------:R-:W-:-:S05]  /*5d30*/  @!P0 FADD.FTZ R2, R0, -0.5 ;  /* 0xbf00000000028421 */ /* 0x000fca0000010000 */
[----:B------:R-:W-:-:S04]  /*5d40*/  LOP3.LUT R2, R2, 0x80000000, R3, 0xf8, !PT ;  /* 0x8000000002027812 */ /* 0x000fc800078ef803 */
[----:B------:R-:W-:Y:S01]  /*5d50*/  F2FP.BF16.PACK_AB R2, RZ, R2 ;  /* 0x00000002ff02723e */ /* 0x000fe200000010ff */
[----:B------:R-:W-:Y:S05]  /*5d60*/  BRA `(.L_x_567) ;  /* 0x0000078000007947 */ /* 0x000fea0003800000 */
.L_x_577:
[----:B------:R0:W5:Y:S01]  /*5d70*/  LDG.E.U16 R2, [R4.64] ;  /* 0x0000002404027981 */ /* 0x000162000c1e1500 */
[----:B------:R-:W-:Y:S05]  /*5d80*/  BRA `(.L_x_567) ;  /* 0x0000076000007947 */ /* 0x000fea0003800000 */
.L_x_574:
        /* <DEDUP_REMOVED lines=12> */
.L_x_581:
        /* <DEDUP_REMOVED lines=21> */
.L_x_585:
[----:B------:R-:W-:Y:S05]  /*5fa0*/  BSYNC B1 ;  /* 0x0000000000017941 */ /* 0x000fea0003800000 */
.L_x_584:
[----:B------:R-:W-:Y:S01]  /*5fb0*/  LEA R3, R0, 0x3b800000, 0x17 ;  /* 0x3b80000000037811 */ /* 0x000fe200078eb8ff */
[----:B------:R-:W-:-:S05]  /*5fc0*/  IMAD.SHL.U32 R0, R2, 0x100000, RZ ;  /* 0x0010000002007824 */ /* 0x000fca00078e00ff */
[----:B------:R-:W-:Y:S02]  /*5fd0*/  LOP3.LUT R0, R3, R0, R4, 0xfe, !PT ;  /* 0x0000000003007212 */ /* 0x000fe400078efe04 */
.L_x_583:
[----:B------:R-:W-:Y:S05]  /*5fe0*/  BSYNC B0 ;  /* 0x0000000000007941 */ /* 0x000fea0003800000 */
.L_x_582:
[----:B------:R-:W-:-:S04]  /*5ff0*/  F2FP.BF16.PACK_AB R0, RZ, R0 ;  /* 0x00000000ff00723e */ /* 0x000fc800000010ff */
[----:B------:R-:W-:Y:S01]  /*6000*/  PRMT R2, R0, 0x7610, R2 ;  /* 0x0000761000027816 */ /* 0x000fe20000000002 */
[----:B------:R-:W-:Y:S05]  /*6010*/  BRA `(.L_x_567) ;  /* 0x000004d000007947 */ /* 0x000fea0003800000 */
.L_x_580:
        /* <DEDUP_REMOVED lines=21> */
.L_x_589:
[----:B------:R-:W-:Y:S05]  /*6170*/  BSYNC B1 ;  /* 0x0000000000017941 */ /* 0x000fea0003800000 */
.L_x_588:
[----:B------:R-:W-:Y:S01]  /*6180*/  LEA R3, R0, 0x37800000, 0x17 ;  /* 0x3780000000037811 */ /* 0x000fe200078eb8ff */
[----:B------:R-:W-:-:S05]  /*6190*/  IMAD.SHL.U32 R0, R2, 0x200000, RZ ;  /* 0x0020000002007824 */ /* 0x000fca00078e00ff */
[----:B------:R-:W-:Y:S02]  /*61a0*/  LOP3.LUT R0, R3, R0, R4, 0xfe, !PT ;  /* 0x0000000003007212 */ /* 0x000fe400078efe04 */
.L_x_587:
[----:B------:R-:W-:Y:S05]  /*61b0*/  BSYNC B0 ;  /* 0x0000000000007941 */ /* 0x000fea0003800000 */
.L_x_586:
[----:B------:R-:W-:-:S04]  /*61c0*/  F2FP.BF16.PACK_AB R0, RZ, R0 ;  /* 0x00000000ff00723e */ /* 0x000fc800000010ff */
[----:B------:R-:W-:Y:S01]  /*61d0*/  PRMT R2, R0, 0x7610, R2 ;  /* 0x0000761000027816 */ /* 0x000fe20000000002 */
[----:B------:R-:W-:Y:S05]  /*61e0*/  BRA `(.L_x_567) ;  /* 0x0000030000007947 */ /* 0x000fea0003800000 */
.L_x_579:
        /* <DEDUP_REMOVED lines=14> */
.L_x_593:
[----:B------:R-:W-:Y:S05]  /*62d0*/  BSYNC B0 ;  /* 0x0000000000007941 */ /* 0x000fea0003800000 */
.L_x_592:
[----:B------:R-:W-:-:S04]  /*62e0*/  F2FP.BF16.PACK_AB R0, RZ, R0 ;  /* 0x00000000ff00723e */ /* 0x000fc800000010ff */
[----:B------:R-:W-:Y:S01]  /*62f0*/  PRMT R2, R0, 0x7610, R2 ;  /* 0x0000761000027816 */ /* 0x000fe20000000002 */
[----:B------:R-:W-:Y:S05]  /*6300*/  BRA `(.L_x_567) ;  /* 0x000001e000007947 */ /* 0x000fea0003800000 */
.L_x_566:
        /* <DEDUP_REMOVED lines=21> */
.L_x_591:
[----:B------:R-:W2:Y:S02]  /*6460*/  LDG.E.64 R4, [R4.64] ;  /* 0x0000002404047981 */ /* 0x000ea4000c1e1b00 */
[----:B--2---:R-:W0:Y:S02]  /*6470*/  I2F.U64 R0, R4 ;  /* 0x0000000400007312 */ /* 0x004e240000301000 */
[----:B0-----:R-:W-:-:S04]  /*6480*/  F2FP.BF16.PACK_AB R0, RZ, R0 ;  /* 0x00000000ff00723e */ /* 0x001fc800000010ff */
[----:B------:R-:W-:Y:S01]  /*6490*/  PRMT R2, R0, 0x7610, R2 ;  /* 0x0000761000027816 */ /* 0x000fe20000000002 */
[----:B------:R-:W-:Y:S05]  /*64a0*/  BRA `(.L_x_567) ;  /* 0x0000004000007947 */ /* 0x000fea0003800000 */
.L_x_590:
[----:B------:R-:W2:Y:S02]  /*64b0*/  LDG.E R4, [R4.64] ;  /* 0x0000002404047981 */ /* 0x000ea4000c1e1900 */
[----:B--2---:R-:W0:Y:S02]  /*64c0*/  I2F.U32 R0, R4 ;  /* 0x0000000400007306 */ /* 0x004e240000201000 */
[----:B0-----:R-:W-:-:S04]  /*64d0*/  F2FP.BF16.PACK_AB R0, RZ, R0 ;  /* 0x00000000ff00723e */ /* 0x001fc800000010ff */
[----:B------:R-:W-:Y:S02]  /*64e0*/  PRMT R2, R0, 0x7610, R2 ;  /* 0x0000761000027816 */ /* 0x000fe40000000002 */
.L_x_567:
[----:B------:R-:W-:-:S05]  /*64f0*/  IADD3 R17, R17, 0x80, RZ ;  /* 0x0000008011117810 */ /* 0x000fca0007ffe0ff */
.L_x_529:
[----:B------:R-:W-:Y:S05]  /*6500*/  BSYNC B6 ;  /* 0x0000000000067941 */ /* 0x000fea0003800000 */
.L_x_528:
        /* <DEDUP_REMOVED lines=24> */
.L_x_599:
[----:B------:R-:W2:Y:S02]  /*6690*/  LDG.E.U8 R4, [R4.64] ;  /* 0x0000002404047981 */ /* 0x000ea4000c1e1100 */
[----:B--2---:R-:W0:Y:S02]  /*66a0*/  I2F.U16 R0, R4 ;  /* 0x0000000400007306 */ /* 0x004e240000101000 */
[----:B0-----:R-:W-:-:S04]  /*66b0*/  F2FP.BF16.PACK_AB R0, RZ, R0 ;  /* 0x00000000ff00723e */ /* 0x001fc800000010ff */
[----:B------:R-:W-:Y:S01]  /*66c0*/  PRMT R27, R0, 0x7610, R27 ;  /* 0x00007610001b7816 */ /* 0x000fe2000000001b */
[----:B------:R-:W-:Y:S05]  /*66d0*/  BRA `(.L_x_601) ;  /* 0x00000f0000007947 */ /* 0x000fea0003800000 */
.L_x_598:
        /* <DEDUP_REMOVED lines=11> */
.L_x_603:
[----:B------:R-:W2:Y:S02]  /*6790*/  LDG.E R4, [R4.64] ;  /* 0x0000002404047981 */ /* 0x000ea4000c1e1900 */
[----:B--2---:R-:W0:Y:S02]  /*67a0*/  I2F R0, R4 ;  /* 0x0000000400007306 */ /* 0x004e240000201400 */
[----:B0-----:R-:W-:-:S04]  /*67b0*/  F2FP.BF16.PACK_AB R0, RZ, R0 ;  /* 0x00000000ff00723e */ /* 0x001fc800000010ff */
[----:B------:R-:W-:Y:S01]  /*67c0*/  PRMT R27, R0, 0x7610, R27 ;  /* 0x00007610001b7816 */ /* 0x000fe2000000001b */
[----:B------:R-:W-:Y:S05]  /*67d0*/  BRA `(.L_x_601) ;  /* 0x00000e0000007947 */ /* 0x000fea0003800000 */
.L_x_602:
[----:B------:R-:W2:Y:S02]  /*67e0*/  LDG.E.U16 R4, [R4.64] ;  /* 0x0000002404047981 */ /* 0x000ea4000c1e1500 */
[----:B--2---:R-:W0:Y:S02]  /*67f0*/  I2F.S16 R0, R4 ;  /* 0x0000000400007306 */ /* 0x004e240000101400 */
[----:B0-----:R-:W-:-:S04]  /*6800*/  F2FP.BF16.PACK_AB R0, RZ, R0 ;  /* 0x00000000ff00723e */ /* 0x001fc800000010ff */
[----:B------:R-:W-:Y:S01]  /*6810*/  PRMT R27, R0, 0x7610, R27 ;  /* 0x00007610001b7816 */ /* 0x000fe2000000001b */
[----:B------:R-:W-:Y:S05]  /*6820*/  BRA `(.L_x_601) ;  /* 0x00000db000007947 */ /* 0x000fea0003800000 */
.L_x_597:
        /* <DEDUP_REMOVED lines=9> */
.L_x_605:
[----:B------:R-:W2:Y:S02]  /*68c0*/  LDG.E.U16 R0, [R4.64] ;  /* 0x0000002404007981 */ /* 0x000ea4000c1e1500 */
[----:B--2---:R-:W-:-:S05]  /*68d0*/  HADD2.F32 R0, -RZ, R0.H0_H0 ;  /* 0x20000000ff007230 */ /* 0x004fca0000004100 */
[----:B------:R-:W-:-:S04]  /*68e0*/  F2FP.BF16.PACK_AB R0, RZ, R0 ;  /* 0x00000000ff00723e */ /* 0x000fc800000010ff */
[----:B------:R-:W-:Y:S01]  /*68f0*/  PRMT R27, R0, 0x7610, R27 ;  /* 0x00007610001b7816 */ /* 0x000fe2000000001b */
[----:B------:R-:W-:Y:S05]  /*6900*/  BRA `(.L_x_601) ;  /* 0x00000cd000007947 */ /* 0x000fea0003800000 */
.L_x_604:
        /* <DEDUP_REMOVED lines=9> */
.L_x_607:
[----:B------:R-:W2:Y:S02]  /*69a0*/  LDG.E.U16 R4, [R4.64] ;  /* 0x0000002404047981 */ /* 0x000ea4000c1e1500 */
[----:B--2---:R-:W-:-:S05]  /*69b0*/  HADD2.F32 R0, -RZ, R4.H0_H0 ;  /* 0x20000004ff007230 */ /* 0x004fca0000004100 */
[----:B------:R-:W-:-:S04]  /*69c0*/  F2FP.BF16.PACK_AB R0, RZ, R0 ;  /* 0x00000000ff00723e */ /* 0x000fc800000010ff */
[----:B------:R-:W-:Y:S01]  /*69d0*/  PRMT R27, R0, 0x7610, R27 ;  /* 0x00007610001b7816 */ /* 0x000fe2000000001b */
[----:B------:R-:W-:Y:S05]  /*69e0*/  BRA `(.L_x_601) ;  /* 0x00000bf000007947 */ /* 0x000fea0003800000 */
.L_x_606:
[----:B------:R-:W2:Y:S02]  /*69f0*/  LDG.E.64 R4, [R4.64] ;  /* 0x0000002404047981 */ /* 0x000ea4000c1e1b00 */
[----:B--2---:R-:W0:Y:S01]  /*6a00*/  F2F.F32.F64 R0, R4 ;  /* 0x0000000400007310 */ /* 0x004e220000301000 */
[----:B------:R-:W0:-:S14]  /*6a10*/  DSETP.GEU.AND P0, PT, |R4|, c[0x2][0x0], PT ;  /* 0x008000000400762a */ /* 0x000e1c0003f0e200 */
[----:B0-----:R-:W-:-:S05]  /*6a20*/  @!P0 FMUL R0, R0, 1.175494350822287508e-38 ;  /* 0x0080000000008820 */ /* 0x001fca0000400000 */
[----:B------:R-:W-:-:S04]  /*6a30*/  F2FP.BF16.PACK_AB R0, RZ, R0 ;  /* 0x00000000ff00723e */ /* 0x000fc800000010ff */
[----:B------:R-:W-:Y:S01]  /*6a40*/  PRMT R27, R0, 0x7610, R27 ;  /* 0x00007610001b7816 */ /* 0x000fe2000000001b */
[----:B------:R-:W-:Y:S05]  /*6a50*/  BRA `(.L_x_601) ;  /* 0x00000b8000007947 */ /* 0x000fea0003800000 */
.L_x_596:
        /* <DEDUP_REMOVED lines=14> */
.L_x_610:
[----:B------:R-:W2:Y:S02]  /*6b40*/  LDG.E.64 R4, [R4.64] ;  /* 0x0000002404047981 */ /* 0x000ea4000c1e1b00 */
[----:B--2---:R-:W0:Y:S01]  /*6b50*/  F2F.F32.F64 R0, R4 ;  /* 0x0000000400007310 */ /* 0x004e220000301000 */
[----:B------:R-:W0:-:S14]  /*6b60*/  DSETP.GEU.AND P0, PT, |R4|, c[0x2][0x0], PT ;  /* 0x008000000400762a */ /* 0x000e1c0003f0e200 */
[----:B0-----:R-:W-:-:S05]  /*6b70*/  @!P0 FMUL R0, R0, 1.175494350822287508e-38 ;  /* 0x0080000000008820 */ /* 0x001fca0000400000 */
[----:B------:R-:W-:-:S04]  /*6b80*/  F2FP.BF16.PACK_AB R0, RZ, R0 ;  /* 0x00000000ff00723e */ /* 0x000fc800000010ff */
[----:B------:R-:W-:Y:S01]  /*6b90*/  PRMT R27, R0, 0x7610, R27 ;  /* 0x00007610001b7816 */ /* 0x000fe2000000001b */
[----:B------:R-:W-:Y:S05]  /*6ba0*/  BRA `(.L_x_601) ;  /* 0x00000a3000007947 */ /* 0x000fea0003800000 */
.L_x_609:
        /* <DEDUP_REMOVED lines=28> */
.L_x_612:
        /* <DEDUP_REMOVED lines=15> */
.L_x_611:
[----:B------:R0:W5:Y:S01]  /*6e60*/  LDG.E.U16 R27, [R4.64] ;  /* 0x00000024041b7981 */ /* 0x000162000c1e1500 */
[----:B------:R-:W-:Y:S05]  /*6e70*/  BRA `(.L_x_601) ;  /* 0x0000076000007947 */ /* 0x000fea0003800000 */
.L_x_608:
        /* <DEDUP_REMOVED lines=12> */
.L_x_615:
        /* <DEDUP_REMOVED lines=21> */
.L_x_619:
[----:B------:R-:W-:Y:S05]  /*7090*/  BSYNC B1 ;  /* 0x0000000000017941 */ /* 0x000fea0003800000 */
.L_x_618:
[----:B------:R-:W-:Y:S01]  /*70a0*/  LEA R5, R0, 0x3b800000, 0x17 ;  /* 0x3b80000000057811 */ /* 0x000fe200078eb8ff */
[----:B------:R-:W-:-:S05]  /*70b0*/  IMAD.SHL.U32 R0, R3, 0x100000, RZ ;  /* 0x0010000003007824 */ /* 0x000fca00078e00ff */
[----:B------:R-:W-:Y:S02]  /*70c0*/  LOP3.LUT R0, R5, R0, R6, 0xfe, !PT ;  /* 0x0000000005007212 */ /* 0x000fe400078efe06 */
.L_x_617:
[----:B------:R-:W-:Y:S05]  /*70d0*/  BSYNC B0 ;  /* 0x0000000000007941 */ /* 0x000fea0003800000 */
.L_x_616:
[----:B------:R-:W-:-:S04]  /*70e0*/  F2FP.BF16.PACK_AB R0, RZ, R0 ;  /* 0x00000000ff00723e */ /* 0x000fc800000010ff */
[----:B------:R-:W-:Y:S01]  /*70f0*/  PRMT R27, R0, 0x7610, R27 ;  /* 0x00007610001b7816 */ /* 0x000fe2000000001b */
[----:B------:R-:W-:Y:S05]  /*7100*/  BRA `(.L_x_601) ;  /* 0x000004d000007947 */ /* 0x000fea0003800000 */
.L_x_614:
        /* <DEDUP_REMOVED lines=21> */
.L_x_623:
[----:B------:R-:W-:Y:S05]  /*7260*/  BSYNC B1 ;  /* 0x0000000000017941 */ /* 0x000fea0003800000 */
.L_x_622:
[----:B------:R-:W-:Y:S01]  /*7270*/  LEA R5, R0, 0x37800000, 0x17 ;  /* 0x3780000000057811 */ /* 0x000fe200078eb8ff */
[----:B------:R-:W-:-:S05]  /*7280*/  IMAD.SHL.U32 R0, R3, 0x200000, RZ ;  /* 0x0020000003007824 */ /* 0x000fca00078e00ff */
[----:B------:R-:W-:Y:S02]  /*7290*/  LOP3.LUT R0, R5, R0, R6, 0xfe, !PT ;  /* 0x0000000005007212 */ /* 0x000fe400078efe06 */
.L_x_621:
[----:B------:R-:W-:Y:S05]  /*72a0*/  BSYNC B0 ;  /* 0x0000000000007941 */ /* 0x000fea0003800000 */
.L_x_620:
[----:B------:R-:W-:-:S04]  /*72b0*/  F2FP.BF16.PACK_AB R0, RZ, R0 ;  /* 0x00000000ff00723e */ /* 0x000fc800000010ff */
[----:B------:R-:W-:Y:S01]  /*72c0*/  PRMT R27, R0, 0x7610, R27 ;  /* 0x00007610001b7816 */ /* 0x000fe2000000001b */
[----:B------:R-:W-:Y:S05]  /*72d0*/  BRA `(.L_x_601) ;  /* 0x0000030000007947 */ /* 0x000fea0003800000 */
.L_x_613:
        /* <DEDUP_REMOVED lines=14> */
.L_x_627:
[----:B------:R-:W-:Y:S05]  /*73c0*/  BSYNC B0 ;  /* 0x0000000000007941 */ /* 0x000fea0003800000 */
.L_x_626:
[----:B------:R-:W-:-:S04]  /*73d0*/  F2FP.BF16.PACK_AB R0, RZ, R0 ;  /* 0x00000000ff00723e */ /* 0x000fc800000010ff */
[----:B------:R-:W-:Y:S01]  /*73e0*/  PRMT R27, R0, 0x7610, R27 ;  /* 0x00007610001b7816 */ /* 0x000fe2000000001b */
[----:B------:R-:W-:Y:S05]  /*73f0*/  BRA `(.L_x_601) ;  /* 0x000001e000007947 */ /* 0x000fea0003800000 */
.L_x_600:
        /* <DEDUP_REMOVED lines=21> */
.L_x_625:
[----:B------:R-:W2:Y:S02]  /*7550*/  LDG.E.64 R4, [R4.64] ;  /* 0x0000002404047981 */ /* 0x000ea4000c1e1b00 */
[----:B--2---:R-:W0:Y:S02]  /*7560*/  I2F.U64 R0, R4 ;  /* 0x0000000400007312 */ /* 0x004e240000301000 */
[----:B0-----:R-:W-:-:S04]  /*7570*/  F2FP.BF16.PACK_AB R0, RZ, R0 ;  /* 0x00000000ff00723e */ /* 0x001fc800000010ff */
[----:B------:R-:W-:Y:S01]  /*7580*/  PRMT R27, R0, 0x7610, R27 ;  /* 0x00007610001b7816 */ /* 0x000fe2000000001b */
[----:B------:R-:W-:Y:S05]  /*7590*/  BRA `(.L_x_601) ;  /* 0x0000004000007947 */ /* 0x000fea0003800000 */
.L_x_624:
[----:B------:R-:W2:Y:S02]  /*75a0*/  LDG.E R4, [R4.64] ;  /* 0x0000002404047981 */ /* 0x000ea4000c1e1900 */
[----:B--2---:R-:W0:Y:S02]  /*75b0*/  I2F.U32 R0, R4 ;  /* 0x0000000400007306 */ /* 0x004e240000201000 */
[----:B0-----:R-:W-:-:S04]  /*75c0*/  F2FP.BF16.PACK_AB R0, RZ, R0 ;  /* 0x00000000ff00723e */ /* 0x001fc800000010ff */
[----:B------:R-:W-:Y:S02]  /*75d0*/  PRMT R27, R0, 0x7610, R27 ;  /* 0x00007610001b7816 */ /* 0x000fe4000000001b */
.L_x_601:
        /* <DEDUP_REMOVED lines=18> */
.L_x_631:
[----:B------:R-:W2:Y:S02]  /*7700*/  LDG.E.U8 R4, [R4.64] ;  /* 0x0000002404047981 */ /* 0x000ea4000c1e1100 */
[----:B--2---:R-:W0:Y:S02]  /*7710*/  I2F.U16 R0, R4 ;  /* 0x0000000400007306 */ /* 0x004e240000101000 */
[----:B0-----:R-:W-:Y:S01]  /*7720*/  F2FP.BF16.PACK_AB R0, RZ, R0 ;  /* 0x00000000ff00723e */ /* 0x001fe200000010ff */
[----:B------:R-:W-:Y:S05]  /*7730*/  BRA `(.L_x_595) ;  /* 0x00000e2000007947 */ /* 0x000fea0003800000 */
.L_x_630:
        /* <DEDUP_REMOVED lines=10> */
.L_x_634:
[----:B------:R-:W2:Y:S02]  /*77e0*/  LDG.E R4, [R4.64] ;  /* 0x0000002404047981 */ /* 0x000ea4000c1e1900 */
[----:B--2---:R-:W0:Y:S02]  /*77f0*/  I2F R0, R4 ;  /* 0x0000000400007306 */ /* 0x004e240000201400 */
[----:B0-----:R-:W-:Y:S01]  /*7800*/  F2FP.BF16.PACK_AB R0, RZ, R0 ;  /* 0x00000000ff00723e */ /* 0x001fe200000010ff */
[----:B------:R-:W-:Y:S05]  /*7810*/  BRA `(.L_x_595) ;  /* 0x00000d4000007947 */ /* 0x000fea0003800000 */
.L_x_633:
[----:B------:R-:W2:Y:S02]  /*7820*/  LDG.E.U16 R4, [R4.64] ;  /* 0x0000002404047981 */ /* 0x000ea4000c1e1500 */
[----:B--2---:R-:W0:Y:S02]  /*7830*/  I2F.S16 R0, R4 ;  /* 0x0000000400007306 */ /* 0x004e240000101400 */
[----:B0-----:R-:W-:Y:S01]  /*7840*/  F2FP.BF16.PACK_AB R0, RZ, R0 ;  /* 0x00000000ff00723e */ /* 0x001fe200000010ff */
[----:B------:R-:W-:Y:S05]  /*7850*/  BRA `(.L_x_595) ;  /* 0x00000d0000007947 */ /* 0x000fea0003800000 */
.L_x_629:
        /* <DEDUP_REMOVED lines=9> */
.L_x_636:
[----:B------:R-:W2:Y:S02]  /*78f0*/  LDG.E.U16 R0, [R4.64] ;  /* 0x0000002404007981 */ /* 0x000ea4000c1e1500 */
[----:B--2---:R-:W-:-:S05]  /*7900*/  HADD2.F32 R0, -RZ, R0.H0_H0 ;  /* 0x20000000ff007230 */ /* 0x004fca0000004100 */
[----:B------:R-:W-:Y:S01]  /*7910*/  F2FP.BF16.PACK_AB R0, RZ, R0 ;  /* 0x00000000ff00723e */ /* 0x000fe200000010ff */
[----:B------:R-:W-:Y:S05]  /*7920*/  BRA `(.L_x_595) ;  /* 0x00000c3000007947 */ /* 0x000fea0003800000 */
.L_x_635:
        /* <DEDUP_REMOVED lines=9> */
.L_x_638:
[----:B------:R-:W2:Y:S02]  /*79c0*/  LDG.E.U16 R4, [R4.64] ;  /* 0x0000002404047981 */ /* 0x000ea4000c1e1500 */
[----:B--2---:R-:W-:-:S05]  /*79d0*/  HADD2.F32 R0, -RZ, R4.H0_H0 ;  /* 0x20000004ff007230 */ /* 0x004fca0000004100 */
[----:B------:R-:W-:Y:S01]  /*79e0*/  F2FP.BF16.PACK_AB R0, RZ, R0 ;  /* 0x00000000ff00723e */ /* 0x000fe200000010ff */
[----:B------:R-:W-:Y:S05]  /*79f0*/  BRA `(.L_x_595) ;  /* 0x00000b6000007947 */ /* 0x000fea0003800000 */
.L_x_637:
[----:B------:R-:W2:Y:S02]  /*7a00*/  LDG.E.64 R4, [R4.64] ;  /* 0x0000002404047981 */ /* 0x000ea4000c1e1b00 */
[----:B--2---:R-:W0:Y:S01]  /*7a10*/  F2F.F32.F64 R0, R4 ;  /* 0x0000000400007310 */ /* 0x004e220000301000 */
[----:B------:R-:W0:-:S14]  /*7a20*/  DSETP.GEU.AND P0, PT, |R4|, c[0x2][0x0], PT ;  /* 0x008000000400762a */ /* 0x000e1c0003f0e200 */
[----:B0-----:R-:W-:-:S05]  /*7a30*/  @!P0 FMUL R0, R0, 1.175494350822287508e-38 ;  /* 0x0080000000008820 */ /* 0x001fca0000400000 */
[----:B------:R-:W-:Y:S01]  /*7a40*/  F2FP.BF16.PACK_AB R0, RZ, R0 ;  /* 0x00000000ff00723e */ /* 0x000fe200000010ff */
[----:B------:R-:W-:Y:S05]  /*7a50*/  BRA `(.L_x_595) ;  /* 0x00000b0000007947 */ /* 0x000fea0003800000 */
.L_x_628:
        /* <DEDUP_REMOVED lines=13> */
.L_x_641:
[----:B------:R-:W2:Y:S02]  /*7b30*/  LDG.E.64 R4, [R4.64] ;  /* 0x0000002404047981 */ /* 0x000ea4000c1e1b00 */
[----:B--2---:R-:W0:Y:S01]  /*7b40*/  F2F.F32.F64 R0, R4 ;  /* 0x0000000400007310 */ /* 0x004e220000301000 */
[----:B------:R-:W0:-:S14]  /*7b50*/  DSETP.GEU.AND P0, PT, |R4|, c[0x2][0x0], PT ;  /* 0x008000000400762a */ /* 0x000e1c0003f0e200 */
[----:B0-----:R-:W-:-:S05]  /*7b60*/  @!P0 FMUL R0, R0, 1.175494350822287508e-38 ;  /* 0x0080000000008820 */ /* 0x001fca0000400000 */
[----:B------:R-:W-:Y:S01]  /*7b70*/  F2FP.BF16.PACK_AB R0, RZ, R0 ;  /* 0x00000000ff00723e */ /* 0x000fe200000010ff */
[----:B------:R-:W-:Y:S05]  /*7b80*/  BRA `(.L_x_595) ;  /* 0x000009d000007947 */ /* 0x000fea0003800000 */
.L_x_640:
        /* <DEDUP_REMOVED lines=28> */
.L_x_643:
        /* <DEDUP_REMOVED lines=12> */
[----:B------:R-:W-:Y:S01]  /*7e10*/  F2FP.BF16.PACK_AB R0, RZ, R0 ;  /* 0x00000000ff00723e */ /* 0x000fe200000010ff */
[----:B------:R-:W-:Y:S05]  /*7e20*/  BRA `(.L_x_595) ;  /* 0x0000073000007947 */ /* 0x000fea0003800000 */
.L_x_642:
[----:B------:R0:W5:Y:S01]  /*7e30*/  LDG.E.U16 R0, [R4.64] ;  /* 0x0000002404007981 */ /* 0x000162000c1e1500 */
[----:B------:R-:W-:Y:S05]  /*7e40*/  BRA `(.L_x_595) ;  /* 0x0000071000007947 */ /* 0x000fea0003800000 */
.L_x_639:
        /* <DEDUP_REMOVED lines=12> */
.L_x_646:
        /* <DEDUP_REMOVED lines=21> */
.L_x_650:
[----:B------:R-:W-:Y:S05]  /*8060*/  BSYNC B1 ;  /* 0x0000000000017941 */ /* 0x000fea0003800000 */
.L_x_649:
[----:B------:R-:W-:Y:S01]  /*8070*/  LEA R5, R0, 0x3b800000, 0x17 ;  /* 0x3b80000000057811 */ /* 0x000fe200078eb8ff */
[----:B------:R-:W-:-:S05]  /*8080*/  IMAD.SHL.U32 R0, R3, 0x100000, RZ ;  /* 0x0010000003007824 */ /* 0x000fca00078e00ff */
[----:B------:R-:W-:Y:S02]  /*8090*/  LOP3.LUT R0, R5, R0, R6, 0xfe, !PT ;  /* 0x0000000005007212 */ /* 0x000fe400078efe06 */
.L_x_648:
[----:B------:R-:W-:Y:S05]  /*80a0*/  BSYNC B0 ;  /* 0x0000000000007941 */ /* 0x000fea0003800000 */
.L_x_647:
[----:B------:R-:W-:Y:S01]  /*80b0*/  F2FP.BF16.PACK_AB R0, RZ, R0 ;  /* 0x00000000ff00723e */ /* 0x000fe200000010ff */
[----:B------:R-:W-:Y:S05]  /*80c0*/  BRA `(.L_x_595) ;  /* 0x0000049000007947 */ /* 0x000fea0003800000 */
.L_x_645:
        /* <DEDUP_REMOVED lines=21> */
.L_x_654:
[----:B------:R-:W-:Y:S05]  /*8220*/  BSYNC B1 ;  /* 0x0000000000017941 */ /* 0x000fea0003800000 */
.L_x_653:
[----:B------:R-:W-:Y:S01]  /*8230*/  LEA R5, R0, 0x37800000, 0x17 ;  /* 0x3780000000057811 */ /* 0x000fe200078eb8ff */
[----:B------:R-:W-:-:S05]  /*8240*/  IMAD.SHL.U32 R0, R3, 0x200000, RZ ;  /* 0x0020000003007824 */ /* 0x000fca00078e00ff */
[----:B------:R-:W-:Y:S02]  /*8250*/  LOP3.LUT R0, R5, R0, R6, 0xfe, !PT ;  /* 0x0000000005007212 */ /* 0x000fe400078efe06 */
.L_x_652:
[----:B------:R-:W-:Y:S05]  /*8260*/  BSYNC B0 ;  /* 0x0000000000007941 */ /* 0x000fea0003800000 */
.L_x_651:
[----:B------:R-:W-:Y:S01]  /*8270*/  F2FP.BF16.PACK_AB R0, RZ, R0 ;  /* 0x00000000ff00723e */ /* 0x000fe200000010ff */
[----:B------:R-:W-:Y:S05]  /*8280*/  BRA `(.L_x_595) ;  /* 0x000002d000007947 */ /* 0x000fea0003800000 */
.L_x_644:
        /* <DEDUP_REMOVED lines=14> */
.L_x_658:
[----:B------:R-:W-:Y:S05]  /*8370*/  BSYNC B0 ;  /* 0x0000000000007941 */ /* 0x000fea0003800000 */
.L_x_657:
[----:B------:R-:W-:Y:S01]  /*8380*/  F2FP.BF16.PACK_AB R0, RZ, R0 ;  /* 0x00000000ff00723e */ /* 0x000fe200000010ff */
[----:B------:R-:W-:Y:S05]  /*8390*/  BRA `(.L_x_595) ;  /* 0x000001c000007947 */ /* 0x000fea0003800000 */
.L_x_632:
        /* <DEDUP_REMOVED lines=21> */
.L_x_656:
[----:B------:R-:W2:Y:S02]  /*84f0*/  LDG.E.64 R4, [R4.64] ;  /* 0x0000002404047981 */ /* 0x000ea4000c1e1b00 */
[----:B--2---:R-:W0:Y:S02]  /*8500*/  I2F.U64 R0, R4 ;  /* 0x0000000400007312 */ /* 0x004e240000301000 */
[----:B0-----:R-:W-:Y:S01]  /*8510*/  F2FP.BF16.PACK_AB R0, RZ, R0 ;  /* 0x00000000ff00723e */ /* 0x001fe200000010ff */
[----:B------:R-:W-:Y:S05]  /*8520*/  BRA `(.L_x_595) ;  /* 0x0000003000007947 */ /* 0x000fea0003800000 */
.L_x_655:
[----:B------:R-:W2:Y:S02]  /*8530*/  LDG.E R4, [R4.64] ;  /* 0x0000002404047981 */ /* 0x000ea4000c1e1900 */
[----:B--2---:R-:W0:Y:S02]  /*8540*/  I2F.U32 R0, R4 ;  /* 0x0000000400007306 */ /* 0x004e240000201000 */
[----:B0-----:R-:W-:-:S06]  /*8550*/  F2FP.BF16.PACK_AB R0, RZ, R0 ;  /* 0x00000000ff00723e */ /* 0x001fcc00000010ff */
.L_x_595:
[----:B------:R-:W-:Y:S05]  /*8560*/  BSYNC B6 ;  /* 0x0000000000067941 */ /* 0x000fea0003800000 */
.L_x_594:
[----:B------:R-:W1:Y:S01]  /*8570*/  S2R R29, SR_TID.X ;  /* 0x00000000001d7919 */ /* 0x000e620000002100 */
[----:B------:R-:W2:Y:S01]  /*8580*/  LDC.U8 R17, c[0x0][0x190] ;  /* 0x00006400ff117b82 */ /* 0x000ea20000000000 */
[----:B------:R-:W-:Y:S01]  /*8590*/  BSSY B0, `(.L_x_659) ;  /* 0x0000017000007945 */ /* 0x000fe20003800000 */
[----:B-1----:R-:W-:-:S02]  /*85a0*/  ISETP.GE.AND P2, PT, R29, R22, PT ;  /* 0x000000161d00720c */ /* 0x002fc40003f46270 */
[C---:B------:R-:W-:Y:S02]  /*85b0*/  IADD3 R3, R29.reuse, 0x100, RZ ;  /* 0x000001001d037810 */ /* 0x040fe40007ffe0ff */
[C---:B0-----:R-:W-:Y:S02]  /*85c0*/  IADD3 R5, R29.reuse, 0x180, RZ ;  /* 0x000001801d057810 */ /* 0x041fe40007ffe0ff */
[----:B------:R-:W-:Y:S02]  /*85d0*/  IADD3 R19, R29, 0x80, RZ ;  /* 0x000000801d137810 */ /* 0x000fe40007ffe0ff */
[-C--:B------:R-:W-:Y:S02]  /*85e0*/  ISETP.GE.AND P0, PT, R3, R22.reuse, PT ;  /* 0x000000160300720c */ /* 0x080fe40003f06270 */
[-C--:B------:R-:W-:Y:S02]  /*85f0*/  ISETP.GE.AND P1, PT, R5, R22.reuse, PT ;  /* 0x000000160500720c */ /* 0x080fe40003f26270 */
[----:B------:R-:W-:Y:S01]  /*8600*/  ISETP.GE.AND P4, PT, R19, R22, PT ;  /* 0x000000161300720c */ /* 0x000fe20003f86270 */
[----:B------:R-:W-:Y:S07]  /*8610*/  @P2 BRA `(.L_x_660) ;  /* 0x000000e000002947 */ /* 0x000fee0003800000 */
[----:B--2--5:R-:W-:Y:S01]  /*8620*/  PRMT R24, RZ, 0x5410, R24 ;  /* 0x00005410ff187816 */ /* 0x024fe20000000018 */
[----:B------:R-:W-:Y:S01]  /*8630*/  IMAD.MOV.U32 R3, RZ, RZ, 0x3f800000 ;  /* 0x3f800000ff037424 */ /* 0x000fe200078e00ff */
[----:B------:R-:W-:-:S02]  /*8640*/  PRMT R25, RZ, 0x5410, R25 ;  /* 0x00005410ff197816 */ /* 0x000fc40000000019 */
[C---:B------:R-:W-:Y:S01]  /*8650*/  FSETP.GEU.FTZ.AND P3, PT, R24.reuse, RZ, PT ;  /* 0x000000ff1800720b */ /* 0x040fe20003f7e000 */
[C---:B------:R-:W-:Y:S01]  /*8660*/  FMUL.FTZ R4, |R24|.reuse, -1.4426950216293334961 ;  /* 0xbfb8aa3b18047820 */ /* 0x040fe20000410200 */
[----:B------:R-:W-:Y:S02]  /*8670*/  FSET.BF.LT.FTZ.AND R24, R24, RZ, PT ;  /* 0x000000ff1818720a */ /* 0x000fe40003811000 */
[----:B------:R-:W-:-:S03]  /*8680*/  FSEL R3, R3, -1, !P3 ;  /* 0xbf80000003037808 */ /* 0x000fc60005800000 */
[----:B------:R-:W0:Y:S02]  /*8690*/  MUFU.EX2 R4, R4 ;  /* 0x0000000400047308 */ /* 0x000e240000000800 */
[----:B0-----:R-:W-:-:S06]  /*86a0*/  FADD.FTZ R5, R4, 1 ;  /* 0x3f80000004057421 */ /* 0x001fcc0000010000 */
[----:B------:R-:W0:Y:S02]  /*86b0*/  MUFU.RCP R5, R5 ;  /* 0x0000000500057308 */ /* 0x000e240000001000 */
[----:B0-----:R-:W-:-:S04]  /*86c0*/  FMUL.FTZ R6, R4, R5 ;  /* 0x0000000504067220 */ /* 0x001fc80000410000 */
[----:B------:R-:W-:-:S04]  /*86d0*/  FFMA.FTZ R6, -R3, R6, R24 ;  /* 0x0000000603067223 */ /* 0x000fc80000010118 */
[----:B------:R-:W-:-:S05]  /*86e0*/  FMUL.FTZ R6, R25, R6 ;  /* 0x0000000619067220 */ /* 0x000fca0000410000 */
[----:B------:R-:W-:Y:S02]  /*86f0*/  F2FP.BF16.PACK_AB R4, RZ, R6 ;  /* 0x00000006ff04723e */ /* 0x000fe400000010ff */
.L_x_660:
[----:B--2---:R-:W-:Y:S05]  /*8700*/  BSYNC B0 ;  /* 0x0000000000007941 */ /* 0x004fea0003800000 */
.L_x_659:
[----:B------:R-:W-:Y:S01]  /*8710*/  BSSY B0, `(.L_x_661) ;  /* 0x0000010000007945 */ /* 0x000fe20003800000 */
[----:B------:R-:W-:Y:S05]  /*8720*/  @P4 BRA `(.L_x_662) ;  /* 0x000000e000004947 */ /* 0x000fea0003800000 */
[----:B-----5:R-:W-:Y:S01]  /*8730*/  PRMT R23, RZ, 0x5410, R23 ;  /* 0x00005410ff177816 */ /* 0x020fe20000000017 */
[----:B------:R-:W-:Y:S01]  /*8740*/  IMAD.MOV.U32 R6, RZ, RZ, 0x3f800000 ;  /* 0x3f800000ff067424 */ /* 0x000fe200078e00ff */
[----:B------:R-:W-:Y:S02]  /*8750*/  PRMT R26, RZ, 0x5410, R26 ;  /* 0x00005410ff1a7816 */ /* 0x000fe4000000001a */
        /* <DEDUP_REMOVED lines=11> */
.L_x_662:
[----:B------:R-:W-:Y:S05]  /*8810*/  BSYNC B0 ;  /* 0x0000000000007941 */ /* 0x000fea0003800000 */
.L_x_661:
        /* <DEDUP_REMOVED lines=16> */
.L_x_664:
[----:B------:R-:W-:Y:S05]  /*8920*/  BSYNC B0 ;  /* 0x0000000000007941 */ /* 0x000fea0003800000 */
.L_x_663:
        /* <DEDUP_REMOVED lines=16> */
.L_x_666:
[----:B------:R-:W-:Y:S05]  /*8a30*/  BSYNC B0 ;  /* 0x0000000000007941 */ /* 0x000fea0003800000 */
.L_x_665:
[----:B------:R-:W-:Y:S01]  /*8a40*/  BSSY B6, `(.L_x_667) ;  /* 0x0000113000067945 */ /* 0x000fe20003800000 */
[----:B------:R-:W-:Y:S05]  /*8a50*/  @P2 BRA `(.L_x_668) ;  /* 0x0000111000002947 */ /* 0x000fea0003800000 */
[----:B-----5:R-:W-:Y:S01]  /*8a60*/  PRMT R0, R17, 0x9910, RZ ;  /* 0x0000991011007816 */ /* 0x020fe200000000ff */
        /* <DEDUP_REMOVED lines=14> */
[----:B------:R-:W-:Y:S01]  /*8b50*/  PRMT R4, RZ, 0x5410, R4 ;  /* 0x00005410ff047816 */ /* 0x000fe20000000004 */
[----:B------:R-:W-:-:S03]  /*8b60*/  IMAD.MOV.U32 R29, RZ, RZ, R19 ;  /* 0x000000ffff1d7224 */ /* 0x000fc600078e0013 */
[----:B------:R-:W0:Y:S02]  /*8b70*/  F2I.FTZ.TRUNC.NTZ R5, R4 ;  /* 0x0000000400057305 */ /* 0x000e24000021f100 */
[----:B0-----:R0:W-:Y:S01]  /*8b80*/  STG.E.U8 [R2.64], R5 ;  /* 0x0000000502007986 */ /* 0x0011e2000c101124 */
[----:B------:R-:W-:Y:S05]  /*8b90*/  BRA `(.L_x_668) ;  /* 0x00000fd000007947 */ /* 0x000fea0003800000 */
.L_x_672:
[----:B------:R-:W-:Y:S01]  /*8ba0*/  PRMT R5, RZ, 0x5410, R4 ;  /* 0x00005410ff057816 */ /* 0x000fe20000000004 */
[----:B------:R-:W-:-:S05]  /*8bb0*/  IMAD.MOV.U32 R29, RZ, RZ, R19 ;  /* 0x000000ffff1d7224 */ /* 0x000fca00078e0013 */
[----:B------:R-:W0:Y:S02]  /*8bc0*/  F2I.S64.TRUNC R4, R5 ;  /* 0x0000000500047311 */ /* 0x000e24000020d900 */
[----:B0-----:R0:W-:Y:S01]  /*8bd0*/  STG.E.U8 [R2.64], R4 ;  /* 0x0000000402007986 */ /* 0x0011e2000c101124 */
[----:B------:R-:W-:Y:S05]  /*8be0*/  BRA `(.L_x_668) ;  /* 0x00000f8000007947 */ /* 0x000fea0003800000 */
.L_x_671:
[----:B------:R-:W-:-:S13]  /*8bf0*/  ISETP.NE.AND P0, PT, R0, 0x2, PT ;  /* 0x000000020000780c */ /* 0x000fda0003f05270 */
[----:B------:R-:W-:Y:S05]  /*8c00*/  @!P0 BRA `(.L_x_674) ;  /* 0x000000e000008947 */ /* 0x000fea0003800000 */
[----:B------:R-:W-:-:S13]  /*8c10*/  ISETP.NE.AND P0, PT, R0, 0x3, PT ;  /* 0x000000030000780c */ /* 0x000fda0003f05270 */
[----:B------:R-:W-:Y:S05]  /*8c20*/  @!P0 BRA `(.L_x_675) ;  /* 0x0000007000008947 */ /* 0x000fea0003800000 */
[----:B------:R-:W-:-:S13]  /*8c30*/  ISETP.NE.AND P0, PT, R0, 0x4, PT ;  /* 0x000000040000780c */ /* 0x000fda0003f05270 */
[----:B------:R-:W-:Y:S05]  /*8c40*/  @P0 BRA `(.L_x_673) ;  /* 0x00000d4000000947 */ /* 0x000fea0003800000 */
[----:B------:R-:W-:Y:S01]  /*8c50*/  PRMT R4, RZ, 0x5410, R4 ;  /* 0x00005410ff047816 */ /* 0x000fe20000000004 */
[----:B------:R-:W-:-:S05]  /*8c60*/  IMAD.MOV.U32 R29, RZ, RZ, R19 ;  /* 0x000000ffff1d7224 */ /* 0x000fca00078e0013 */
[----:B------:R-:W0:Y:S02]  /*8c70*/  F2I.S64.TRUNC R4, R4 ;  /* 0x0000000400047311 */ /* 0x000e24000020d900 */
[----:B0-----:R0:W-:Y:S01]  /*8c80*/  STG.E.64 [R2.64], R4 ;  /* 0x0000000402007986 */ /* 0x0011e2000c101b24 */
[----:B------:R-:W-:Y:S05]  /*8c90*/  BRA `(.L_x_668) ;  /* 0x00000ed000007947 */ /* 0x000fea0003800000 */
.L_x_675:
[----:B------:R-:W-:Y:S01]  /*8ca0*/  PRMT R4, RZ, 0x5410, R4 ;  /* 0x00005410ff047816 */ /* 0x000fe20000000004 */
[----:B------:R-:W-:-:S03]  /*8cb0*/  IMAD.MOV.U32 R29, RZ, RZ, R19 ;  /* 0x000000ffff1d7224 */ /* 0x000fc600078e0013 */
[----:B------:R-:W0:Y:S02]  /*8cc0*/  F2I.FTZ.TRUNC.NTZ R5, R4 ;  /* 0x0000000400057305 */ /* 0x000e24000021f100 */
[----:B0-----:R0:W-:Y:S01]  /*8cd0*/  STG.E [R2.64], R5 ;  /* 0x0000000502007986 */ /* 0x0011e2000c101924 */
[----:B------:R-:W-:Y:S05]  /*8ce0*/  BRA `(.L_x_668) ;  /* 0x00000e8000007947 */ /* 0x000fea0003800000 */
.L_x_674:
[----:B------:R-:W-:Y:S01]  /*8cf0*/  PRMT R4, RZ, 0x5410, R4 ;  /* 0x00005410ff047816 */ /* 0x000fe20000000004 */
[----:B------:R-:W-:-:S03]  /*8d00*/  IMAD.MOV.U32 R29, RZ, RZ, R19 ;  /* 0x000000ffff1d7224 */ /* 0x000fc600078e0013 */
[----:B------:R-:W0:Y:S02]  /*8d10*/  F2I.FTZ.TRUNC.NTZ R5, R4 ;  /* 0x0000000400057305 */ /* 0x000e24000021f100 */
[----:B0-----:R0:W-:Y:S01]  /*8d20*/  STG.E.U16 [R2.64], R5 ;  /* 0x0000000502007986 */ /* 0x0011e2000c101524 */
[----:B------:R-:W-:Y:S05]  /*8d30*/  BRA `(.L_x_668) ;  /* 0x00000e3000007947 */ /* 0x000fea0003800000 */
.L_x_670:
[----:B------:R-:W-:-:S13]  /*8d40*/  ISETP.GT.AND P0, PT, R0, 0x6, PT ;  /* 0x000000060000780c */ /* 0x000fda0003f04270 */
[----:B------:R-:W-:Y:S05]  /*8d50*/  @P0 BRA `(.L_x_676) ;  /* 0x000000d000000947 */ /* 0x000fea0003800000 */
[----:B------:R-:W-:-:S13]  /*8d60*/  ISETP.NE.AND P0, PT, R0, 0x5, PT ;  /* 0x000000050000780c */ /* 0x000fda0003f05270 */
[----:B------:R-:W-:Y:S05]  /*8d70*/  @!P0 BRA `(.L_x_677) ;  /* 0x0000006000008947 */ /* 0x000fea0003800000 */
[----:B------:R-:W-:-:S13]  /*8d80*/  ISETP.NE.AND P0, PT, R0, 0x6, PT ;  /* 0x000000060000780c */ /* 0x000fda0003f05270 */
[----:B------:R-:W-:Y:S05]  /*8d90*/  @P0 BRA `(.L_x_673) ;  /* 0x00000bf000000947 */ /* 0x000fea0003800000 */
[----:B------:R-:W-:Y:S01]  /*8da0*/  PRMT R5, RZ, 0x5410, R4 ;  /* 0x00005410ff057816 */ /* 0x000fe20000000004 */
[----:B------:R-:W-:-:S04]  /*8db0*/  IMAD.MOV.U32 R29, RZ, RZ, R19 ;  /* 0x000000ffff1d7224 */ /* 0x000fc800078e0013 */
[----:B------:R0:W-:Y:S01]  /*8dc0*/  STG.E [R2.64], R5 ;  /* 0x0000000502007986 */ /* 0x0001e2000c101924 */
[----:B------:R-:W-:Y:S05]  /*8dd0*/  BRA `(.L_x_668) ;  /* 0x00000d9000007947 */ /* 0x000fea0003800000 */
.L_x_677:
[----:B------:R-:W-:Y:S01]  /*8de0*/  PRMT R0, RZ, 0x5410, R4 ;  /* 0x00005410ff007816 */ /* 0x000fe20000000004 */
[----:B------:R-:W-:-:S03]  /*8df0*/  IMAD.MOV.U32 R29, RZ, RZ, R19 ;  /* 0x000000ffff1d7224 */ /* 0x000fc600078e0013 */
[----:B------:R-:W-:-:S05]  /*8e00*/  F2FP.PACK_AB R0, RZ, R0 ;  /* 0x00000000ff00723e */ /* 0x000fca00000000ff */
[----:B------:R0:W-:Y:S01]  /*8e10*/  STG.E.U16 [R2.64], R0 ;  /* 0x0000000002007986 */ /* 0x0001e2000c101524 */
[----:B------:R-:W-:Y:S05]  /*8e20*/  BRA `(.L_x_668) ;  /* 0x00000d4000007947 */ /* 0x000fea0003800000 */
.L_x_676:
[----:B------:R-:W-:-:S13]  /*8e30*/  ISETP.NE.AND P0, PT, R0, 0x7, PT ;  /* 0x000000070000780c */ /* 0x000fda0003f05270 */
[----:B------:R-:W-:Y:S05]  /*8e40*/  @!P0 BRA `(.L_x_678) ;  /* 0x000000f000008947 */ /* 0x000fea0003800000 */
[----:B------:R-:W-:-:S13]  /*8e50*/  ISETP.NE.AND P0, PT, R0, 0x8, PT ;  /* 0x000000080000780c */ /* 0x000fda0003f05270 */
[----:B------:R-:W-:Y:S05]  /*8e60*/  @!P0 BRA `(.L_x_679) ;  /* 0x0000007000008947 */ /* 0x000fea0003800000 */
[----:B------:R-:W-:-:S13]  /*8e70*/  ISETP.NE.AND P0, PT, R0, 0x9, PT ;  /* 0x000000090000780c */ /* 0x000fda0003f05270 */
[----:B------:R-:W-:Y:S05]  /*8e80*/  @P0 BRA `(.L_x_673) ;  /* 0x00000b0000000947 */ /* 0x000fea0003800000 */
[----:B------:R-:W-:Y:S01]  /*8e90*/  IMAD.MOV.U32 R5, RZ, RZ, RZ ;  /* 0x000000ffff057224 */ /* 0x000fe200078e00ff */
[----:B------:R-:W-:Y:S01]  /*8ea0*/  PRMT R4, RZ, 0x5410, R4 ;  /* 0x00005410ff047816 */ /* 0x000fe20000000004 */
[----:B------:R-:W-:-:S04]  /*8eb0*/  IMAD.MOV.U32 R29, RZ, RZ, R19 ;  /* 0x000000ffff1d7224 */ /* 0x000fc800078e0013 */
[----:B------:R0:W-:Y:S01]  /*8ec0*/  STG.E.64 [R2.64], R4 ;  /* 0x0000000402007986 */ /* 0x0001e2000c101b24 */
[----:B------:R-:W-:Y:S05]  /*8ed0*/  BRA `(.L_x_668) ;  /* 0x00000c9000007947 */ /* 0x000fea0003800000 */
.L_x_679:
[----:B------:R-:W-:Y:S01]  /*8ee0*/  PRMT R4, RZ, 0x5410, R4 ;  /* 0x00005410ff047816 */ /* 0x000fe20000000004 */
[----:B------:R-:W-:-:S03]  /*8ef0*/  IMAD.MOV.U32 R29, RZ, RZ, R19 ;  /* 0x000000ffff1d7224 */ /* 0x000fc600078e0013 */
[----:B------:R-:W-:-:S04]  /*8f00*/  F2FP.PACK_AB R5, RZ, R4 ;  /* 0x00000004ff05723e */ /* 0x000fc800000000ff */
[----:B------:R-:W-:-:S05]  /*8f10*/  PRMT R5, R5, 0x5410, RZ ;  /* 0x0000541005057816 */ /* 0x000fca00000000ff */
[----:B------:R0:W-:Y:S01]  /*8f20*/  STG.E [R2.64], R5 ;  /* 0x0000000502007986 */ /* 0x0001e2000c101924 */
[----:B------:R-:W-:Y:S05]  /*8f30*/  BRA `(.L_x_668) ;  /* 0x00000c3000007947 */ /* 0x000fea0003800000 */
.L_x_678:
[----:B------:R-:W-:Y:S01]  /*8f40*/  PRMT R4, RZ, 0x5410, R4 ;  /* 0x00005410ff047816 */ /* 0x000fe20000000004 */
[----:B------:R-:W-:-:S04]  /*8f50*/  IMAD.MOV.U32 R29, RZ, RZ, R19 ;  /* 0x000000ffff1d7224 */ /* 0x000fc800078e0013 */
[----:B------:R-:W-:-:S06]  /*8f60*/  FMUL.FTZ R4, R4, 1 ;  /* 0x3f80000004047820 */ /* 0x000fcc0000410000 */
[----:B------:R-:W0:Y:S02]  /*8f70*/  F2F.F64.F32 R4, R4 ;  /* 0x0000000400047310 */ /* 0x000e240000201800 */
[----:B0-----:R0:W-:Y:S01]  /*8f80*/  STG.E.64 [R2.64], R4 ;  /* 0x0000000402007986 */ /* 0x0011e2000c101b24 */
[----:B------:R-:W-:Y:S05]  /*8f90*/  BRA `(.L_x_668) ;  /* 0x00000bd000007947 */ /* 0x000fea0003800000 */
.L_x_669:
        /* <DEDUP_REMOVED lines=8> */
[----:B------:R-:W-:Y:S01]  /*9020*/  PRMT R4, RZ, 0x5410, R4 ;  /* 0x00005410ff047816 */ /* 0x000fe20000000004 */
[----:B------:R-:W-:-:S03]  /*9030*/  IMAD.MOV.U32 R29, RZ, RZ, R19 ;  /* 0x000000ffff1d7224 */ /* 0x000fc600078e0013 */
[----:B------:R-:W-:-:S04]  /*9040*/  FSETP.NEU.FTZ.AND P0, PT, R4, RZ, PT ;  /* 0x000000ff0400720b */ /* 0x000fc80003f1d000 */
[----:B------:R-:W-:-:S05]  /*9050*/  SEL R5, RZ, 0x1, !P0 ;  /* 0x00000001ff057807 */ /* 0x000fca0004000000 */
[----:B------:R0:W-:Y:S01]  /*9060*/  STG.E.U8 [R2.64], R5 ;  /* 0x0000000502007986 */ /* 0x0001e2000c101124 */
[----:B------:R-:W-:Y:S05]  /*9070*/  BRA `(.L_x_668) ;  /* 0x00000af000007947 */ /* 0x000fea0003800000 */
.L_x_682:
[----:B------:R-:W-:Y:S01]  /*9080*/  PRMT R4, RZ, 0x5410, R4 ;  /* 0x00005410ff047816 */ /* 0x000fe20000000004 */
[----:B------:R-:W-:Y:S01]  /*9090*/  CS2R R6, SRZ ;  /* 0x0000000000067805 */ /* 0x000fe2000001ff00 */
[----:B------:R-:W-:-:S03]  /*90a0*/  IMAD.MOV.U32 R29, RZ, RZ, R19 ;  /* 0x000000ffff1d7224 */ /* 0x000fc600078e0013 */
[----:B------:R-:W-:-:S06]  /*90b0*/  FMUL.FTZ R4, R4, 1 ;  /* 0x3f80000004047820 */ /* 0x000fcc0000410000 */
[----:B------:R-:W0:Y:S02]  /*90c0*/  F2F.F64.F32 R4, R4 ;  /* 0x0000000400047310 */ /* 0x000e240000201800 */
[----:B0-----:R0:W-:Y:S01]  /*90d0*/  STG.E.128 [R2.64], R4 ;  /* 0x0000000402007986 */ /* 0x0011e2000c101d24 */
[----:B------:R-:W-:Y:S05]  /*90e0*/  BRA `(.L_x_668) ;  /* 0x00000a8000007947 */ /* 0x000fea0003800000 */
.L_x_681:
        /* <DEDUP_REMOVED lines=21> */
.L_x_686:
[----:B------:R-:W-:Y:S05]  /*9240*/  BSYNC B0 ;  /* 0x0000000000007941 */ /* 0x000fea0003800000 */
.L_x_685:
[----:B------:R-:W-:Y:S01]  /*9250*/  LOP3.LUT R5, R0, R5, RZ, 0xfc, !PT ;  /* 0x0000000500057212 */ /* 0x000fe200078efcff */
[----:B------:R-:W-:-:S04]  /*9260*/  IMAD.MOV.U32 R29, RZ, RZ, R19 ;  /* 0x000000ffff1d7224 */ /* 0x000fc800078e0013 */
[----:B------:R0:W-:Y:S01]  /*9270*/  STG.E.U8 [R2.64], R5 ;  /* 0x0000000502007986 */ /* 0x0001e2000c101124 */
[----:B------:R-:W-:Y:S05]  /*9280*/  BRA `(.L_x_668) ;  /* 0x000008e000007947 */ /* 0x000fea0003800000 */
.L_x_684:
        /* <DEDUP_REMOVED lines=13> */
.L_x_688:
[----:B------:R-:W-:Y:S01]  /*9360*/  IMAD.MOV.U32 R0, RZ, RZ, 0x7f ;  /* 0x0000007fff007424 */ /* 0x000fe200078e00ff */
[----:B------:R-:W-:-:S04]  /*9370*/  ISETP.GT.U32.AND P0, PT, R4, 0x7f800000, PT ;  /* 0x7f8000000400780c */ /* 0x000fc80003f04070 */
[----:B------:R-:W-:-:S04]  /*9380*/  SEL R0, R0, 0x7c, P0 ;  /* 0x0000007c00007807 */ /* 0x000fc80000000000 */
.L_x_689:
[----:B------:R-:W-:Y:S05]  /*9390*/  BSYNC B0 ;  /* 0x0000000000007941 */ /* 0x000fea0003800000 */
.L_x_687:
[----:B------:R-:W-:Y:S01]  /*93a0*/  LOP3.LUT R4, R5, 0x80000000, RZ, 0xc0, !PT ;  /* 0x8000000005047812 */ /* 0x000fe200078ec0ff */
[----:B------:R-:W-:-:S03]  /*93b0*/  IMAD.MOV.U32 R29, RZ, RZ, R19 ;  /* 0x000000ffff1d7224 */ /* 0x000fc600078e0013 */
[----:B------:R-:W-:-:S04]  /*93c0*/  SHF.R.U32.HI R5, RZ, 0x18, R4 ;  /* 0x00000018ff057819 */ /* 0x000fc80000011604 */
[----:B------:R-:W-:-:S05]  /*93d0*/  LOP3.LUT R5, R0, R5, RZ, 0xfc, !PT ;  /* 0x0000000500057212 */ /* 0x000fca00078efcff */
[----:B------:R0:W-:Y:S01]  /*93e0*/  STG.E.U8 [R2.64], R5 ;  /* 0x0000000502007986 */ /* 0x0001e2000c101124 */
[----:B------:R-:W-:Y:S05]  /*93f0*/  BRA `(.L_x_668) ;  /* 0x0000077000007947 */ /* 0x000fea0003800000 */
.L_x_683:
[----:B------:R0:W-:Y:S01]  /*9400*/  STG.E.U16 [R2.64], R4 ;  /* 0x0000000402007986 */ /* 0x0001e2000c101524 */
[----:B------:R-:W-:Y:S01]  /*9410*/  IMAD.MOV.U32 R29, RZ, RZ, R19 ;  /* 0x000000ffff1d7224 */ /* 0x000fe200078e0013 */
[----:B------:R-:W-:Y:S05]  /*9420*/  BRA `(.L_x_668) ;  /* 0x0000074000007947 */ /* 0x000fea0003800000 */
.L_x_680:
        /* <DEDUP_REMOVED lines=10> */
[----:B------:R-:W0:Y:S02]  /*94d0*/  F2I.FTZ.U32.TRUNC.NTZ R5, R5 ;  /* 0x0000000500057305 */ /* 0x000e24000021f000 */
[----:B0-----:R0:W-:Y:S01]  /*94e0*/  STG.E.U16 [R2.64], R5 ;  /* 0x0000000502007986 */ /* 0x0011e2000c101524 */
[----:B------:R-:W-:Y:S05]  /*94f0*/  BRA `(.L_x_668) ;  /* 0x0000067000007947 */ /* 0x000fea0003800000 */
.L_x_692:
        /* <DEDUP_REMOVED lines=13> */
[----:B------:R-:W-:-:S05]  /*95d0*/  FADD.FTZ R0, R5, 8192 ;  /* 0x4600000005007421 */ /* 0x000fca0000010000 */
[----:B------:R-:W-:Y:S02]  /*95e0*/  LOP3.LUT P0, R4, R0, 0xff, RZ, 0xc0, !PT ;  /* 0x000000ff00047812 */ /* 0x000fe4000780c0ff */
[----:B------:R-:W-:-:S11]  /*95f0*/  PRMT R0, RZ, 0x7610, R0 ;  /* 0x00007610ff007816 */ /* 0x000fd60000000000 */
[----:B------:R-:W-:Y:S05]  /*9600*/  @!P0 BRA `(.L_x_694) ;  /* 0x0000004000008947 */ /* 0x000fea0003800000 */
.L_x_695:
[----:B------:R-:W-:-:S04]  /*9610*/  LOP3.LUT R0, R7, 0x80000000, RZ, 0xc0, !PT ;  /* 0x8000000007007812 */ /* 0x000fc800078ec0ff */
[----:B------:R-:W-:-:S04]  /*9620*/  SHF.R.U32.HI R5, RZ, 0x18, R0 ;  /* 0x00000018ff057819 */ /* 0x000fc80000011600 */
[----:B------:R-:W-:-:S04]  /*9630*/  LOP3.LUT R4, R4, R5, RZ, 0xfc, !PT ;  /* 0x0000000504047212 */ /* 0x000fc800078efcff */
[----:B------:R-:W-:Y:S02]  /*9640*/  PRMT R0, R4, 0x7610, R0 ;  /* 0x0000761004007816 */ /* 0x000fe40000000000 */
.L_x_694:
[----:B------:R-:W-:Y:S05]  /*9650*/  BSYNC B0 ;  /* 0x0000000000007941 */ /* 0x000fea0003800000 */
.L_x_693:
[----:B------:R0:W-:Y:S01]  /*9660*/  STG.E.U8 [R2.64], R0 ;  /* 0x0000000002007986 */ /* 0x0001e2000c101124 */
[----:B------:R-:W-:Y:S01]  /*9670*/  IMAD.MOV.U32 R29, RZ, RZ, R19 ;  /* 0x000000ffff1d7224 */ /* 0x000fe200078e0013 */
[----:B------:R-:W-:Y:S05]  /*9680*/  BRA `(.L_x_668) ;  /* 0x000004e000007947 */ /* 0x000fea0003800000 */
.L_x_691:
        /* <DEDUP_REMOVED lines=17> */
.L_x_698:
[----:B------:R-:W-:-:S04]  /*97a0*/  LOP3.LUT R0, R7, 0x80000000, RZ, 0xc0, !PT ;  /* 0x8000000007007812 */ /* 0x000fc800078ec0ff */
[----:B------:R-:W-:-:S04]  /*97b0*/  SHF.R.U32.HI R5, RZ, 0x18, R0 ;  /* 0x00000018ff057819 */ /* 0x000fc80000011600 */
[----:B------:R-:W-:-:S04]  /*97c0*/  LOP3.LUT R4, R4, R5, RZ, 0xfc, !PT ;  /* 0x0000000504047212 */ /* 0x000fc800078efcff */
[----:B------:R-:W-:Y:S02]  /*97d0*/  PRMT R0, R4, 0x7610, R0 ;  /* 0x0000761004007816 */ /* 0x000fe40000000000 */
.L_x_697:
[----:B------:R-:W-:Y:S05]  /*97e0*/  BSYNC B0 ;  /* 0x0000000000007941 */ /* 0x000fea0003800000 */
.L_x_696:
[----:B------:R0:W-:Y:S01]  /*97f0*/  STG.E.U8 [R2.64], R0 ;  /* 0x0000000002007986 */ /* 0x0001e2000c101124 */
[----:B------:R-:W-:Y:S01]  /*9800*/  IMAD.MOV.U32 R29, RZ, RZ, R19 ;  /* 0x000000ffff1d7224 */ /* 0x000fe200078e0013 */
[----:B------:R-:W-:Y:S05]  /*9810*/  BRA `(.L_x_668) ;  /* 0x0000035000007947 */ /* 0x000fea0003800000 */
.L_x_690:
[----:B------:R-:W-:-:S13]  /*9820*/  ISETP.NE.AND P0, PT, R0, 0x1c, PT ;  /* 0x0000001c0000780c */ /* 0x000fda0003f05270 */
[----:B------:R-:W-:Y:S05]  /*9830*/  @!P0 BRA `(.L_x_699) ;  /* 0x000002f000008947 */ /* 0x000fea0003800000 */
[----:B------:R-:W-:-:S13]  /*9840*/  ISETP.NE.AND P0, PT, R0, 0x1d, PT ;  /* 0x0000001d0000780c */ /* 0x000fda0003f05270 */
[----:B------:R-:W-:Y:S05]  /*9850*/  @!P0 BRA `(.L_x_700) ;  /* 0x0000028000008947 */ /* 0x000fea0003800000 */
[----:B------:R-:W-:-:S13]  /*9860*/  ISETP.NE.AND P0, PT, R0, 0x2c, PT ;  /* 0x0000002c0000780c */ /* 0x000fda0003f05270 */
[----:B------:R-:W-:Y:S05]  /*9870*/  @P0 BRA `(.L_x_673) ;  /* 0x0000011000000947 */ /* 0x000fea0003800000 */
[----:B------:R-:W-:Y:S01]  /*9880*/  PRMT R5, RZ, 0x5410, R4 ;  /* 0x00005410ff057816 */ /* 0x000fe20000000004 */
[----:B------:R-:W-:Y:S01]  /*9890*/  IMAD.MOV.U32 R29, RZ, RZ, R19 ;  /* 0x000000ffff1d7224 */ /* 0x000fe200078e0013 */
        /* <DEDUP_REMOVED lines=15> */
.L_x_673:
        /* <DEDUP_REMOVED lines=19> */
[----:B------:R-:W-:Y:S01]  /*9ac0*/  IMAD.MOV.U32 R29, RZ, RZ, R19 ;  /* 0x000000ffff1d7224 */ /* 0x000fe200078e0013 */
[----:B------:R-:W-:Y:S05]  /*9ad0*/  BRA `(.L_x_668) ;  /* 0x0000009000007947 */ /* 0x000fea0003800000 */
.L_x_700:
[----:B------:R-:W-:Y:S01]  /*9ae0*/  PRMT R4, RZ, 0x5410, R4 ;  /* 0x00005410ff047816 */ /* 0x000fe20000000004 */
[----:B------:R-:W-:-:S05]  /*9af0*/  IMAD.MOV.U32 R29, RZ, RZ, R19 ;  /* 0x000000ffff1d7224 */ /* 0x000fca00078e0013 */
[----:B------:R-:W0:Y:S02]  /*9b00*/  F2I.U64.TRUNC R4, R4 ;  /* 0x0000000400047311 */ /* 0x000e24000020d800 */
[----:B0-----:R0:W-:Y:S01]  /*9b10*/  STG.E.64 [R2.64], R4 ;  /* 0x0000000402007986 */ /* 0x0011e2000c101b24 */
[----:B------:R-:W-:Y:S05]  /*9b20*/  BRA `(.L_x_668) ;  /* 0x0000004000007947 */ /* 0x000fea0003800000 */
.L_x_699:
[----:B------:R-:W-:Y:S01]  /*9b30*/  PRMT R4, RZ, 0x5410, R4 ;  /* 0x00005410ff047816 */ /* 0x000fe20000000004 */
[----:B------:R-:W-:-:S03]  /*9b40*/  IMAD.MOV.U32 R29, RZ, RZ, R19 ;  /* 0x000000ffff1d7224 */ /* 0x000fc600078e0013 */
[----:B------:R-:W0:Y:S02]  /*9b50*/  F2I.FTZ.U32.TRUNC.NTZ R5, R4 ;  /* 0x0000000400057305 */ /* 0x000e24000021f000 */
[----:B0-----:R0:W-:Y:S02]  /*9b60*/  STG.E [R2.64], R5 ;  /* 0x0000000502007986 */ /* 0x0011e4000c101924 */
.L_x_668:
[----:B------:R-:W-:Y:S05]  /*9b70*/  BSYNC B6 ;  /* 0x0000000000067941 */ /* 0x000fea0003800000 */
.L_x_667:
[----:B------:R-:W-:Y:S01]  /*9b80*/  ISETP.GE.AND P0, PT, R29, R22, PT ;  /* 0x000000161d00720c */ /* 0x000fe20003f06270 */
[----:B------:R-:W-:-:S12]  /*9b90*/  BSSY B6, `(.L_x_701) ;  /* 0x00001fe000067945 */ /* 0x000fd80003800000 */
[----:B------:R-:W-:Y:S05]  /*9ba0*/  @P0 BRA `(.L_x_702) ;  /* 0x00001fc000000947 */ /* 0x000fea0003800000 */
[----:B0----5:R-:W-:Y:S01]  /*9bb0*/  IMAD R0, R16, 0x200, R29 ;  /* 0x0000020010007824 */ /* 0x021fe200078e021d */
[----:B------:R-:W-:-:S03]  /*9bc0*/  PRMT R3, R17, 0x9910, RZ ;  /* 0x0000991011037816 */ /* 0x000fc600000000ff */
[----:B------:R-:W-:Y:S02]  /*9bd0*/  IMAD R2, R0, c[0x0][0x194], RZ ;  /* 0x0000650000027a24 */ /* 0x000fe400078e02ff */
[----:B------:R-:W-:-:S03]  /*9be0*/  IMAD.MOV.U32 R0, RZ, RZ, R3 ;  /* 0x000000ffff007224 */ /* 0x000fc600078e0003 */
[----:B------:R-:W-:Y:S02]  /*9bf0*/  IADD3 R2, P0, R2, c[0x0][0x168], RZ ;  /* 0x00005a0002027a10 */ /* 0x000fe40007f1e0ff */
[----:B------:R-:W-:-:S03]  /*9c00*/  ISETP.GT.AND P1, PT, R0, 0x9, PT ;  /* 0x000000090000780c */ /* 0x000fc60003f24270 */
[----:B------:R-:W-:-:S10]  /*9c10*/  IMAD.X R3, RZ, RZ, c[0x0][0x16c], P0 ;  /* 0x00005b00ff037624 */ /* 0x000fd400000e06ff */
        /* <DEDUP_REMOVED lines=13> */
.L_x_706:
[----:B------:R-:W-:-:S06]  /*9cf0*/  PRMT R5, RZ, 0x5410, R24 ;  /* 0x00005410ff057816 */ /* 0x000fcc0000000018 */
[----:B------:R-:W0:Y:S02]  /*9d00*/  F2I.S64.TRUNC R4, R5 ;  /* 0x0000000500047311 */ /* 0x000e24000020d900 */
[----:B0-----:R0:W-:Y:S01]  /*9d10*/  STG.E.U8 [R2.64], R4 ;  /* 0x0000000402007986 */ /* 0x0011e2000c101124 */
[----:B------:R-:W-:Y:S05]  /*9d20*/  BRA `(.L_x_708) ;  /* 0x00000e4000007947 */ /* 0x000fea0003800000 */
.L_x_705:
        /* <DEDUP_REMOVED lines=10> */
.L_x_710:
[----:B------:R-:W-:-:S04]  /*9dd0*/  PRMT R24, RZ, 0x5410, R24 ;  /* 0x00005410ff187816 */ /* 0x000fc80000000018 */
[----:B------:R-:W0:Y:S02]  /*9de0*/  F2I.FTZ.TRUNC.NTZ R5, R24 ;  /* 0x0000001800057305 */ /* 0x000e24000021f100 */
[----:B0-----:R0:W-:Y:S01]  /*9df0*/  STG.E [R2.64], R5 ;  /* 0x0000000502007986 */ /* 0x0011e2000c101924 */
[----:B------:R-:W-:Y:S05]  /*9e00*/  BRA `(.L_x_708) ;  /* 0x00000d6000007947 */ /* 0x000fea0003800000 */
.L_x_709:
[----:B------:R-:W-:-:S04]  /*9e10*/  PRMT R24, RZ, 0x5410, R24 ;  /* 0x00005410ff187816 */ /* 0x000fc80000000018 */
[----:B------:R-:W0:Y:S02]  /*9e20*/  F2I.FTZ.TRUNC.NTZ R5, R24 ;  /* 0x0000001800057305 */ /* 0x000e24000021f100 */
[----:B0-----:R0:W-:Y:S01]  /*9e30*/  STG.E.U16 [R2.64], R5 ;  /* 0x0000000502007986 */ /* 0x0011e2000c101524 */
[----:B------:R-:W-:Y:S05]  /*9e40*/  BRA `(.L_x_708) ;  /* 0x00000d2000007947 */ /* 0x000fea0003800000 */
.L_x_704:
        /* <DEDUP_REMOVED lines=9> */
.L_x_712:
[----:B------:R-:W-:-:S04]  /*9ee0*/  PRMT R0, RZ, 0x5410, R24 ;  /* 0x00005410ff007816 */ /* 0x000fc80000000018 */
[----:B------:R-:W-:-:S05]  /*9ef0*/  F2FP.PACK_AB R0, RZ, R0 ;  /* 0x00000000ff00723e */ /* 0x000fca00000000ff */
[----:B------:R0:W-:Y:S01]  /*9f00*/  STG.E.U16 [R2.64], R0 ;  /* 0x0000000002007986 */ /* 0x0001e2000c101524 */
[----:B------:R-:W-:Y:S05]  /*9f10*/  BRA `(.L_x_708) ;  /* 0x00000c5000007947 */ /* 0x000fea0003800000 */
.L_x_711:
        /* <DEDUP_REMOVED lines=10> */
.L_x_714:
[----:B------:R-:W-:-:S04]  /*9fc0*/  PRMT R24, RZ, 0x5410, R24 ;  /* 0x00005410ff187816 */ /* 0x000fc80000000018 */
[----:B------:R-:W-:-:S04]  /*9fd0*/  F2FP.PACK_AB R5, RZ, R24 ;  /* 0x00000018ff05723e */ /* 0x000fc800000000ff */
[----:B------:R-:W-:-:S05]  /*9fe0*/  PRMT R5, R5, 0x5410, RZ ;  /* 0x0000541005057816 */ /* 0x000fca00000000ff */
[----:B------:R0:W-:Y:S01]  /*9ff0*/  STG.E [R2.64], R5 ;  /* 0x0000000502007986 */ /* 0x0001e2000c101924 */
[----:B------:R-:W-:Y:S05]  /*a000*/  BRA `(.L_x_708) ;  /* 0x00000b6000007947 */ /* 0x000fea0003800000 */
.L_x_713:
[----:B------:R-:W-:-:S05]  /*a010*/  PRMT R4, RZ, 0x5410, R24 ;  /* 0x00005410ff047816 */ /* 0x000fca0000000018 */
[----:B------:R-:W-:-:S06]  /*a020*/  FMUL.FTZ R4, R4, 1 ;  /* 0x3f80000004047820 */ /* 0x000fcc0000410000 */
[----:B------:R-:W0:Y:S02]  /*a030*/  F2F.F64.F32 R4, R4 ;  /* 0x0000000400047310 */ /* 0x000e240000201800 */
[----:B0-----:R0:W-:Y:S01]  /*a040*/  STG.E.64 [R2.64], R4 ;  /* 0x0000000402007986 */ /* 0x0011e2000c101b24 */
[----:B------:R-:W-:Y:S05]  /*a050*/  BRA `(.L_x_708) ;  /* 0x00000b1000007947 */ /* 0x000fea0003800000 */
.L_x_703:
        /* <DEDUP_REMOVED lines=13> */
.L_x_717:
[----:B------:R-:W-:Y:S01]  /*a130*/  PRMT R24, RZ, 0x5410, R24 ;  /* 0x00005410ff187816 */ /* 0x000fe20000000018 */
[----:B------:R-:W-:-:S04]  /*a140*/  CS2R R6, SRZ ;  /* 0x0000000000067805 */ /* 0x000fc8000001ff00 */
[----:B------:R-:W-:-:S06]  /*a150*/  FMUL.FTZ R4, R24, 1 ;  /* 0x3f80000018047820 */ /* 0x000fcc0000410000 */
[----:B------:R-:W0:Y:S02]  /*a160*/  F2F.F64.F32 R4, R4 ;  /* 0x0000000400047310 */ /* 0x000e240000201800 */
[----:B0-----:R0:W-:Y:S01]  /*a170*/  STG.E.128 [R2.64], R4 ;  /* 0x0000000402007986 */ /* 0x0011e2000c101d24 */
[----:B------:R-:W-:Y:S05]  /*a180*/  BRA `(.L_x_708) ;  /* 0x000009e000007947 */ /* 0x000fea0003800000 */
.L_x_716:
        /* <DEDUP_REMOVED lines=21> */
.L_x_721:
[----:B------:R-:W-:Y:S05]  /*a2e0*/  BSYNC B0 ;  /* 0x0000000000007941 */ /* 0x000fea0003800000 */
.L_x_720:
[----:B------:R-:W-:-:S05]  /*a2f0*/  LOP3.LUT R5, R0, R5, RZ, 0xfc, !PT ;  /* 0x0000000500057212 */ /* 0x000fca00078efcff */
[----:B------:R0:W-:Y:S01]  /*a300*/  STG.E.U8 [R2.64], R5 ;  /* 0x0000000502007986 */ /* 0x0001e2000c101124 */
[----:B------:R-:W-:Y:S05]  /*a310*/  BRA `(.L_x_708) ;  /* 0x0000085000007947 */ /* 0x000fea0003800000 */
.L_x_719:
        /* <DEDUP_REMOVED lines=13> */
.L_x_723:
[----:B------:R-:W-:Y:S01]  /*a3f0*/  IMAD.MOV.U32 R0, RZ, RZ, 0x7f ;  /* 0x0000007fff007424 */ /* 0x000fe200078e00ff */
[----:B------:R-:W-:-:S04]  /*a400*/  ISETP.GT.U32.AND P0, PT, R4, 0x7f800000, PT ;  /* 0x7f8000000400780c */ /* 0x000fc80003f04070 */
[----:B------:R-:W-:-:S04]  /*a410*/  SEL R0, R0, 0x7c, P0 ;  /* 0x0000007c00007807 */ /* 0x000fc80000000000 */
.L_x_724:
[----:B------:R-:W-:Y:S05]  /*a420*/  BSYNC B0 ;  /* 0x0000000000007941 */ /* 0x000fea0003800000 */
.L_x_722:
[----:B------:R-:W-:-:S04]  /*a430*/  LOP3.LUT R4, R5, 0x80000000, RZ, 0xc0, !PT ;  /* 0x8000000005047812 */ /* 0x000fc800078ec0ff */
[----:B------:R-:W-:-:S04]  /*a440*/  SHF.R.U32.HI R5, RZ, 0x18, R4 ;  /* 0x00000018ff057819 */ /* 0x000fc80000011604 */
[----:B------:R-:W-:-:S05]  /*a450*/  LOP3.LUT R5, R0, R5, RZ, 0xfc, !PT ;  /* 0x0000000500057212 */ /* 0x000fca00078efcff */
[----:B------:R0:W-:Y:S01]  /*a460*/  STG.E.U8 [R2.64], R5 ;  /* 0x0000000502007986 */ /* 0x0001e2000c101124 */
[----:B------:R-:W-:Y:S05]  /*a470*/  BRA `(.L_x_708) ;  /* 0x000006f000007947 */ /* 0x000fea0003800000 */
.L_x_718:
[----:B------:R0:W-:Y:S01]  /*a480*/  STG.E.U16 [R2.64], R24 ;  /* 0x0000001802007986 */ /* 0x0001e2000c101524 */
[----:B------:R-:W-:Y:S05]  /*a490*/  BRA `(.L_x_708) ;  /* 0x000006d000007947 */ /* 0x000fea0003800000 */
.L_x_715:
        /* <DEDUP_REMOVED lines=12> */
.L_x_727:
        /* <DEDUP_REMOVED lines=17> */
.L_x_730:
[----:B------:R-:W-:-:S04]  /*a670*/  LOP3.LUT R0, R7, 0x80000000, RZ, 0xc0, !PT ;  /* 0x8000000007007812 */ /* 0x000fc800078ec0ff */
[----:B------:R-:W-:-:S04]  /*a680*/  SHF.R.U32.HI R5, RZ, 0x18, R0 ;  /* 0x00000018ff057819 */ /* 0x000fc80000011600 */
[----:B------:R-:W-:-:S04]  /*a690*/  LOP3.LUT R4, R4, R5, RZ, 0xfc, !PT ;  /* 0x0000000504047212 */ /* 0x000fc800078efcff */
[----:B------:R-:W-:Y:S02]  /*a6a0*/  PRMT R0, R4, 0x7610, R0 ;  /* 0x0000761004007816 */ /* 0x000fe40000000000 */
.L_x_729:
[----:B------:R-:W-:Y:S05]  /*a6b0*/  BSYNC B0 ;  /* 0x0000000000007941 */ /* 0x000fea0003800000 */
.L_x_728:
[----:B------:R0:W-:Y:S01]  /*a6c0*/  STG.E.U8 [R2.64], R0 ;  /* 0x0000000002007986 */ /* 0x0001e2000c101124 */
[----:B------:R-:W-:Y:S05]  /*a6d0*/  BRA `(.L_x_708) ;  /* 0x0000049000007947 */ /* 0x000fea0003800000 */
.L_x_726:
        /* <DEDUP_REMOVED lines=17> */
.L_x_733:
[----:B------:R-:W-:-:S04]  /*a7f0*/  LOP3.LUT R0, R7, 0x80000000, RZ, 0xc0, !PT ;  /* 0x8000000007007812 */ /* 0x000fc800078ec0ff */
[----:B------:R-:W-:-:S04]  /*a800*/  SHF.R.U32.HI R5, RZ, 0x18, R0 ;  /* 0x00000018ff057819 */ /* 0x000fc80000011600 */
[----:B------:R-:W-:-:S04]  /*a810*/  LOP3.LUT R4, R4, R5, RZ, 0xfc, !PT ;  /* 0x0000000504047212 */ /* 0x000fc800078efcff */
[----:B------:R-:W-:Y:S02]  /*a820*/  PRMT R0, R4, 0x7610, R0 ;  /* 0x0000761004007816 */ /* 0x000fe40000000000 */
.L_x_732:
[----:B------:R-:W-:Y:S05]  /*a830*/  BSYNC B0 ;  /* 0x0000000000007941 */ /* 0x000fea0003800000 */
.L_x_731:
[----:B------:R0:W-:Y:S01]  /*a840*/  STG.E.U8 [R2.64], R0 ;  /* 0x0000000002007986 */ /* 0x0001e2000c101124 */
[----:B------:R-:W-:Y:S05]  /*a850*/  BRA `(.L_x_708) ;  /* 0x0000031000007947 */ /* 0x000fea0003800000 */
.L_x_725:
        /* <DEDUP_REMOVED lines=22> */
.L_x_707:
        /* <DEDUP_REMOVED lines=20> */
.L_x_735:
[----:B------:R-:W-:-:S06]  /*ab00*/  PRMT R4, RZ, 0x5410, R24 ;  /* 0x00005410ff047816 */ /* 0x000fcc0000000018 */
[----:B------:R-:W0:Y:S02]  /*ab10*/  F2I.U64.TRUNC R4, R4 ;  /* 0x0000000400047311 */ /* 0x000e24000020d800 */
[----:B0-----:R0:W-:Y:S01]  /*ab20*/  STG.E.64 [R2.64], R4 ;  /* 0x0000000402007986 */ /* 0x0011e2000c101b24 */
[----:B------:R-:W-:Y:S05]  /*ab30*/  BRA `(.L_x_708) ;  /* 0x0000003000007947 */ /* 0x000fea0003800000 */
.L_x_734:
[----:B------:R-:W-:-:S04]  /*ab40*/  PRMT R24, RZ, 0x5410, R24 ;  /* 0x00005410ff187816 */ /* 0x000fc80000000018 */
[----:B------:R-:W0:Y:S02]  /*ab50*/  F2I.FTZ.U32.TRUNC.NTZ R5, R24 ;  /* 0x0000001800057305 */ /* 0x000e24000021f000 */
[----:B0-----:R0:W-:Y:S02]  /*ab60*/  STG.E [R2.64], R5 ;  /* 0x0000000502007986 */ /* 0x0011e4000c101924 */
.L_x_708:
[----:B------:R-:W-:-:S04]  /*ab70*/  IADD3 R29, R29, 0x80, RZ ;  /* 0x000000801d1d7810 */ /* 0x000fc80007ffe0ff */
[----:B------:R-:W-:-:S13]  /*ab80*/  ISETP.GE.AND P0, PT, R29, R22, PT ;  /* 0x000000161d00720c */ /* 0x000fda0003f06270 */
[----:B------:R-:W-:Y:S05]  /*ab90*/  @P0 BRA `(.L_x_702) ;  /* 0x00000fd000000947 */ /* 0x000fea0003800000 */
[----:B0-----:R-:W-:Y:S01]  /*aba0*/  IMAD R0, R16, 0x200, R29 ;  /* 0x0000020010007824 */ /* 0x001fe200078e021d */
        /* <DEDUP_REMOVED lines=19> */
.L_x_739:
[----:B------:R-:W-:-:S06]  /*ace0*/  PRMT R5, RZ, 0x5410, R18 ;  /* 0x00005410ff057816 */ /* 0x000fcc0000000012 */
[----:B------:R-:W0:Y:S02]  /*acf0*/  F2I.S64.TRUNC R4, R5 ;  /* 0x0000000500047311 */ /* 0x000e24000020d900 */
[----:B0-----:R0:W-:Y:S01]  /*ad00*/  STG.E.U8 [R2.64], R4 ;  /* 0x0000000402007986 */ /* 0x0011e2000c101124 */
[----:B------:R-:W-:Y:S05]  /*ad10*/  BRA `(.L_x_741) ;  /* 0x00000e4000007947 */ /* 0x000fea0003800000 */
.L_x_738:
        /* <DEDUP_REMOVED lines=10> */
.L_x_743:
[----:B------:R-:W-:-:S04]  /*adc0*/  PRMT R18, RZ, 0x5410, R18 ;  /* 0x00005410ff127816 */ /* 0x000fc80000000012 */
[----:B------:R-:W0:Y:S02]  /*add0*/  F2I.FTZ.TRUNC.NTZ R5, R18 ;  /* 0x0000001200057305 */ /* 0x000e24000021f100 */
[----:B0-----:R0:W-:Y:S01]  /*ade0*/  STG.E [R2.64], R5 ;  /* 0x0000000502007986 */ /* 0x0011e2000c101924 */
[----:B------:R-:W-:Y:S05]  /*adf0*/  BRA `(.L_x_741) ;  /* 0x00000d6000007947 */ /* 0x000fea0003800000 */
.L_x_742:
[----:B------:R-:W-:-:S04]  /*ae00*/  PRMT R18, RZ, 0x5410, R18 ;  /* 0x00005410ff127816 */ /* 0x000fc80000000012 */
[----:B------:R-:W0:Y:S02]  /*ae10*/  F2I.FTZ.TRUNC.NTZ R5, R18 ;  /* 0x0000001200057305 */ /* 0x000e24000021f100 */
[----:B0-----:R0:W-:Y:S01]  /*ae20*/  STG.E.U16 [R2.64], R5 ;  /* 0x0000000502007986 */ /* 0x0011e2000c101524 */
[----:B------:R-:W-:Y:S05]  /*ae30*/  BRA `(.L_x_741) ;  /* 0x00000d2000007947 */ /* 0x000fea0003800000 */
.L_x_737:
        /* <DEDUP_REMOVED lines=9> */
.L_x_745:
[----:B------:R-:W-:-:S04]  /*aed0*/  PRMT R0, RZ, 0x5410, R18 ;  /* 0x00005410ff007816 */ /* 0x000fc80000000012 */
[----:B------:R-:W-:-:S05]  /*aee0*/  F2FP.PACK_AB R0, RZ, R0 ;  /* 0x00000000ff00723e */ /* 0x000fca00000000ff */
[----:B------:R0:W-:Y:S01]  /*aef0*/  STG.E.U16 [R2.64], R0 ;  /* 0x0000000002007986 */ /* 0x0001e2000c101524 */
[----:B------:R-:W-:Y:S05]  /*af00*/  BRA `(.L_x_741) ;  /* 0x00000c5000007947 */ /* 0x000fea0003800000 */
.L_x_744:
        /* <DEDUP_REMOVED lines=10> */
.L_x_747:
[----:B------:R-:W-:-:S04]  /*afb0*/  PRMT R18, RZ, 0x5410, R18 ;  /* 0x00005410ff127816 */ /* 0x000fc80000000012 */
[----:B------:R-:W-:-:S04]  /*afc0*/  F2FP.PACK_AB R5, RZ, R18 ;  /* 0x00000012ff05723e */ /* 0x000fc800000000ff */
[----:B------:R-:W-:-:S05]  /*afd0*/  PRMT R5, R5, 0x5410, RZ ;  /* 0x0000541005057816 */ /* 0x000fca00000000ff */
[----:B------:R0:W-:Y:S01]  /*afe0*/  STG.E [R2.64], R5 ;  /* 0x0000000502007986 */ /* 0x0001e2000c101924 */
[----:B------:R-:W-:Y:S05]  /*aff0*/  BRA `(.L_x_741) ;  /* 0x00000b6000007947 */ /* 0x000fea0003800000 */
.L_x_746:
[----:B------:R-:W-:-:S05]  /*b000*/  PRMT R4, RZ, 0x5410, R18 ;  /* 0x00005410ff047816 */ /* 0x000fca0000000012 */
[----:B------:R-:W-:-:S06]  /*b010*/  FMUL.FTZ R4, R4, 1 ;  /* 0x3f80000004047820 */ /* 0x000fcc0000410000 */
[----:B------:R-:W0:Y:S02]  /*b020*/  F2F.F64.F32 R4, R4 ;  /* 0x0000000400047310 */ /* 0x000e240000201800 */
[----:B0-----:R0:W-:Y:S01]  /*b030*/  STG.E.64 [R2.64], R4 ;  /* 0x0000000402007986 */ /* 0x0011e2000c101b24 */
[----:B------:R-:W-:Y:S05]  /*b040*/  BRA `(.L_x_741) ;  /* 0x00000b1000007947 */ /* 0x000fea0003800000 */
.L_x_736:
        /* <DEDUP_REMOVED lines=13> */
.L_x_750:
[----:B------:R-:W-:Y:S01]  /*b120*/  PRMT R18, RZ, 0x5410, R18 ;  /* 0x00005410ff127816 */ /* 0x000fe20000000012 */
[----:B------:R-:W-:-:S04]  /*b130*/  CS2R R6, SRZ ;  /* 0x0000000000067805 */ /* 0x000fc8000001ff00 */
[----:B------:R-:W-:-:S06]  /*b140*/  FMUL.FTZ R4, R18, 1 ;  /* 0x3f80000012047820 */ /* 0x000fcc0000410000 */
[----:B------:R-:W0:Y:S02]  /*b150*/  F2F.F64.F32 R4, R4 ;  /* 0x0000000400047310 */ /* 0x000e240000201800 */
[----:B0-----:R0:W-:Y:S01]  /*b160*/  STG.E.128 [R2.64], R4 ;  /* 0x0000000402007986 */ /* 0x0011e2000c101d24 */
[----:B------:R-:W-:Y:S05]  /*b170*/  BRA `(.L_x_741) ;  /* 0x000009e000007947 */ /* 0x000fea0003800000 */
.L_x_749:
        /* <DEDUP_REMOVED lines=21> */
.L_x_754:
[----:B------:R-:W-:Y:S05]  /*b2d0*/  BSYNC B0 ;  /* 0x0000000000007941 */ /* 0x000fea0003800000 */
.L_x_753:
[----:B------:R-:W-:-:S05]  /*b2e0*/  LOP3.LUT R5, R0, R5, RZ, 0xfc, !PT ;  /* 0x0000000500057212 */ /* 0x000fca00078efcff */
[----:B------:R0:W-:Y:S01]  /*b2f0*/  STG.E.U8 [R2.64], R5 ;  /* 0x0000000502007986 */ /* 0x0001e2000c101124 */
[----:B------:R-:W-:Y:S05]  /*b300*/  BRA `(.L_x_741) ;  /* 0x0000085000007947 */ /* 0x000fea0003800000 */
.L_x_752:
        /* <DEDUP_REMOVED lines=13> */
.L_x_756:
[----:B------:R-:W-:Y:S01]  /*b3e0*/  IMAD.MOV.U32 R0, RZ, RZ, 0x7f ;  /* 0x0000007fff007424 */ /* 0x000fe200078e00ff */
[----:B------:R-:W-:-:S04]  /*b3f0*/  ISETP.GT.U32.AND P0, PT, R4, 0x7f800000, PT ;  /* 0x7f8000000400780c */ /* 0x000fc80003f04070 */
[----:B------:R-:W-:-:S04]  /*b400*/  SEL R0, R0, 0x7c, P0 ;  /* 0x0000007c00007807 */ /* 0x000fc80000000000 */
.L_x_757:
[----:B------:R-:W-:Y:S05]  /*b410*/  BSYNC B0 ;  /* 0x0000000000007941 */ /* 0x000fea0003800000 */
.L_x_755:
[----:B------:R-:W-:-:S04]  /*b420*/  LOP3.LUT R4, R5, 0x80000000, RZ, 0xc0, !PT ;  /* 0x8000000005047812 */ /* 0x000fc800078ec0ff */
[----:B------:R-:W-:-:S04]  /*b430*/  SHF.R.U32.HI R5, RZ, 0x18, R4 ;  /* 0x00000018ff057819 */ /* 0x000fc80000011604 */
[----:B------:R-:W-:-:S05]  /*b440*/  LOP3.LUT R5, R0, R5, RZ, 0xfc, !PT ;  /* 0x0000000500057212 */ /* 0x000fca00078efcff */
[----:B------:R0:W-:Y:S01]  /*b450*/  STG.E.U8 [R2.64], R5 ;  /* 0x0000000502007986 */ /* 0x0001e2000c101124 */
[----:B------:R-:W-:Y:S05]  /*b460*/  BRA `(.L_x_741) ;  /* 0x000006f000007947 */ /* 0x000fea0003800000 */
.L_x_751:
[----:B------:R0:W-:Y:S01]  /*b470*/  STG.E.U16 [R2.64], R18 ;  /* 0x0000001202007986 */ /* 0x0001e2000c101524 */
[----:B------:R-:W-:Y:S05]  /*b480*/  BRA `(.L_x_741) ;  /* 0x000006d000007947 */ /* 0x000fea0003800000 */
.L_x_748:
        /* <DEDUP_REMOVED lines=12> */
.L_x_760:
        /* <DEDUP_REMOVED lines=17> */
.L_x_763:
[----:B------:R-:W-:-:S04]  /*b660*/  LOP3.LUT R0, R7, 0x80000000, RZ, 0xc0, !PT ;  /* 0x8000000007007812 */ /* 0x000fc800078ec0ff */
[----:B------:R-:W-:-:S04]  /*b670*/  SHF.R.U32.HI R5, RZ, 0x18, R0 ;  /* 0x00000018ff057819 */ /* 0x000fc80000011600 */
[----:B------:R-:W-:-:S04]  /*b680*/  LOP3.LUT R4, R4, R5, RZ, 0xfc, !PT ;  /* 0x0000000504047212 */ /* 0x000fc800078efcff */
[----:B------:R-:W-:Y:S02]  /*b690*/  PRMT R0, R4, 0x7610, R0 ;  /* 0x0000761004007816 */ /* 0x000fe40000000000 */
.L_x_762:
[----:B------:R-:W-:Y:S05]  /*b6a0*/  BSYNC B0 ;  /* 0x0000000000007941 */ /* 0x000fea0003800000 */
.L_x_761:
[----:B------:R0:W-:Y:S01]  /*b6b0*/  STG.E.U8 [R2.64], R0 ;  /* 0x0000000002007986 */ /* 0x0001e2000c101124 */
[----:B------:R-:W-:Y:S05]  /*b6c0*/  BRA `(.L_x_741) ;  /* 0x0000049000007947 */ /* 0x000fea0003800000 */
.L_x_759:
        /* <DEDUP_REMOVED lines=17> */
.L_x_766:
[----:B------:R-:W-:-:S04]  /*b7e0*/  LOP3.LUT R0, R7, 0x80000000, RZ, 0xc0, !PT ;  /* 0x8000000007007812 */ /* 0x000fc800078ec0ff */
[----:B------:R-:W-:-:S04]  /*b7f0*/  SHF.R.U32.HI R5, RZ, 0x18, R0 ;  /* 0x00000018ff057819 */ /* 0x000fc80000011600 */
[----:B------:R-:W-:-:S04]  /*b800*/  LOP3.LUT R4, R4, R5, RZ, 0xfc, !PT ;  /* 0x0000000504047212 */ /* 0x000fc800078efcff */
[----:B------:R-:W-:Y:S02]  /*b810*/  PRMT R0, R4, 0x7610, R0 ;  /* 0x0000761004007816 */ /* 0x000fe40000000000 */
.L_x_765:
[----:B------:R-:W-:Y:S05]  /*b820*/  BSYNC B0 ;  /* 0x0000000000007941 */ /* 0x000fea0003800000 */
.L_x_764:
[----:B------:R0:W-:Y:S01]  /*b830*/  STG.E.U8 [R2.64], R0 ;  /* 0x0000000002007986 */ /* 0x0001e2000c101124 */
[----:B------:R-:W-:Y:S05]  /*b840*/  BRA `(.L_x_741) ;  /* 0x0000031000007947 */ /* 0x000fea0003800000 */
.L_x_758:
        /* <DEDUP_REMOVED lines=22> */
.L_x_740:
        /* <DEDUP_REMOVED lines=20> */
.L_x_768:
[----:B------:R-:W-:-:S06]  /*baf0*/  PRMT R4, RZ, 0x5410, R18 ;  /* 0x00005410ff047816 */ /* 0x000fcc0000000012 */
[----:B------:R-:W0:Y:S02]  /*bb00*/  F2I.U64.TRUNC R4, R4 ;  /* 0x0000000400047311 */ /* 0x000e24000020d800 */
[----:B0-----:R0:W-:Y:S01]  /*bb10*/  STG.E.64 [R2.64], R4 ;  /* 0x0000000402007986 */ /* 0x0011e2000c101b24 */
[----:B------:R-:W-:Y:S05]  /*bb20*/  BRA `(.L_x_741) ;  /* 0x0000003000007947 */ /* 0x000fea0003800000 */
.L_x_767:
[----:B------:R-:W-:-:S04]  /*bb30*/  PRMT R18, RZ, 0x5410, R18 ;  /* 0x00005410ff127816 */ /* 0x000fc80000000012 */
[----:B------:R-:W0:Y:S02]  /*bb40*/  F2I.FTZ.U32.TRUNC.NTZ R5, R18 ;  /* 0x0000001200057305 */ /* 0x000e24000021f000 */
[----:B0-----:R0:W-:Y:S02]  /*bb50*/  STG.E [R2.64], R5 ;  /* 0x0000000502007986 */ /* 0x0011e4000c101924 */
.L_x_741:
[----:B------:R-:W-:Y:S02]  /*bb60*/  IADD3 R29, R29, 0x80, RZ ;  /* 0x000000801d1d7810 */ /* 0x000fe40007ffe0ff */
.L_x_702:
[----:B------:R-:W-:Y:S05]  /*bb70*/  BSYNC B6 ;  /* 0x0000000000067941 */ /* 0x000fea0003800000 */
.L_x_701:
[----:B------:R-:W-:-:S13]  /*bb80*/  ISETP.GE.AND P0, PT, R29, R22, PT ;  /* 0x000000161d00720c */ /* 0x000fda0003f06270 */
[----:B------:R-:W-:Y:S05]  /*bb90*/  @P0 EXIT ;  /* 0x000000000000094d */ /* 0x000fea0003800000 */
[----:B0----5:R-:W-:Y:S01]  /*bba0*/  PRMT R0, R17, 0x9910, RZ ;  /* 0x0000991011007816 */ /* 0x021fe200000000ff */
        /* <DEDUP_REMOVED lines=14> */
[----:B------:R-:W-:-:S06]  /*bc90*/  PRMT R23, RZ, 0x5410, R23 ;  /* 0x00005410ff177816 */ /* 0x000fcc0000000017 */
[----:B------:R-:W0:Y:S02]  /*bca0*/  F2I.FTZ.TRUNC.NTZ R23, R23 ;  /* 0x0000001700177305 */ /* 0x000e24000021f100 */
[----:B0-----:R-:W-:Y:S01]  /*bcb0*/  STG.E.U8 [R2.64], R23 ;  /* 0x0000001702007986 */ /* 0x001fe2000c101124 */
[----:B------:R-:W-:Y:S05]  /*bcc0*/  EXIT ;  /* 0x000000000000794d */ /* 0x000fea0003800000 */
.L_x_772:
[----:B------:R-:W-:-:S06]  /*bcd0*/  PRMT R5, RZ, 0x5410, R23 ;  /* 0x00005410ff057816 */ /* 0x000fcc0000000017 */
[----:B------:R-:W0:Y:S02]  /*bce0*/  F2I.S64.TRUNC R4, R5 ;  /* 0x0000000500047311 */ /* 0x000e24000020d900 */
[----:B0-----:R-:W-:Y:S01]  /*bcf0*/  STG.E.U8 [R2.64], R4 ;  /* 0x0000000402007986 */ /* 0x001fe2000c101124 */
[----:B------:R-:W-:Y:S05]  /*bd00*/  EXIT ;  /* 0x000000000000794d */ /* 0x000fea0003800000 */
.L_x_771:
        /* <DEDUP_REMOVED lines=10> */
.L_x_775:
[----:B------:R-:W-:-:S06]  /*bdb0*/  PRMT R23, RZ, 0x5410, R23 ;  /* 0x00005410ff177816 */ /* 0x000fcc0000000017 */
[----:B------:R-:W0:Y:S02]  /*bdc0*/  F2I.FTZ.TRUNC.NTZ R23, R23 ;  /* 0x0000001700177305 */ /* 0x000e24000021f100 */
[----:B0-----:R-:W-:Y:S01]  /*bdd0*/  STG.E [R2.64], R23 ;  /* 0x0000001702007986 */ /* 0x001fe2000c101924 */
[----:B------:R-:W-:Y:S05]  /*bde0*/  EXIT ;  /* 0x000000000000794d */ /* 0x000fea0003800000 */
.L_x_774:
[----:B------:R-:W-:-:S06]  /*bdf0*/  PRMT R23, RZ, 0x5410, R23 ;  /* 0x00005410ff177816 */ /* 0x000fcc0000000017 */
[----:B------:R-:W0:Y:S02]  /*be00*/  F2I.FTZ.TRUNC.NTZ R23, R23 ;  /* 0x0000001700177305 */ /* 0x000e24000021f100 */
[----:B0-----:R-:W-:Y:S01]  /*be10*/  STG.E.U16 [R2.64], R23 ;  /* 0x0000001702007986 */ /* 0x001fe2000c101524 */
[----:B------:R-:W-:Y:S05]  /*be20*/  EXIT ;  /* 0x000000000000794d */ /* 0x000fea0003800000 */
.L_x_770:
        /* <DEDUP_REMOVED lines=9> */
.L_x_777:
[----:B------:R-:W-:-:S04]  /*bec0*/  PRMT R0, RZ, 0x5410, R23 ;  /* 0x00005410ff007816 */ /* 0x000fc80000000017 */
[----:B------:R-:W-:-:S05]  /*bed0*/  F2FP.PACK_AB R0, RZ, R0 ;  /* 0x00000000ff00723e */ /* 0x000fca00000000ff */
[----:B------:R-:W-:Y:S01]  /*bee0*/  STG.E.U16 [R2.64], R0 ;  /* 0x0000000002007986 */ /* 0x000fe2000c101524 */
[----:B------:R-:W-:Y:S05]  /*bef0*/  EXIT ;  /* 0x000000000000794d */ /* 0x000fea0003800000 */
.L_x_776:
        /* <DEDUP_REMOVED lines=10> */
.L_x_779:
[----:B------:R-:W-:-:S04]  /*bfa0*/  PRMT R23, RZ, 0x5410, R23 ;  /* 0x00005410ff177816 */ /* 0x000fc80000000017 */
[----:B------:R-:W-:-:S04]  /*bfb0*/  F2FP.PACK_AB R5, RZ, R23 ;  /* 0x00000017ff05723e */ /* 0x000fc800000000ff */
[----:B------:R-:W-:-:S05]  /*bfc0*/  PRMT R5, R5, 0x5410, RZ ;  /* 0x0000541005057816 */ /* 0x000fca00000000ff */
[----:B------:R-:W-:Y:S01]  /*bfd0*/  STG.E [R2.64], R5 ;  /* 0x0000000502007986 */ /* 0x000fe2000c101924 */
[----:B------:R-:W-:Y:S05]  /*bfe0*/  EXIT ;  /* 0x000000000000794d */ /* 0x000fea0003800000 */
.L_x_778:
[----:B------:R-:W-:-:S05]  /*bff0*/  PRMT R4, RZ, 0x5410, R23 ;  /* 0x00005410ff047816 */ /* 0x000fca0000000017 */
[----:B------:R-:W-:-:S06]  /*c000*/  FMUL.FTZ R4, R4, 1 ;  /* 0x3f80000004047820 */ /* 0x000fcc0000410000 */
[----:B------:R-:W0:Y:S02]  /*c010*/  F2F.F64.F32 R4, R4 ;  /* 0x0000000400047310 */ /* 0x000e240000201800 */
[----:B0-----:R-:W-:Y:S01]  /*c020*/  STG.E.64 [R2.64], R4 ;  /* 0x0000000402007986 */ /* 0x001fe2000c101b24 */
[----:B------:R-:W-:Y:S05]  /*c030*/  EXIT ;  /* 0x000000000000794d */ /* 0x000fea0003800000 */
.L_x_769:
        /* <DEDUP_REMOVED lines=13> */
.L_x_782:
[----:B------:R-:W-:Y:S01]  /*c110*/  PRMT R23, RZ, 0x5410, R23 ;  /* 0x00005410ff177816 */ /* 0x000fe20000000017 */
[----:B------:R-:W-:-:S04]  /*c120*/  CS2R R6, SRZ ;  /* 0x0000000000067805 */ /* 0x000fc8000001ff00 */
[----:B------:R-:W-:-:S06]  /*c130*/  FMUL.FTZ R4, R23, 1 ;  /* 0x3f80000017047820 */ /* 0x000fcc0000410000 */
[----:B------:R-:W0:Y:S02]  /*c140*/  F2F.F64.F32 R4, R4 ;  /* 0x0000000400047310 */ /* 0x000e240000201800 */
[----:B0-----:R-:W-:Y:S01]  /*c150*/  STG.E.128 [R2.64], R4 ;  /* 0x0000000402007986 */ /* 0x001fe2000c101d24 */
[----:B------:R-:W-:Y:S05]  /*c160*/  EXIT ;  /* 0x000000000000794d */ /* 0x000fea0003800000 */
.L_x_781:
        /* <DEDUP_REMOVED lines=21> */
.L_x_786:
[----:B------:R-:W-:Y:S05]  /*c2c0*/  BSYNC B0 ;  /* 0x0000000000007941 */ /* 0x000fea0003800000 */
.L_x_785:
[----:B------:R-:W-:-:S05]  /*c2d0*/  LOP3.LUT R5, R0, R5, RZ, 0xfc, !PT ;  /* 0x0000000500057212 */ /* 0x000fca00078efcff */
[----:B------:R-:W-:Y:S01]  /*c2e0*/  STG.E.U8 [R2.64], R5 ;  /* 0x0000000502007986 */ /* 0x000fe2000c101124 */
[----:B------:R-:W-:Y:S05]  /*c2f0*/  EXIT ;  /* 0x000000000000794d */ /* 0x000fea0003800000 */
.L_x_784:
        /* <DEDUP_REMOVED lines=13> */
.L_x_788:
[----:B------:R-:W-:Y:S01]  /*c3d0*/  IMAD.MOV.U32 R0, RZ, RZ, 0x7f ;  /* 0x0000007fff007424 */ /* 0x000fe200078e00ff */
[----:B------:R-:W-:-:S04]  /*c3e0*/  ISETP.GT.U32.AND P0, PT, R4, 0x7f800000, PT ;  /* 0x7f8000000400780c */ /* 0x000fc80003f04070 */
[----:B------:R-:W-:-:S04]  /*c3f0*/  SEL R0, R0, 0x7c, P0 ;  /* 0x0000007c00007807 */ /* 0x000fc80000000000 */
.L_x_789:
[----:B------:R-:W-:Y:S05]  /*c400*/  BSYNC B0 ;  /* 0x0000000000007941 */ /* 0x000fea0003800000 */
.L_x_787:
[----:B------:R-:W-:-:S04]  /*c410*/  LOP3.LUT R4, R23, 0x80000000, RZ, 0xc0, !PT ;  /* 0x8000000017047812 */ /* 0x000fc800078ec0ff */
[----:B------:R-:W-:-:S04]  /*c420*/  SHF.R.U32.HI R5, RZ, 0x18, R4 ;  /* 0x00000018ff057819 */ /* 0x000fc80000011604 */
[----:B------:R-:W-:-:S05]  /*c430*/  LOP3.LUT R5, R0, R5, RZ, 0xfc, !PT ;  /* 0x0000000500057212 */ /* 0x000fca00078efcff */
[----:B------:R-:W-:Y:S01]  /*c440*/  STG.E.U8 [R2.64], R5 ;  /* 0x0000000502007986 */ /* 0x000fe2000c101124 */
[----:B------:R-:W-:Y:S05]  /*c450*/  EXIT ;  /* 0x000000000000794d */ /* 0x000fea0003800000 */
.L_x_783:
[----:B------:R-:W-:Y:S01]  /*c460*/  STG.E.U16 [R2.64], R23 ;  /* 0x0000001702007986 */ /* 0x000fe2000c101524 */
[----:B------:R-:W-:Y:S05]  /*c470*/  EXIT ;  /* 0x000000000000794d */ /* 0x000fea0003800000 */
.L_x_780:
        /* <DEDUP_REMOVED lines=12> */
.L_x_792:
        /* <DEDUP_REMOVED lines=17> */
.L_x_795:
[----:B------:R-:W-:-:S04]  /*c650*/  LOP3.LUT R0, R23, 0x80000000, RZ, 0xc0, !PT ;  /* 0x8000000017007812 */ /* 0x000fc800078ec0ff */
[----:B------:R-:W-:-:S04]  /*c660*/  SHF.R.U32.HI R5, RZ, 0x18, R0 ;  /* 0x00000018ff057819 */ /* 0x000fc80000011600 */
[----:B------:R-:W-:-:S04]  /*c670*/  LOP3.LUT R4, R4, R5, RZ, 0xfc, !PT ;  /* 0x0000000504047212 */ /* 0x000fc800078efcff */
[----:B------:R-:W-:Y:S02]  /*c680*/  PRMT R0, R4, 0x7610, R0 ;  /* 0x0000761004007816 */ /* 0x000fe40000000000 */
.L_x_794:
[----:B------:R-:W-:Y:S05]  /*c690*/  BSYNC B0 ;  /* 0x0000000000007941 */ /* 0x000fea0003800000 */
.L_x_793:
[----:B------:R-:W-:Y:S01]  /*c6a0*/  STG.E.U8 [R2.64], R0 ;  /* 0x0000000002007986 */ /* 0x000fe2000c101124 */
[----:B------:R-:W-:Y:S05]  /*c6b0*/  EXIT ;  /* 0x000000000000794d */ /* 0x000fea0003800000 */
.L_x_791:
        /* <DEDUP_REMOVED lines=17> */
.L_x_798:
[----:B------:R-:W-:-:S04]  /*c7d0*/  LOP3.LUT R0, R23, 0x80000000, RZ, 0xc0, !PT ;  /* 0x8000000017007812 */ /* 0x000fc800078ec0ff */
[----:B------:R-:W-:-:S04]  /*c7e0*/  SHF.R.U32.HI R5, RZ, 0x18, R0 ;  /* 0x00000018ff057819 */ /* 0x000fc80000011600 */
[----:B------:R-:W-:-:S04]  /*c7f0*/  LOP3.LUT R4, R4, R5, RZ, 0xfc, !PT ;  /* 0x0000000504047212 */ /* 0x000fc800078efcff */
[----:B------:R-:W-:Y:S02]  /*c800*/  PRMT R0, R4, 0x7610, R0 ;  /* 0x0000761004007816 */ /* 0x000fe40000000000 */
.L_x_797:
[----:B------:R-:W-:Y:S05]  /*c810*/  BSYNC B0 ;  /* 0x0000000000007941 */ /* 0x000fea0003800000 */
.L_x_796:
[----:B------:R-:W-:Y:S01]  /*c820*/  STG.E.U8 [R2.64], R0 ;  /* 0x0000000002007986 */ /* 0x000fe2000c101124 */
[----:B------:R-:W-:Y:S05]  /*c830*/  EXIT ;  /* 0x000000000000794d */ /* 0x000fea0003800000 */
.L_x_790:
[----:B------:R-:W-:-:S13]  /*c840*/  ISETP.NE.AND P0, PT, R0, 0x1c, PT ;  /* 0x0000001c0000780c */ /* 0x000fda0003f05270 */
[----:B------:R-:W-:Y:S05]  /*c850*/  @!P0 BRA `(.L_x_799) ;  /* 0x000002c000008947 */ /* 0x000fea0003800000 */
[----:B------:R-:W-:-:S13]  /*c860*/  ISETP.NE.AND P0, PT, R0, 0x1d, PT ;  /* 0x0000001d0000780c */ /* 0x000fda0003f05270 */
[----:B------:R-:W-:Y:S05]  /*c870*/  @!P0 BRA `(.L_x_800) ;  /* 0x0000026000008947 */ /* 0x000fea0003800000 */
[----:B------:R-:W-:-:S13]  /*c880*/  ISETP.NE.AND P0, PT, R0, 0x2c, PT ;  /* 0x0000002c0000780c */ /* 0x000fda0003f05270 */
[----:B------:R-:W-:Y:S05]  /*c890*/  @P0 BRA `(.L_x_773) ;  /* 0x0000010000000947 */ /* 0x000fea0003800000 */
[----:B------:R-:W-:Y:S01]  /*c8a0*/  PRMT R23, RZ, 0x5410, R23 ;  /* 0x00005410ff177816 */ /* 0x000fe20000000017 */
[----:B------:R-:W-:Y:S01]  /*c8b0*/  IMAD.MOV.U32 R5, RZ, RZ, 0xff ;  /* 0x000000ffff057424 */ /* 0x000fe200078e00ff */
[----:B------:R-:W-:Y:S02]  /*c8c0*/  PLOP3.LUT P0, PT, PT, PT, PT, 0x80, 0x0 ;  /* 0x000000000000781c */ /* 0x000fe40003f0f070 */
[----:B------:R-:W-:-:S04]  /*c8d0*/  SHF.R.U32.HI R6, RZ, 0x17, R23 ;  /* 0x00000017ff067819 */ /* 0x000fc80000011617 */
[----:B------:R-:W-:-:S04]  /*c8e0*/  LOP3.LUT R4, R6, 0xff, RZ, 0xc0, !PT ;  /* 0x000000ff06047812 */ /* 0x000fc800078ec0ff */
[----:B------:R-:W-:-:S13]  /*c8f0*/  ISETP.NE.AND P2, PT, R4, 0xff, PT ;  /* 0x000000ff0400780c */ /* 0x000fda0003f45270 */
[--C-:B------:R-:W-:Y:S02]  /*c900*/  @P2 SHF.R.U32.HI R0, RZ, 0x16, R23.reuse ;  /* 0x00000016ff002819 */ /* 0x100fe40000011617 */
[----:B------:R-:W-:Y:S02]  /*c910*/  @P2 LOP3.LUT P1, RZ, R4, 0x3fffff, R23, 0xf8, !PT ;  /* 0x003fffff04ff2812 */ /* 0x000fe4000782f817 */
        /* <DEDUP_REMOVED lines=8> */
.L_x_773:
        /* <DEDUP_REMOVED lines=20> */
.L_x_800:
[----:B------:R-:W-:-:S06]  /*cae0*/  PRMT R4, RZ, 0x5410, R23 ;  /* 0x00005410ff047816 */ /* 0x000fcc0000000017 */
[----:B------:R-:W0:Y:S02]  /*caf0*/  F2I.U64.TRUNC R4, R4 ;  /* 0x0000000400047311 */ /* 0x000e24000020d800 */
[----:B0-----:R-:W-:Y:S01]  /*cb00*/  STG.E.64 [R2.64], R4 ;  /* 0x0000000402007986 */ /* 0x001fe2000c101b24 */
[----:B------:R-:W-:Y:S05]  /*cb10*/  EXIT ;  /* 0x000000000000794d */ /* 0x000fea0003800000 */
.L_x_799:
[----:B------:R-:W-:-:S06]  /*cb20*/  PRMT R23, RZ, 0x5410, R23 ;  /* 0x00005410ff177816 */ /* 0x000fcc0000000017 */
[----:B------:R-:W0:Y:S02]  /*cb30*/  F2I.FTZ.U32.TRUNC.NTZ R23, R23 ;  /* 0x0000001700177305 */ /* 0x000e24000021f000 */
[----:B0-----:R-:W-:Y:S01]  /*cb40*/  STG.E [R2.64], R23 ;  /* 0x0000001702007986 */ /* 0x001fe2000c101924 */
[----:B------:R-:W-:Y:S05]  /*cb50*/  EXIT ;  /* 0x000000000000794d */ /* 0x000fea0003800000 */
.L_x_801:
        /* <DEDUP_REMOVED lines=10> */
.L_x_6689:


//--------------------- .text._ZN2at6native18elementwise_kernelILi128ELi4EZNS0_22gpu_kernel_impl_nocastIZZZNS0_62_GLOBAL__N__e6aa1b1b_29_ActivationLogSigmoidKernel_cu_9d16a0dc27log_sigmoid_backward_kernelERNS_14TensorIteratorEENKUlvE_clEvENKUlvE2_clEvEUlN3c108BFloat16ES9_E_EEvRNS_18TensorIteratorBaseERKT_EUliE_EEviT1_ --------------------------
	.section	.text._ZN2at6native18elementwise_kernelILi128ELi4EZNS0_22gpu_kernel_impl_nocastIZZZNS0_62_GLOBAL__N__e6aa1b1b_29_ActivationLogSigmoidKernel_cu_9d16a0dc27log_sigmoid_backward_kernelERNS_14TensorIteratorEENKUlvE_clEvENKUlvE2_clEvEUlN3c108BFloat16ES9_E_EEvRNS_18TensorIteratorBaseERKT_EUliE_EEviT1_,"ax",@progbits
	.sectioninfo	@"SHI_REGISTERS=12"
	.align	128
        .global         _ZN2at6native18elementwise_kernelILi128ELi4EZNS0_22gpu_kernel_impl_nocastIZZZNS0_62_GLOBAL__N__e6aa1b1b_29_ActivationLogSigmoidKernel_cu_9d16a0dc27log_sigmoid_backward_kernelERNS_14TensorIteratorEENKUlvE_clEvENKUlvE2_clEvEUlN3c108BFloat16ES9_E_EEvRNS_18TensorIteratorBaseERKT_EUliE_EEviT1_
        .type           _ZN2at6native18elementwise_kernelILi128ELi4EZNS0_22gpu_kernel_impl_nocastIZZZNS0_62_GLOBAL__N__e6aa1b1b_29_ActivationLogSigmoidKernel_cu_9d16a0dc27log_sigmoid_backward_kernelERNS_14TensorIteratorEENKUlvE_clEvENKUlvE2_clEvEUlN3c108BFloat16ES9_E_EEvRNS_18TensorIteratorBaseERKT_EUliE_EEviT1_,@function
        .size           _ZN2at6native18elementwise_kernelILi128ELi4EZNS0_22gpu_kernel_impl_nocastIZZZNS0_62_GLOBAL__N__e6aa1b1b_29_ActivationLogSigmoidKernel_cu_9d16a0dc27log_sigmoid_backward_kernelERNS_14TensorIteratorEENKUlvE_clEvENKUlvE2_clEvEUlN3c108BFloat16ES9_E_EEvRNS_18TensorIteratorBaseERKT_EUliE_EEviT1_,(.L_x_6690 - _ZN2at6native18elementwise_kernelILi128ELi4EZNS0_22gpu_kernel_impl_nocastIZZZNS0_62_GLOBAL__N__e6aa1b1b_29_ActivationLogSigmoidKernel_cu_9d16a0dc27log_sigmoid_backward_kernelERNS_14TensorIteratorEENKUlvE_clEvENKUlvE2_clEvEUlN3c108BFloat16ES9_E_EEvRNS_18TensorIteratorBaseERKT_EUliE_EEviT1_)
        .other          _ZN2at6native18elementwise_kernelILi128ELi4EZNS0_22gpu_kernel_impl_nocastIZZZNS0_62_GLOBAL__N__e6aa1b1b_29_ActivationLogSigmoidKernel_cu_9d16a0dc27log_sigmoid_backward_kernelERNS_14TensorIteratorEENKUlvE_clEvENKUlvE2_clEvEUlN3c108BFloat16ES9_E_EEvRNS_18TensorIteratorBaseERKT_EUliE_EEviT1_,@"STO_CUDA_ENTRY STV_DEFAULT"
_ZN2at6native18elementwise_kernelILi128ELi4EZNS0_22gpu_kernel_impl_nocastIZZZNS0_62_GLOBAL__N__e6aa1b1b_29_ActivationLogSigmoidKernel_cu_9d16a0dc27log_sigmoid_backward_kernelERNS_14TensorIteratorEENKUlvE_clEvENKUlvE2_clEvEUlN3c108BFloat16ES9_E_EEvRNS_18TensorIteratorBaseERKT_EUliE_EEviT1_:
.text._ZN2at6native18elementwise_kernelILi128ELi4EZNS0_22gpu_kernel_impl_nocastIZZZNS0_62_GLOBAL__N__e6aa1b1b_29_ActivationLogSigmoidKernel_cu_9d16a0dc27log_sigmoid_backward_kernelERNS_14TensorIteratorEENKUlvE_clEvENKUlvE2_clEvEUlN3c108BFloat16ES9_E_EEvRNS_18TensorIteratorBaseERKT_EUliE_EEviT1_:
[----:B------:R-:W-:Y:S02]  /*0000*/  MOV R1, c[0x0][0x28] ;  /* 0x00000a0000017a02 */ /* 0x000fe40000000f00 */
[----:B------:R-:W0:Y:S01]  /*0010*/  S2R R0, SR_CTAID.X ;  /* 0x0000000000007919 */ /* 0x000e220000002500 */
[----:B------:R-:W-:Y:S01]  /*0020*/  ULDC.64 UR4, c[0x0][0x118] ;  /* 0x0000460000047ab9 */ /* 0x000fe20000000a00 */
[----:B------:R-:W-:Y:S02]  /*0030*/  BSSY B0, `(.L_x_802) ;  /* 0x000011a000007945 */ /* 0x000fe40003800000 */
[----:B------:R-:W0:Y:S02]  /*0040*/  S2R R3, SR_TID.X ;  /* 0x0000000000037919 */ /* 0x000e240000002100 */
[----:B0-----:R-:W-:-:S04]  /*0050*/  LEA R0, R0, R3, 0x9 ;  /* 0x0000000300007211 */ /* 0x001fc800078e48ff */
[----:B------:R-:W-:-:S13]  /*0060*/  ISETP.GE.AND P0, PT, R0, c[0x0][0x160], PT ;  /* 0x0000580000007a0c */ /* 0x000fda0003f06270 */
[----:B------:R-:W-:Y:S05]  /*0070*/  @P0 BRA `(.L_x_803) ;  /* 0x0000115000000947 */ /* 0x000fea0003800000 */
[----:B------:R-:W-:Y:S01]  /*0080*/  ISETP.NE.AND P0, PT, RZ, c[0x0][0x168], PT ;  /* 0x00005a00ff007a0c */ /* 0x000fe20003f05270 */
[----:B------:R-:W-:Y:S01]  /*0090*/  HFMA2.MMA R4, -RZ, RZ, 0, 0 ;  /* 0x00000000ff047435 */ /* 0x000fe200000001ff */
[----:B------:R-:W-:-:S11]  /*00a0*/  CS2R R2, SRZ ;  /* 0x0000000000027805 */ /* 0x000fd6000001ff00 */
[----:B------:R-:W-:Y:S05]  /*00b0*/  @!P0 BRA `(.L_x_804) ;  /* 0x00000f9000008947 */ /* 0x000fea0003800000 */
[----:B------:R-:W-:Y:S02]  /*00c0*/  MOV R2, RZ ;  /* 0x000000ff00027202 */ /* 0x000fe40000000f00 */
[----:B------:R-:W-:Y:S02]  /*00d0*/  MOV R3, R0 ;  /* 0x0000000000037202 */ /* 0x000fe40000000f00 */
[----:B------:R-:W-:-:S03]  /*00e0*/  MOV R5, c[0x0][0x168] ;  /* 0x00005a0000057a02 */ /* 0x000fc60000000f00 */
[----:B------:R-:W-:Y:S01]  /*00f0*/  IMAD.HI.U32 R6, R0, c[0x0][0x170], R2 ;  /* 0x00005c0000067a27 */ /* 0x000fe200078e0002 */
[----:B------:R-:W-:-:S04]  /*0100*/  ISETP.NE.AND P0, PT, R5, 0x1, PT ;  /* 0x000000010500780c */ /* 0x000fc80003f05270 */
[----:B------:R-:W-:-:S04]  /*0110*/  SHF.R.U32.HI R7, RZ, c[0x0][0x174], R6 ;  /* 0x00005d00ff077a19 */ /* 0x000fc80000011606 */
[----:B------:R-:W-:-:S05]  /*0120*/  IADD3 R3, -R7, RZ, RZ ;  /* 0x000000ff07037210 */ /* 0x000fca0007ffe1ff */
[----:B------:R-:W-:-:S04]  /*0130*/  IMAD R3, R3, c[0x0][0x16c], R0 ;  /* 0x00005b0003037a24 */ /* 0x000fc800078e0200 */
[C---:B------:R-:W-:Y:S02]  /*0140*/  IMAD R2, R3.reuse, c[0x0][0x298], RZ ;  /* 0x0000a60003027a24 */ /* 0x040fe400078e02ff */
[C---:B------:R-:W-:Y:S02]  /*0150*/  IMAD R4, R3.reuse, c[0x0][0x29c], RZ ;  /* 0x0000a70003047a24 */ /* 0x040fe400078e02ff */
[----:B------:R-:W-:Y:S01]  /*0160*/  IMAD R3, R3, c[0x0][0x2a0], RZ ;  /* 0x0000a80003037a24 */ /* 0x000fe200078e02ff */
[----:B------:R-:W-:Y:S05]  /*0170*/  @!P0 BRA `(.L_x_804) ;  /* 0x00000ed000008947 */ /* 0x000fea0003800000 */
[----:B------:R-:W-:Y:S02]  /*0180*/  MOV R6, RZ ;  /* 0x000000ff00067202 */ /* 0x000fe40000000f00 */
[----:B------:R-:W-:-:S03]  /*0190*/  ISETP.NE.AND P0, PT, R5, 0x2, PT ;  /* 0x000000020500780c */ /* 0x000fc60003f05270 */
[----:B------:R-:W-:-:S05]  /*01a0*/  IMAD.HI.U32 R8, R7, c[0x0][0x17c], R6 ;  /* 0x00005f0007087a27 */ /* 0x000fca00078e0006 */
[----:B------:R-:W-:-:S04]  /*01b0*/  SHF.R.U32.HI R9, RZ, c[0x0][0x180], R8 ;  /* 0x00006000ff097a19 */ /* 0x000fc80000011608 */
[----:B------:R-:W-:-:S05]  /*01c0*/  IADD3 R6, -R9, RZ, RZ ;  /* 0x000000ff09067210 */ /* 0x000fca0007ffe1ff */
[----:B------:R-:W-:-:S04]  /*01d0*/  IMAD R7, R6, c[0x0][0x178], R7 ;  /* 0x00005e0006077a24 */ /* 0x000fc800078e0207 */
[C---:B------:R-:W-:Y:S02]  /*01e0*/  IMAD R2, R7.reuse, c[0x0][0x2a4], R2 ;  /* 0x0000a90007027a24 */ /* 0x040fe400078e0202 */
[C---:B------:R-:W-:Y:S02]  /*01f0*/  IMAD R4, R7.reuse, c[0x0][0x2a8], R4 ;  /* 0x0000aa0007047a24 */ /* 0x040fe400078e0204 */
[----:B------:R-:W-:Y:S01]  /*0200*/  IMAD R3, R7, c[0x0][0x2ac], R3 ;  /* 0x0000ab0007037a24 */ /* 0x000fe200078e0203 */
[----:B------:R-:W-:Y:S05]  /*0210*/  @!P0 BRA `(.L_x_804) ;  /* 0x00000e3000008947 */ /* 0x000fea0003800000 */
[----:B------:R-:W-:Y:S01]  /*0220*/  HFMA2.MMA R8, -RZ, RZ, 0, 0 ;  /* 0x00000000ff087435 */ /* 0x000fe200000001ff */
[----:B------:R-:W-:-:S09]  /*0230*/  ISETP.NE.AND P0, PT, R5, 0x3, PT ;  /* 0x000000030500780c */ /* 0x000fd20003f05270 */
        /* <DEDUP_REMOVED lines=211> */
[----:B------:R-:W-:Y:S02]  /*0f70*/  SHF.R.U32.HI R9, RZ, c[0x0][0x288], R8 ;  /* 0x0000a200ff097a19 */ /* 0x000fe40000011608 */
[----:B------:R-:W-:Y:S02]  /*0f80*/  @P0 MOV R8, RZ ;  /* 0x000000ff00080202 */ /* 0x000fe40000000f00 */
[----:B------:R-:W-:-:S03]  /*0f90*/  IADD3 R6, -R9, RZ, RZ ;  /* 0x000000ff09067210 */ /* 0x000fc60007ffe1ff */
[----:B------:R-:W-:-:S04]  /*0fa0*/  @P0 IMAD.HI.U32 R5, R9, c[0x0][0x290], R8 ;  /* 0x0000a40009050a27 */ /* 0x000fc800078e0008 */
[----:B------:R-:W-:Y:S01]  /*0fb0*/  IMAD R7, R6, c[0x0][0x280], R7 ;  /* 0x0000a00006077a24 */ /* 0x000fe200078e0207 */
[----:B------:R-:W-:-:S03]  /*0fc0*/  @P0 SHF.R.U32.HI R5, RZ, c[0x0][0x294], R5 ;  /* 0x0000a500ff050a19 */ /* 0x000fc60000011605 */
[----:B------:R-:W-:Y:S01]  /*0fd0*/  IMAD R2, R7, c[0x0][0x3ac], R2 ;  /* 0x0000eb0007027a24 */ /* 0x000fe200078e0202 */
[----:B------:R-:W-:Y:S01]  /*0fe0*/  @P0 IADD3 R5, -R5, RZ, RZ ;  /* 0x000000ff05050210 */ /* 0x000fe20007ffe1ff */
[C---:B------:R-:W-:Y:S02]  /*0ff0*/  IMAD R4, R7.reuse, c[0x0][0x3b0], R4 ;  /* 0x0000ec0007047a24 */ /* 0x040fe400078e0204 */
[----:B------:R-:W-:Y:S02]  /*1000*/  IMAD R3, R7, c[0x0][0x3b4], R3 ;  /* 0x0000ed0007037a24 */ /* 0x000fe400078e0203 */
[----:B------:R-:W-:-:S04]  /*1010*/  @P0 IMAD R9, R5, c[0x0][0x28c], R9 ;  /* 0x0000a30005090a24 */ /* 0x000fc800078e0209 */
[C---:B------:R-:W-:Y:S02]  /*1020*/  @P0 IMAD R2, R9.reuse, c[0x0][0x3b8], R2 ;  /* 0x0000ee0009020a24 */ /* 0x040fe400078e0202 */
[C---:B------:R-:W-:Y:S02]  /*1030*/  @P0 IMAD R4, R9.reuse, c[0x0][0x3bc], R4 ;  /* 0x0000ef0009040a24 */ /* 0x040fe400078e0204 */
[----:B------:R-:W-:-:S03]  /*1040*/  @P0 IMAD R3, R9, c[0x0][0x3c0], R3 ;  /* 0x0000f00009030a24 */ /* 0x000fc600078e0203 */
.L_x_804:
[----:B------:R-:W-:-:S04]  /*1050*/  IADD3 R4, P0, R4, c[0x0][0x3d0], RZ ;  /* 0x0000f40004047a10 */ /* 0x000fc80007f1e0ff */
[----:B------:R-:W-:-:S05]  /*1060*/  IADD3.X R5, RZ, c[0x0][0x3d4], RZ, P0, !PT ;  /* 0x0000f500ff057a10 */ /* 0x000fca00007fe4ff */
[----:B------:R-:W2:Y:S01]  /*1070*/  LDG.E.U16 R4, [R4.64] ;  /* 0x0000000404047981 */ /* 0x000ea2000c1e1500 */
[----:B------:R-:W-:-:S04]  /*1080*/  IADD3 R6, P0, R3, c[0x0][0x3d8], RZ ;  /* 0x0000f60003067a10 */ /* 0x000fc80007f1e0ff */
[----:B------:R-:W-:-:S05]  /*1090*/  IADD3.X R7, RZ, c[0x0][0x3dc], RZ, P0, !PT ;  /* 0x0000f700ff077a10 */ /* 0x000fca00007fe4ff */
[----:B------:R-:W3:Y:S01]  /*10a0*/  LDG.E.U16 R6, [R6.64] ;  /* 0x0000000406067981 */ /* 0x000ee2000c1e1500 */
[----:B------:R-:W-:Y:S02]  /*10b0*/  MOV R3, 0x3f800000 ;  /* 0x3f80000000037802 */ /* 0x000fe40000000f00 */
[----:B------:R-:W-:Y:S02]  /*10c0*/  IADD3 R0, R0, 0x80, RZ ;  /* 0x0000008000007810 */ /* 0x000fe40007ffe0ff */
[----:B--2---:R-:W-:-:S04]  /*10d0*/  PRMT R4, RZ, 0x5410, R4 ;  /* 0x00005410ff047816 */ /* 0x004fc80000000004 */
[C---:B------:R-:W-:Y:S01]  /*10e0*/  FSETP.GEU.FTZ.AND P0, PT, R4.reuse, RZ, PT ;  /* 0x000000ff0400720b */ /* 0x040fe20003f1e000 */
[C---:B------:R-:W-:Y:S01]  /*10f0*/  FMUL.FTZ R8, |R4|.reuse, -1.4426950216293334961 ;  /* 0xbfb8aa3b04087820 */ /* 0x040fe20000410200 */
[----:B------:R-:W-:Y:S02]  /*1100*/  FSET.BF.LT.FTZ.AND R4, R4, RZ, PT ;  /* 0x000000ff0404720a */ /* 0x000fe40003811000 */
[----:B------:R-:W-:Y:S02]  /*1110*/  FSEL R3, R3, -1, !P0 ;  /* 0xbf80000003037808 */ /* 0x000fe40004000000 */
[----:B---3--:R-:W-:Y:S01]  /*1120*/  PRMT R6, RZ, 0x5410, R6 ;  /* 0x00005410ff067816 */ /* 0x008fe20000000006 */
[----:B------:R-:W0:Y:S01]  /*1130*/  MUFU.EX2 R8, R8 ;  /* 0x0000000800087308 */ /* 0x000e220000000800 */
[----:B------:R-:W-:Y:S01]  /*1140*/  IADD3 R2, P0, R2, c[0x0][0x3c8], RZ ;  /* 0x0000f20002027a10 */ /* 0x000fe20007f1e0ff */
[----:B0-----:R-:W-:-:S06]  /*1150*/  FADD.FTZ R9, R8, 1 ;  /* 0x3f80000008097421 */ /* 0x001fcc0000010000 */
[----:B------:R-:W0:Y:S02]  /*1160*/  MUFU.RCP R9, R9 ;  /* 0x0000000900097308 */ /* 0x000e240000001000 */
[----:B0-----:R-:W-:-:S04]  /*1170*/  FMUL.FTZ R5, R8, R9 ;  /* 0x0000000908057220 */ /* 0x001fc80000410000 */
[----:B------:R-:W-:-:S04]  /*1180*/  FFMA.FTZ R3, -R3, R5, R4 ;  /* 0x0000000503037223 */ /* 0x000fc80000010104 */
[----:B------:R-:W-:-:S05]  /*1190*/  FMUL.FTZ R3, R6, R3 ;  /* 0x0000000306037220 */ /* 0x000fca0000410000 */
[----:B------:R-:W-:Y:S02]  /*11a0*/  F2FP.BF16.PACK_AB R4, RZ, R3 ;  /* 0x00000003ff04723e */ /* 0x000fe400000010ff */
[----:B------:R-:W-:-:S05]  /*11b0*/  IADD3.X R3, RZ, c[0x0][0x3cc], RZ, P0, !PT ;  /* 0x0000f300ff037a10 */ /* 0x000fca00007fe4ff */
[----:B------:R0:W-:Y:S02]  /*11c0*/  STG.E.U16 [R2.64], R4 ;  /* 0x0000000402007986 */ /* 0x0001e4000c101504 */
.L_x_803:
[----:B------:R-:W-:Y:S05]  /*11d0*/  BSYNC B0 ;  /* 0x0000000000007941 */ /* 0x000fea0003800000 */
.L_x_802:
[----:B------:R-:W-:Y:S01]  /*11e0*/  ISETP.GE.AND P0, PT, R0, c[0x0][0x160], PT ;  /* 0x0000580000007a0c */ /* 0x000fe20003f06270 */
[----:B------:R-:W-:-:S12]  /*11f0*/  BSSY B0, `(.L_x_805) ;  /* 0x000022e000007945 */ /* 0x000fd80003800000 */
[----:B------:R-:W-:Y:S05]  /*1200*/  @P0 BRA `(.L_x_806) ;  /* 0x000022c000000947 */ /* 0x000fea0003800000 */
[----:B------:R-:W-:Y:S01]  /*1210*/  ISETP.NE.AND P0, PT, RZ, c[0x0][0x168], PT ;  /* 0x00005a00ff007a0c */ /* 0x000fe20003f05270 */
[----:B0-----:R-:W-:Y:S01]  /*1220*/  HFMA2.MMA R4, -RZ, RZ, 0, 0 ;  /* 0x00000000ff047435 */ /* 0x001fe200000001ff */
        /* <DEDUP_REMOVED lines=251> */
.L_x_807:
        /* <DEDUP_REMOVED lines=22> */
[----:B------:R-:W-:Y:S02]  /*2340*/  IADD3.X R3, RZ, c[0x0][0x3cc], RZ, P0, !PT ;  /* 0x0000f300ff037a10 */ /* 0x000fe400007fe4ff */
[----:B------:R-:W-:-:S03]  /*2350*/  ISETP.GE.AND P0, PT, R0, c[0x0][0x160], PT ;  /* 0x0000580000007a0c */ /* 0x000fc60003f06270 */
[----:B------:R0:W-:Y:S10]  /*2360*/  STG.E.U16 [R2.64], R4 ;  /* 0x0000000402007986 */ /* 0x0001f4000c101504 */
        /* <DEDUP_REMOVED lines=254> */
.L_x_808:
        /* <DEDUP_REMOVED lines=24> */
.L_x_806:
[----:B------:R-:W-:Y:S05]  /*34d0*/  BSYNC B0 ;  /* 0x0000000000007941 */ /* 0x000fea0003800000 */
.L_x_805:
[----:B------:R-:W-:-:S13]  /*34e0*/  ISETP.GE.AND P0, PT, R0, c[0x0][0x160], PT ;  /* 0x0000580000007a0c */ /* 0x000fda0003f06270 */
[----:B------:R-:W-:Y:S05]  /*34f0*/  @P0 EXIT ;  /* 0x000000000000094d */ /* 0x000fea0003800000 */
        /* <DEDUP_REMOVED lines=245> */
[C---:B------:R-:W-:Y:S01]  /*4450*/  IMAD R2, R7.reuse, c[0x0][0x3ac], R2 ;  /* 0x0000eb0007027a24 */ /* 0x040fe200078e0202 */
[----:B------:R-:W-:Y:S01]  /*4460*/  @P0 IADD3 R5, -R0, RZ, RZ ;  /* 0x000000ff00050210 */ /* 0x000fe20007ffe1ff */
[C---:B------:R-:W-:Y:S02]  /*4470*/  IMAD R4, R7.reuse, c[0x0][0x3b0], R4 ;  /* 0x0000ec0007047a24 */ /* 0x040fe400078e0204 */
[----:B------:R-:W-:Y:S02]  /*4480*/  IMAD R3, R7, c[0x0][0x3b4], R3 ;  /* 0x0000ed0007037a24 */ /* 0x000fe400078e0203 */
[----:B------:R-:W-:-:S04]  /*4490*/  @P0 IMAD R9, R5, c[0x0][0x28c], R9 ;  /* 0x0000a30005090a24 */ /* 0x000fc800078e0209 */
[C---:B------:R-:W-:Y:S02]  /*44a0*/  @P0 IMAD R2, R9.reuse, c[0x0][0x3b8], R2 ;  /* 0x0000ee0009020a24 */ /* 0x040fe400078e0202 */
[C---:B------:R-:W-:Y:S02]  /*44b0*/  @P0 IMAD R4, R9.reuse, c[0x0][0x3bc], R4 ;  /* 0x0000ef0009040a24 */ /* 0x040fe400078e0204 */
[----:B------:R-:W-:-:S03]  /*44c0*/  @P0 IMAD R3, R9, c[0x0][0x3c0], R3 ;  /* 0x0000f00009030a24 */ /* 0x000fc600078e0203 */
.L_x_809:
[----:B------:R-:W-:-:S04]  /*44d0*/  IADD3 R4, P0, R4, c[0x0][0x3d0], RZ ;  /* 0x0000f40004047a10 */ /* 0x000fc80007f1e0ff */
[----:B------:R-:W-:-:S05]  /*44e0*/  IADD3.X R5, RZ, c[0x0][0x3d4], RZ, P0, !PT ;  /* 0x0000f500ff057a10 */ /* 0x000fca00007fe4ff */
[----:B------:R-:W2:Y:S01]  /*44f0*/  LDG.E.U16 R4, [R4.64] ;  /* 0x0000000404047981 */ /* 0x000ea2000c1e1500 */
[----:B------:R-:W-:-:S04]  /*4500*/  IADD3 R6, P0, R3, c[0x0][0x3d8], RZ ;  /* 0x0000f60003067a10 */ /* 0x000fc80007f1e0ff */
[----:B------:R-:W-:-:S05]  /*4510*/  IADD3.X R7, RZ, c[0x0][0x3dc], RZ, P0, !PT ;  /* 0x0000f700ff077a10 */ /* 0x000fca00007fe4ff */
[----:B------:R-:W3:Y:S01]  /*4520*/  LDG.E.U16 R6, [R6.64] ;  /* 0x0000000406067981 */ /* 0x000ee2000c1e1500 */
[----:B------:R-:W-:Y:S02]  /*4530*/  MOV R3, 0x3f800000 ;  /* 0x3f80000000037802 */ /* 0x000fe40000000f00 */
        /* <DEDUP_REMOVED lines=15> */
[----:B------:R-:W-:Y:S01]  /*4630*/  STG.E.U16 [R2.64], R0 ;  /* 0x0000000002007986 */ /* 0x000fe2000c101504 */
[----:B------:R-:W-:Y:S05]  /*4640*/  EXIT ;  /* 0x000000000000794d */ /* 0x000fea0003800000 */
.L_x_810:
        /* <DEDUP_REMOVED lines=11> */
.L_x_6690:


//--------------------- .text._ZN2at6native27unrolled_elementwise_kernelIZZZNS0_62_GLOBAL__N__e6aa1b1b_29_ActivationLogSigmoidKernel_cu_9d16a0dc27log_sigmoid_backward_kernelERNS_14TensorIteratorEENKUlvE_clEvENKUlvE2_clEvEUlN3c108BFloat16ES8_E_St5arrayIPcLm3EELi4E23TrivialOffsetCalculatorILi2EjESD_ILi1EjENS0_6memory15LoadWithoutCastENSG_16StoreWithoutCastEEEviT_T0_T2_T3_T4_T5_ --------------------------
	.section	.text._ZN2at6native27unrolled_elementwise_kernelIZZZNS0_62_GLOBAL__N__e6aa1b1b_29_ActivationLogSigmoidKernel_cu_9d16a0dc27log_sigmoid_backward_kernelERNS_14TensorIteratorEENKUlvE_clEvENKUlvE2_clEvEUlN3c108BFloat16ES8_E_St5arrayIPcLm3EELi4E23TrivialOffsetCalculatorILi2EjESD_ILi1EjENS0_6memory15LoadWithoutCastENSG_16StoreWithoutCastEEEviT_T0_T2_T3_T4_T5_,"ax",@progbits
	.sectioninfo	@"SHI_REGISTERS=29"
	.align	128
        .global         _ZN2at6native27unrolled_elementwise_kernelIZZZNS0_62_GLOBAL__N__e6aa1b1b_29_ActivationLogSigmoidKernel_cu_9d16a0dc27log_sigmoid_backward_kernelERNS_14TensorIteratorEENKUlvE_clEvENKUlvE2_clEvEUlN3c108BFloat16ES8_E_St5arrayIPcLm3EELi4E23TrivialOffsetCalculatorILi2EjESD_ILi1EjENS0_6memory15LoadWithoutCastENSG_16StoreWithoutCastEEEviT_T0_T2_T3_T4_T5_
        .type           _ZN2at6native27unrolled_elementwise_kernelIZZZNS0_62_GLOBAL__N__e6aa1b1b_29_ActivationLogSigmoidKernel_cu_9d16a0dc27log_sigmoid_backward_kernelERNS_14TensorIteratorEENKUlvE_clEvENKUlvE2_clEvEUlN3c108BFloat16ES8_E_St5arrayIPcLm3EELi4E23TrivialOffsetCalculatorILi2EjESD_ILi1EjENS0_6memory15LoadWithoutCastENSG_16StoreWithoutCastEEEviT_T0_T2_T3_T4_T5_,@function
        .size           _ZN2at6native27unrolled_elementwise_kernelIZZZNS0_62_GLOBAL__N__e6aa1b1b_29_ActivationLogSigmoidKernel_cu_9d16a0dc27log_sigmoid_backward_kernelERNS_14TensorIteratorEENKUlvE_clEvENKUlvE2_clEvEUlN3c108BFloat16ES8_E_St5arrayIPcLm3EELi4E23TrivialOffsetCalculatorILi2EjESD_ILi1EjENS0_6memory15LoadWithoutCastENSG_16StoreWithoutCastEEEviT_T0_T2_T3_T4_T5_,(.L_x_6691 - _ZN2at6native27unrolled_elementwise_kernelIZZZNS0_62_GLOBAL__N__e6aa1b1b_29_ActivationLogSigmoidKernel_cu_9d16a0dc27log_sigmoid_backward_kernelERNS_14TensorIteratorEENKUlvE_clEvENKUlvE2_clEvEUlN3c108BFloat16ES8_E_St5arrayIPcLm3EELi4E23TrivialOffsetCalculatorILi2EjESD_ILi1EjENS0_6memory15LoadWithoutCastENSG_16StoreWithoutCastEEEviT_T0_T2_T3_T4_T5_)
        .other          _ZN2at6native27unrolled_elementwise_kernelIZZZNS0_62_GLOBAL__N__e6aa1b1b_29_ActivationLogSigmoidKernel_cu_9d16a0dc27log_sigmoid_backward_kernelERNS_14TensorIteratorEENKUlvE_clEvENKUlvE2_clEvEUlN3c108BFloat16ES8_E_St5arrayIPcLm3EELi4E23TrivialOffsetCalculatorILi2EjESD_ILi1EjENS0_6memory15LoadWithoutCastENSG_16StoreWithoutCastEEEviT_T0_T2_T3_T4_T5_,@"STO_CUDA_ENTRY STV_DEFAULT"
_ZN2at6native27unrolled_elementwise_kernelIZZZNS0_62_GLOBAL__N__e6aa1b1b_29_ActivationLogSigmoidKernel_cu_9d16a0dc27log_sigmoid_backward_kernelERNS_14TensorIteratorEENKUlvE_clEvENKUlvE2_clEvEUlN3c108BFloat16ES8_E_St5arrayIPcLm3EELi4E23TrivialOffsetCalculatorILi2EjESD_ILi1EjENS0_6memory15LoadWithoutCastENSG_16StoreWithoutCastEEEviT_T0_T2_T3_T4_T5_:
.text._ZN2at6native27unrolled_elementwise_kernelIZZZNS0_62_GLOBAL__N__e6aa1b1b_29_ActivationLogSigmoidKernel_cu_9d16a0dc27log_sigmoid_backward_kernelERNS_14TensorIteratorEENKUlvE_clEvENKUlvE2_clEvEUlN3c108BFloat16ES8_E_St5arrayIPcLm3EELi4E23TrivialOffsetCalculatorILi2EjESD_ILi1EjENS0_6memory15LoadWithoutCastENSG_16StoreWithoutCastEEEviT_T0_T2_T3_T4_T5_:
[----:B------:R-:W-:Y:S02]  /*0000*/  IMAD.MOV.U32 R1, RZ, RZ, c[0x0][0x28] ;  /* 0x00000a00ff017624 */ /* 0x000fe400078e00ff */
[----:B------:R-:W0:Y:S01]  /*0010*/  S2R R0, SR_CTAID.X ;  /* 0x0000000000007919 */ /* 0x000e220000002500 */
[----:B------:R-:W-:-:S03]  /*0020*/  IMAD.MOV.U32 R3, RZ, RZ, -0x200 ;  /* 0xfffffe00ff037424 */ /* 0x000fc600078e00ff */
[----:B------:R-:W1:Y:S01]  /*0030*/  S2R R19, SR_TID.X ;  /* 0x0000000000137919 */ /* 0x000e620000002100 */
[----:B------:R-:W-:Y:S01]  /*0040*/  ULDC.64 UR4, c[0x0][0x118] ;  /* 0x0000460000047ab9 */ /* 0x000fe20000000a00 */
[----:B------:R-:W-:Y:S02]  /*0050*/  PRMT R17, RZ, 0x7610, R17 ;  /* 0x00007610ff117816 */ /* 0x000fe40000000011 */
[----:B------:R-:W-:Y:S01]  /*0060*/  PRMT R18, RZ, 0x7610, R18 ;  /* 0x00007610ff127816 */ /* 0x000fe20000000012 */
[----:B0-----:R-:W-:Y:S02]  /*0070*/  IMAD R12, R0, R3, c[0x0][0x160] ;  /* 0x00005800000c7624 */ /* 0x001fe400078e0203 */
[----:B-1----:R-:W-:-:S03]  /*0080*/  IMAD.MOV.U32 R3, RZ, RZ, R19 ;  /* 0x000000ffff037224 */ /* 0x002fc600078e0013 */
[----:B------:R-:W-:Y:S02]  /*0090*/  ISETP.GE.AND P0, PT, R19, R12, PT ;  /* 0x0000000c1300720c */ /* 0x000fe40003f06270 */
[----:B------:R-:W-:Y:S02]  /*00a0*/  PRMT R26, RZ, 0x7610, R26 ;  /* 0x00007610ff1a7816 */ /* 0x000fe4000000001a */
[----:B------:R-:W-:-:S09]  /*00b0*/  PRMT R20, RZ, 0x7610, R20 ;  /* 0x00007610ff147816 */ /* 0x000fd20000000014 */
[----:B------:R-:W-:Y:S01]  /*00c0*/  @!P0 IMAD R21, R0, 0x200, R3 ;  /* 0x0000020000158824 */ /* 0x000fe200078e0203 */
[----:B------:R-:W-:Y:S01]  /*00d0*/  @!P0 IADD3 R3, R3, 0x80, RZ ;  /* 0x0000008003038810 */ /* 0x000fe20007ffe0ff */
[----:B------:R-:W-:-:S03]  /*00e0*/  @!P0 IMAD.MOV.U32 R24, RZ, RZ, 0x2 ;  /* 0x00000002ff188424 */ /* 0x000fc600078e00ff */
[----:B------:R-:W-:Y:S01]  /*00f0*/  ISETP.GE.AND P1, PT, R3, R12, PT ;  /* 0x0000000c0300720c */ /* 0x000fe20003f26270 */
[----:B------:R-:W-:-:S04]  /*0100*/  @!P0 IMAD.WIDE.U32 R22, R21, R24, c[0x0][0x170] ;  /* 0x00005c0015168625 */ /* 0x000fc800078e0018 */
[----:B------:R-:W-:Y:S01]  /*0110*/  @!P0 IMAD.WIDE.U32 R24, R21, R24, c[0x0][0x178] ;  /* 0x00005e0015188625 */ /* 0x000fe200078e0018 */
[----:B------:R0:W5:Y:S04]  /*0120*/  @!P0 LDG.E.U16 R26, [R22.64] ;  /* 0x00000004161a8981 */ /* 0x000168000c1e1500 */
[----:B------:R0:W5:Y:S03]  /*0130*/  @!P0 LDG.E.U16 R20, [R24.64] ;  /* 0x0000000418148981 */ /* 0x000166000c1e1500 */
[----:B------:R-:W-:Y:S01]  /*0140*/  @!P1 IMAD R2, R0, 0x200, R3 ;  /* 0x0000020000029824 */ /* 0x000fe200078e0203 */
[----:B------:R-:W-:Y:S02]  /*0150*/  @!P1 IADD3 R3, R3, 0x80, RZ ;  /* 0x0000008003039810 */ /* 0x000fe40007ffe0ff */
[----:B------:R-:W-:-:S02]  /*0160*/  @!P1 MOV R5, 0x2 ;  /* 0x0000000200059802 */ /* 0x000fc40000000f00 */
[C---:B------:R-:W-:Y:S02]  /*0170*/  ISETP.GE.AND P3, PT, R3.reuse, R12, PT ;  /* 0x0000000c0300720c */ /* 0x040fe40003f66270 */
[----:B------:R-:W-:Y:S01]  /*0180*/  PRMT R13, RZ, 0x7610, R13 ;  /* 0x00007610ff0d7816 */ /* 0x000fe2000000000d */
[----:B------:R-:W-:Y:S01]  /*0190*/  @!P1 IMAD.WIDE.U32 R8, R2, R5, c[0x0][0x170] ;  /* 0x00005c0002089625 */ /* 0x000fe200078e0005 */
[----:B------:R-:W-:Y:S02]  /*01a0*/  PRMT R14, RZ, 0x7610, R14 ;  /* 0x00007610ff0e7816 */ /* 0x000fe4000000000e */
[----:B------:R-:W-:Y:S02]  /*01b0*/  PRMT R15, RZ, 0x7610, R15 ;  /* 0x00007610ff0f7816 */ /* 0x000fe4000000000f */
[----:B------:R1:W5:Y:S05]  /*01c0*/  @!P1 LDG.E.U16 R18, [R8.64] ;  /* 0x0000000408129981 */ /* 0x00036a000c1e1500 */
[----:B------:R-:W-:Y:S01]  /*01d0*/  @!P3 IMAD R6, R0, 0x200, R3 ;  /* 0x000002000006b824 */ /* 0x000fe200078e0203 */
[----:B------:R-:W-:-:S04]  /*01e0*/  @!P3 IADD3 R3, R3, 0x80, RZ ;  /* 0x000000800303b810 */ /* 0x000fc80007ffe0ff */
[----:B------:R-:W-:Y:S01]  /*01f0*/  ISETP.GE.AND P2, PT, R3, R12, PT ;  /* 0x0000000c0300720c */ /* 0x000fe20003f46270 */
[----:B------:R-:W-:-:S12]  /*0200*/  @!P3 IMAD.MOV.U32 R7, RZ, RZ, 0x2 ;  /* 0x00000002ff07b424 */ /* 0x000fd800078e00ff */
[----:B------:R-:W-:Y:S02]  /*0210*/  @!P2 IMAD R10, R0, 0x200, R3 ;  /* 0x00000200000aa824 */ /* 0x000fe400078e0203 */
[----:B------:R-:W-:-:S04]  /*0220*/  @!P1 IMAD.WIDE.U32 R2, R2, R5, c[0x0][0x178] ;  /* 0x00005e0002029625 */ /* 0x000fc800078e0005 */
[CC--:B------:R-:W-:Y:S01]  /*0230*/  @!P3 IMAD.WIDE.U32 R4, R6.reuse, R7.reuse, c[0x0][0x170] ;  /* 0x00005c000604b625 */ /* 0x0c0fe200078e0007 */
[----:B------:R2:W5:Y:S04]  /*0240*/  @!P1 LDG.E.U16 R17, [R2.64] ;  /* 0x0000000402119981 */ /* 0x000568000c1e1500 */
[----:B------:R3:W5:Y:S01]  /*0250*/  @!P3 LDG.E.U16 R13, [R4.64] ;  /* 0x00000004040db981 */ /* 0x000762000c1e1500 */
[----:B------:R-:W-:-:S04]  /*0260*/  @!P3 IMAD.WIDE.U32 R6, R6, R7, c[0x0][0x178] ;  /* 0x00005e000606b625 */ /* 0x000fc800078e0007 */
[----:B------:R-:W-:Y:S01]  /*0270*/  @!P2 IMAD.MOV.U32 R11, RZ, RZ, 0x2 ;  /* 0x00000002ff0ba424 */ /* 0x000fe200078e00ff */
[----:B------:R-:W-:Y:S01]  /*0280*/  PRMT R16, RZ, 0x7610, R16 ;  /* 0x00007610ff107816 */ /* 0x000fe20000000010 */
[----:B------:R4:W5:Y:S01]  /*0290*/  @!P3 LDG.E.U16 R14, [R6.64] ;  /* 0x00000004060eb981 */ /* 0x000962000c1e1500 */
[----:B---3--:R-:W-:Y:S01]  /*02a0*/  MOV R5, R19 ;  /* 0x0000001300057202 */ /* 0x008fe20000000f00 */
[----:B-1----:R-:W-:-:S03]  /*02b0*/  @!P2 IMAD.WIDE.U32 R8, R10, R11, c[0x0][0x170] ;  /* 0x00005c000a08a625 */ /* 0x002fc600078e000b */
[C---:B------:R-:W-:Y:S02]  /*02c0*/  IADD3 R21, R5.reuse, 0x80, RZ ;  /* 0x0000008005157810 */ /* 0x040fe40007ffe0ff */
[C---:B--2---:R-:W-:Y:S01]  /*02d0*/  IADD3 R3, R5.reuse, 0x100, RZ ;  /* 0x0000010005037810 */ /* 0x044fe20007ffe0ff */
[----:B------:R-:W-:Y:S01]  /*02e0*/  @!P2 IMAD.WIDE.U32 R10, R10, R11, c[0x0][0x178] ;  /* 0x00005e000a0aa625 */ /* 0x000fe200078e000b */
[----:B----4-:R-:W-:Y:S01]  /*02f0*/  IADD3 R7, R5, 0x180, RZ ;  /* 0x0000018005077810 */ /* 0x010fe20007ffe0ff */
[----:B------:R-:W-:Y:S01]  /*0300*/  BSSY B0, `(.L_x_811) ;  /* 0x000001a000007945 */ /* 0x000fe20003800000 */
[-C--:B------:R-:W-:Y:S01]  /*0310*/  ISETP.GE.AND P1, PT, R3, R12.reuse, PT ;  /* 0x0000000c0300720c */ /* 0x080fe20003f26270 */
[----:B------:R-:W-:Y:S01]  /*0320*/  @!P0 IMAD.MOV.U32 R5, RZ, RZ, R21 ;  /* 0x000000ffff058224 */ /* 0x000fe200078e0015 */
[----:B------:R0:W5:Y:S01]  /*0330*/  @!P2 LDG.E.U16 R15, [R8.64] ;  /* 0x00000004080fa981 */ /* 0x000162000c1e1500 */
[----:B------:R-:W-:Y:S02]  /*0340*/  @!P0 IMAD R2, R0, 0x200, R19 ;  /* 0x0000020000028824 */ /* 0x000fe400078e0213 */
[----:B------:R-:W-:Y:S01]  /*0350*/  @!P0 IMAD.MOV.U32 R3, RZ, RZ, 0x2 ;  /* 0x00000002ff038424 */ /* 0x000fe200078e00ff */
[----:B------:R0:W5:Y:S01]  /*0360*/  @!P2 LDG.E.U16 R16, [R10.64] ;  /* 0x000000040a10a981 */ /* 0x000162000c1e1500 */
[----:B------:R-:W-:-:S02]  /*0370*/  ISETP.GE.AND P5, PT, R21, R12, PT ;  /* 0x0000000c1500720c */ /* 0x000fc40003fa6270 */
[-C--:B------:R-:W-:Y:S01]  /*0380*/  ISETP.GE.AND P2, PT, R7, R12.reuse, PT ;  /* 0x0000000c0700720c */ /* 0x080fe20003f46270 */
[----:B------:R-:W-:Y:S01]  /*0390*/  @!P0 IMAD.WIDE.U32 R2, R2, R3, c[0x0][0x168] ;  /* 0x00005a0002028625 */ /* 0x000fe200078e0003 */
[----:B------:R-:W-:Y:S01]  /*03a0*/  ISETP.GE.AND P3, PT, R5, R12, PT ;  /* 0x0000000c0500720c */ /* 0x000fe20003f66270 */
[----:B------:R-:W-:Y:S07]  /*03b0*/  @P0 BRA `(.L_x_812) ;  /* 0x000000e000000947 */ /* 0x000fee0003800000 */
[----:B-----5:R-:W-:Y:S01]  /*03c0*/  PRMT R26, RZ, 0x5410, R26 ;  /* 0x00005410ff1a7816 */ /* 0x020fe2000000001a */
[----:B------:R-:W-:Y:S01]  /*03d0*/  IMAD.MOV.U32 R7, RZ, RZ, 0x3f800000 ;  /* 0x3f800000ff077424 */ /* 0x000fe200078e00ff */
[----:B------:R-:W-:Y:S02]  /*03e0*/  PRMT R20, RZ, 0x5410, R20 ;  /* 0x00005410ff147816 */ /* 0x000fe40000000014 */
[C---:B------:R-:W-:Y:S01]  /*03f0*/  FSETP.GEU.FTZ.AND P4, PT, R26.reuse, RZ, PT ;  /* 0x000000ff1a00720b */ /* 0x040fe20003f9e000 */
[C---:B------:R-:W-:Y:S01]  /*0400*/  FMUL.FTZ R4, |R26|.reuse, -1.4426950216293334961 ;  /* 0xbfb8aa3b1a047820 */ /* 0x040fe20000410200 */
[----:B------:R-:W-:Y:S02]  /*0410*/  FSET.BF.LT.FTZ.AND R26, R26, RZ, PT ;  /* 0x000000ff1a1a720a */ /* 0x000fe40003811000 */
[----:B------:R-:W-:-:S03]  /*0420*/  FSEL R7, R7, -1, !P4 ;  /* 0xbf80000007077808 */ /* 0x000fc60006000000 */
[----:B------:R-:W1:Y:S02]  /*0430*/  MUFU.EX2 R4, R4 ;  /* 0x0000000400047308 */ /* 0x000e640000000800 */
[----:B-1----:R-:W-:-:S06]  /*0440*/  FADD.FTZ R6, R4, 1 ;  /* 0x3f80000004067421 */ /* 0x002fcc0000010000 */
[----:B0-----:R-:W0:Y:S02]  /*0450*/  MUFU.RCP R9, R6 ;  /* 0x0000000600097308 */ /* 0x001e240000001000 */
[----:B0-----:R-:W-:-:S04]  /*0460*/  FMUL.FTZ R8, R4, R9 ;  /* 0x0000000904087220 */ /* 0x001fc80000410000 */
[----:B------:R-:W-:-:S04]  /*0470*/  FFMA.FTZ R7, -R7, R8, R26 ;  /* 0x0000000807077223 */ /* 0x000fc8000001011a */
[----:B------:R-:W-:-:S05]  /*0480*/  FMUL.FTZ R7, R20, R7 ;  /* 0x0000000714077220 */ /* 0x000fca0000410000 */
[----:B------:R-:W-:Y:S02]  /*0490*/  F2FP.BF16.PACK_AB R4, RZ, R7 ;  /* 0x00000007ff04723e */ /* 0x000fe400000010ff */
.L_x_812:
[----:B------:R-:W-:Y:S05]  /*04a0*/  BSYNC B0 ;  /* 0x0000000000007941 */ /* 0x000fea0003800000 */
.L_x_811:
[----:B------:R-:W-:Y:S01]  /*04b0*/  BSSY B0, `(.L_x_813) ;  /* 0x0000010000007945 */ /* 0x000fe20003800000 */
[----:B------:R-:W-:Y:S05]  /*04c0*/  @P5 BRA `(.L_x_814) ;  /* 0x000000e000005947 */ /* 0x000fea0003800000 */
[----:B-----5:R-:W-:Y:S01]  /*04d0*/  PRMT R18, RZ, 0x5410, R18 ;  /* 0x00005410ff127816 */ /* 0x020fe20000000012 */
[----:B------:R-:W-:Y:S01]  /*04e0*/  HFMA2.MMA R7, -RZ, RZ, 1.875, 0 ;  /* 0x3f800000ff077435 */ /* 0x000fe200000001ff */
[----:B------:R-:W-:Y:S02]  /*04f0*/  PRMT R17, RZ, 0x5410, R17 ;  /* 0x00005410ff117816 */ /* 0x000fe40000000011 */
[C---:B------:R-:W-:Y:S01]  /*0500*/  FSETP.GEU.FTZ.AND P4, PT, R18.reuse, RZ, PT ;  /* 0x000000ff1200720b */ /* 0x040fe20003f9e000 */
[C---:B------:R-:W-:Y:S01]  /*0510*/  FMUL.FTZ R6, |R18|.reuse, -1.4426950216293334961 ;  /* 0xbfb8aa3b12067820 */ /* 0x040fe20000410200 */
[----:B------:R-:W-:-:S05]  /*0520*/  FSET.BF.LT.FTZ.AND R18, R18, RZ, PT ;  /* 0x000000ff1212720a */ /* 0x000fca0003811000 */
[----:B------:R-:W1:Y:S01]  /*0530*/  MUFU.EX2 R6, R6 ;  /* 0x0000000600067308 */ /* 0x000e620000000800 */
[----:B------:R-:W-:Y:S01]  /*0540*/  FSEL R7, R7, -1, !P4 ;  /* 0xbf80000007077808 */ /* 0x000fe20006000000 */
[----:B01----:R-:W-:-:S06]  /*0550*/  FADD.FTZ R8, R6, 1 ;  /* 0x3f80000006087421 */ /* 0x003fcc0000010000 */
[----:B------:R-:W0:Y:S02]  /*0560*/  MUFU.RCP R9, R8 ;  /* 0x0000000800097308 */ /* 0x000e240000001000 */
[----:B0-----:R-:W-:-:S04]  /*0570*/  FMUL.FTZ R9, R6, R9 ;  /* 0x0000000906097220 */ /* 0x001fc80000410000 */
[----:B------:R-:W-:-:S04]  /*0580*/  FFMA.FTZ R18, -R7, R9, R18 ;  /* 0x0000000907127223 */ /* 0x000fc80000010112 */
[----:B------:R-:W-:-:S05]  /*0590*/  FMUL.FTZ R17, R17, R18 ;  /* 0x0000001211117220 */ /* 0x000fca0000410000 */
[----:B------:R-:W-:Y:S02]  /*05a0*/  F2FP.BF16.PACK_AB R6, RZ, R17 ;  /* 0x00000011ff06723e */ /* 0x000fe400000010ff */
.L_x_814:
[----:B------:R-:W-:Y:S05]  /*05b0*/  BSYNC B0 ;  /* 0x0000000000007941 */ /* 0x000fea0003800000 */
.L_x_813:
[----:B------:R-:W-:Y:S01]  /*05c0*/  BSSY B0, `(.L_x_815) ;  /* 0x0000010000007945 */ /* 0x000fe20003800000 */
[----:B------:R-:W-:Y:S05]  /*05d0*/  @P1 BRA `(.L_x_816) ;  /* 0x000000e000001947 */ /* 0x000fea0003800000 */
[----:B-----5:R-:W-:Y:S01]  /*05e0*/  PRMT R13, RZ, 0x5410, R13 ;  /* 0x00005410ff0d7816 */ /* 0x020fe2000000000d */
[----:B0-----:R-:W-:Y:S01]  /*05f0*/  IMAD.MOV.U32 R8, RZ, RZ, 0x3f800000 ;  /* 0x3f800000ff087424 */ /* 0x001fe200078e00ff */
        /* <DEDUP_REMOVED lines=12> */
.L_x_816:
[----:B------:R-:W-:Y:S05]  /*06c0*/  BSYNC B0 ;  /* 0x0000000000007941 */ /* 0x000fea0003800000 */
.L_x_815:
        /* <DEDUP_REMOVED lines=16> */
.L_x_818:
[----:B------:R-:W-:Y:S05]  /*07d0*/  BSYNC B0 ;  /* 0x0000000000007941 */ /* 0x000fea0003800000 */
.L_x_817:
[----:B------:R1:W-:Y:S01]  /*07e0*/  @!P0 STG.E.U16 [R2.64], R4 ;  /* 0x0000000402008986 */ /* 0x0003e2000c101504 */
[----:B------:R-:W-:Y:S01]  /*07f0*/  BSSY B0, `(.L_x_819) ;  /* 0x000000d000007945 */ /* 0x000fe20003800000 */
[----:B------:R-:W-:Y:S05]  /*0800*/  @P3 BRA `(.L_x_820) ;  /* 0x000000b000003947 */ /* 0x000fea0003800000 */
[----:B-1----:R-:W-:Y:S01]  /*0810*/  IMAD R2, R0, 0x200, R5 ;  /* 0x0000020000027824 */ /* 0x002fe200078e0205 */
[----:B------:R-:W-:Y:S01]  /*0820*/  IADD3 R5, R5, 0x80, RZ ;  /* 0x0000008005057810 */ /* 0x000fe20007ffe0ff */
[----:B------:R-:W-:Y:S01]  /*0830*/  IMAD.MOV.U32 R7, RZ, RZ, 0x2 ;  /* 0x00000002ff077424 */ /* 0x000fe200078e00ff */
[----:B0-----:R-:W-:Y:S02]  /*0840*/  PRMT R8, R6, 0x7610, R8 ;  /* 0x0000761006087816 */ /* 0x001fe40000000008 */
[----:B------:R-:W-:Y:S01]  /*0850*/  ISETP.GE.AND P0, PT, R5, R12, PT ;  /* 0x0000000c0500720c */ /* 0x000fe20003f06270 */
[----:B------:R-:W-:-:S05]  /*0860*/  IMAD.WIDE.U32 R2, R2, R7, c[0x0][0x168] ;  /* 0x00005a0002027625 */ /* 0x000fca00078e0007 */
[----:B------:R0:W-:Y:S07]  /*0870*/  STG.E.U16 [R2.64], R8 ;  /* 0x0000000802007986 */ /* 0x0001ee000c101504 */
[----:B------:R-:W-:Y:S02]  /*0880*/  @!P0 LEA R4, R0, R5, 0x9 ;  /* 0x0000000500048211 */ /* 0x000fe400078e48ff */
[----:B------:R-:W-:-:S03]  /*0890*/  @!P0 IADD3 R5, R5, 0x80, RZ ;  /* 0x0000008005058810 */ /* 0x000fc60007ffe0ff */
[----:B------:R-:W-:-:S05]  /*08a0*/  @!P0 IMAD.WIDE.U32 R6, R4, R7, c[0x0][0x168] ;  /* 0x00005a0004068625 */ /* 0x000fca00078e0007 */
[----:B-----5:R0:W-:Y:S02]  /*08b0*/  @!P0 STG.E.U16 [R6.64], R13 ;  /* 0x0000000d06008986 */ /* 0x0201e4000c101504 */
.L_x_820:
[----:B------:R-:W-:Y:S05]  /*08c0*/  BSYNC B0 ;  /* 0x0000000000007941 */ /* 0x000fea0003800000 */
.L_x_819:
[----:B------:R-:W-:-:S13]  /*08d0*/  ISETP.GE.AND P0, PT, R5, R12, PT ;  /* 0x0000000c0500720c */ /* 0x000fda0003f06270 */
[----:B------:R-:W-:Y:S05]  /*08e0*/  @P0 EXIT ;  /* 0x000000000000094d */ /* 0x000fea0003800000 */
[----:B01----:R-:W-:Y:S02]  /*08f0*/  IMAD R2, R0, 0x200, R5 ;  /* 0x0000020000027824 */ /* 0x003fe400078e0205 */
[----:B------:R-:W-:-:S04]  /*0900*/  IMAD.MOV.U32 R3, RZ, RZ, 0x2 ;  /* 0x00000002ff037424 */ /* 0x000fc800078e00ff */
[----:B------:R-:W-:-:S05]  /*0910*/  IMAD.WIDE.U32 R2, R2, R3, c[0x0][0x168] ;  /* 0x00005a0002027625 */ /* 0x000fca00078e0003 */
[----:B-----5:R-:W-:Y:S01]  /*0920*/  STG.E.U16 [R2.64], R15 ;  /* 0x0000000f02007986 */ /* 0x020fe2000c101504 */
[----:B------:R-:W-:Y:S05]  /*0930*/  EXIT ;  /* 0x000000000000794d */ /* 0x000fea0003800000 */
.L_x_821:
        /* <DEDUP_REMOVED lines=12> */
.L_x_6691:


//--------------------- .text._ZN2at6native29vectorized_elementwise_kernelILi2EZZZNS0_62_GLOBAL__N__e6aa1b1b_29_ActivationLogSigmoidKernel_cu_9d16a0dc27log_sigmoid_backward_kernelERNS_14TensorIteratorEENKUlvE_clEvENKUlvE2_clEvEUlN3c108BFloat16ES8_E_St5arrayIPcLm3EEEEviT0_T1_ --------------------------
	.section	.text._ZN2at6native29vectorized_elementwise_kernelILi2EZZZNS0_62_GLOBAL__N__e6aa1b1b_29_ActivationLogSigmoidKernel_cu_9d16a0dc27log_sigmoid_backward_kernelERNS_14TensorIteratorEENKUlvE_clEvENKUlvE2_clEvEUlN3c108BFloat16ES8_E_St5arrayIPcLm3EEEEviT0_T1_,"ax",@progbits
	.sectioninfo	@"SHI_REGISTERS=32"
	.align	128
        .global         _ZN2at6native29vectorized_elementwise_kernelILi2EZZZNS0_62_GLOBAL__N__e6aa1b1b_29_ActivationLogSigmoidKernel_cu_9d16a0dc27log_sigmoid_backward_kernelERNS_14TensorIteratorEENKUlvE_clEvENKUlvE2_clEvEUlN3c108BFloat16ES8_E_St5arrayIPcLm3EEEEviT0_T1_
        .type           _ZN2at6native29vectorized_elementwise_kernelILi2EZZZNS0_62_GLOBAL__N__e6aa1b1b_29_ActivationLogSigmoidKernel_cu_9d16a0dc27log_sigmoid_backward_kernelERNS_14TensorIteratorEENKUlvE_clEvENKUlvE2_clEvEUlN3c108BFloat16ES8_E_St5arrayIPcLm3EEEEviT0_T1_,@function
        .size           _ZN2at6native29vectorized_elementwise_kernelILi2EZZZNS0_62_GLOBAL__N__e6aa1b1b_29_ActivationLogSigmoidKernel_cu_9d16a0dc27log_sigmoid_backward_kernelERNS_14TensorIteratorEENKUlvE_clEvENKUlvE2_clEvEUlN3c108BFloat16ES8_E_St5arrayIPcLm3EEEEviT0_T1_,(.L_x_6692 - _ZN2at6native29vectorized_elementwise_kernelILi2EZZZNS0_62_GLOBAL__N__e6aa1b1b_29_ActivationLogSigmoidKernel_cu_9d16a0dc27log_sigmoid_backward_kernelERNS_14TensorIteratorEENKUlvE_clEvENKUlvE2_clEvEUlN3c108BFloat16ES8_E_St5arrayIPcLm3EEEEviT0_T1_)
        .other          _ZN2at6native29vectorized_elementwise_kernelILi2EZZZNS0_62_GLOBAL__N__e6aa1b1b_29_ActivationLogSigmoidKernel_cu_9d16a0dc27log_sigmoid_backward_kernelERNS_14TensorIteratorEENKUlvE_clEvENKUlvE2_clEvEUlN3c108BFloat16ES8_E_St5arrayIPcLm3EEEEviT0_T1_,@"STO_CUDA_ENTRY STV_DEFAULT"
_ZN2at6native29vectorized_elementwise_kernelILi2EZZZNS0_62_GLOBAL__N__e6aa1b1b_29_ActivationLogSigmoidKernel_cu_9d16a0dc27log_sigmoid_backward_kernelERNS_14TensorIteratorEENKUlvE_clEvENKUlvE2_clEvEUlN3c108BFloat16ES8_E_St5arrayIPcLm3EEEEviT0_T1_:
.text._ZN2at6native29vectorized_elementwise_kernelILi2EZZZNS0_62_GLOBAL__N__e6aa1b1b_29_ActivationLogSigmoidKernel_cu_9d16a0dc27log_sigmoid_backward_kernelERNS_14TensorIteratorEENKUlvE_clEvENKUlvE2_clEvEUlN3c108BFloat16ES8_E_St5arrayIPcLm3EEEEviT0_T1_:
[----:B------:R-:W-:Y:S02]  /*0000*/  IMAD.MOV.U32 R1, RZ, RZ, c[0x0][0x28] ;  /* 0x00000a00ff017624 */ /* 0x000fe400078e00ff */
[----:B------:R-:W0:Y:S01]  /*0010*/  S2R R0, SR_CTAID.X ;  /* 0x0000000000007919 */ /* 0x000e220000002500 */
[----:B------:R-:W-:Y:S01]  /*0020*/  ULDC.64 UR4, c[0x0][0x118] ;  /* 0x0000460000047ab9 */ /* 0x000fe20000000a00 */
[----:B0-----:R-:W-:-:S05]  /*0030*/  IMAD.SHL.U32 R0, R0, 0x400, RZ ;  /* 0x0000040000007824 */ /* 0x001fca00078e00ff */
[----:B------:R-:W-:-:S04]  /*0040*/  IADD3 R8, -R0, c[0x0][0x160], RZ ;  /* 0x0000580000087a10 */ /* 0x000fc80007ffe1ff */
[----:B------:R-:W-:-:S13]  /*0050*/  ISETP.GE.U32.AND P0, PT, R8, 0x400, PT ;  /* 0x000004000800780c */ /* 0x000fda0003f06070 */
[----:B------:R-:W-:Y:S05]  /*0060*/  @!P0 BRA `(.L_x_822) ;  /* 0x000007a000008947 */ /* 0x000fea0003800000 */
[----:B------:R-:W0:Y:S01]  /*0070*/  S2R R6, SR_TID.X ;  /* 0x0000000000067919 */ /* 0x000e220000002100 */
[----:B------:R-:W-:-:S04]  /*0080*/  IMAD.MOV.U32 R5, RZ, RZ, 0x2 ;  /* 0x00000002ff057424 */ /* 0x000fc800078e00ff */
[----:B------:R-:W-:-:S06]  /*0090*/  IMAD.WIDE R2, R0, R5, c[0x0][0x170] ;  /* 0x00005c0000027625 */ /* 0x000fcc00078e0205 */
[----:B0-----:R-:W-:-:S05]  /*00a0*/  IMAD.WIDE.U32 R10, R6, 0x4, R2 ;  /* 0x00000004060a7825 */ /* 0x001fca00078e0002 */
[----:B------:R0:W2:Y:S04]  /*00b0*/  LDG.E R17, [R10.64] ;  /* 0x000000040a117981 */ /* 0x0000a8000c1e1900 */
[----:B------:R0:W3:Y:S04]  /*00c0*/  LDG.E R7, [R10.64+0x200] ;  /* 0x000200040a077981 */ /* 0x0000e8000c1e1900 */
[----:B------:R0:W4:Y:S04]  /*00d0*/  LDG.E R9, [R10.64+0x400] ;  /* 0x000400040a097981 */ /* 0x000128000c1e1900 */
[----:B------:R0:W5:Y:S01]  /*00e0*/  LDG.E R14, [R10.64+0x600] ;  /* 0x000600040a0e7981 */ /* 0x000162000c1e1900 */
[----:B------:R-:W-:-:S06]  /*00f0*/  IMAD.WIDE R2, R0, R5, c[0x0][0x178] ;  /* 0x00005e0000027625 */ /* 0x000fcc00078e0205 */
[----:B------:R-:W-:-:S05]  /*0100*/  IMAD.WIDE.U32 R18, R6, 0x4, R2 ;  /* 0x0000000406127825 */ /* 0x000fca00078e0002 */
[----:B------:R1:W4:Y:S04]  /*0110*/  LDG.E R15, [R18.64] ;  /* 0x00000004120f7981 */ /* 0x000328000c1e1900 */
[----:B------:R1:W4:Y:S04]  /*0120*/  LDG.E R4, [R18.64+0x200] ;  /* 0x0002000412047981 */ /* 0x000328000c1e1900 */
[----:B------:R1:W4:Y:S04]  /*0130*/  LDG.E R3, [R18.64+0x400] ;  /* 0x0004000412037981 */ /* 0x000328000c1e1900 */
[----:B------:R1:W4:Y:S01]  /*0140*/  LDG.E R2, [R18.64+0x600] ;  /* 0x0006000412027981 */ /* 0x000322000c1e1900 */
[----:B0-----:R-:W-:Y:S01]  /*0150*/  IMAD.MOV.U32 R10, RZ, RZ, 0x3f800000 ;  /* 0x3f800000ff0a7424 */ /* 0x001fe200078e00ff */
[----:B--2---:R-:W-:-:S02]  /*0160*/  PRMT R12, RZ, 0x5410, R17 ;  /* 0x00005410ff0c7816 */ /* 0x004fc40000000011 */
[----:B------:R-:W-:Y:S02]  /*0170*/  PRMT R17, RZ, 0x7610, R17 ;  /* 0x00007610ff117816 */ /* 0x000fe40000000011 */
[--C-:B---3--:R-:W-:Y:S01]  /*0180*/  PRMT R21, RZ, 0x5410, R7.reuse ;  /* 0x00005410ff157816 */ /* 0x108fe20000000007 */
[C---:B------:R-:W-:Y:S01]  /*0190*/  FMUL.FTZ R16, |R12|.reuse, -1.4426950216293334961 ;  /* 0xbfb8aa3b0c107820 */ /* 0x040fe20000410200 */
[----:B-1----:R-:W-:Y:S01]  /*01a0*/  PRMT R18, RZ, 0x7610, R7 ;  /* 0x00007610ff127816 */ /* 0x002fe20000000007 */
[----:B------:R-:W-:Y:S01]  /*01b0*/  FMUL.FTZ R13, |R17|, -1.4426950216293334961 ;  /* 0xbfb8aa3b110d7820 */ /* 0x000fe20000410200 */
[----:B------:R-:W-:Y:S01]  /*01c0*/  FSETP.GEU.FTZ.AND P0, PT, R12, RZ, PT ;  /* 0x000000ff0c00720b */ /* 0x000fe20003f1e000 */
[----:B------:R-:W-:Y:S02]  /*01d0*/  FMUL.FTZ R22, |R21|, -1.4426950216293334961 ;  /* 0xbfb8aa3b15167820 */ /* 0x000fe40000410200 */
[----:B------:R-:W0:Y:S01]  /*01e0*/  MUFU.EX2 R16, R16 ;  /* 0x0000001000107308 */ /* 0x000e220000000800 */
[----:B------:R-:W-:Y:S01]  /*01f0*/  FMUL.FTZ R19, |R18|, -1.4426950216293334961 ;  /* 0xbfb8aa3b12137820 */ /* 0x000fe20000410200 */
[----:B------:R-:W-:-:S02]  /*0200*/  FSEL R25, R10, -1, !P0 ;  /* 0xbf8000000a197808 */ /* 0x000fc40004000000 */
[----:B------:R-:W-:-:S04]  /*0210*/  FSETP.GEU.FTZ.AND P0, PT, R17, RZ, PT ;  /* 0x000000ff1100720b */ /* 0x000fc80003f1e000 */
[----:B------:R-:W1:Y:S01]  /*0220*/  MUFU.EX2 R13, R13 ;  /* 0x0000000d000d7308 */ /* 0x000e620000000800 */
[----:B0-----:R-:W-:-:S07]  /*0230*/  FADD.FTZ R7, R16, 1 ;  /* 0x3f80000010077421 */ /* 0x001fce0000010000 */
[----:B------:R-:W-:Y:S01]  /*0240*/  MUFU.EX2 R22, R22 ;  /* 0x0000001600167308 */ /* 0x000fe20000000800 */
[----:B-1----:R-:W-:-:S07]  /*0250*/  FADD.FTZ R20, R13, 1 ;  /* 0x3f8000000d147421 */ /* 0x002fce0000010000 */
[----:B------:R4:W0:Y:S08]  /*0260*/  MUFU.RCP R23, R7 ;  /* 0x0000000700177308 */ /* 0x0008300000001000 */
[----:B------:R-:W1:Y:S01]  /*0270*/  MUFU.RCP R20, R20 ;  /* 0x0000001400147308 */ /* 0x000e620000001000 */
[--C-:B----4-:R-:W-:Y:S02]  /*0280*/  PRMT R7, RZ, 0x5410, R9.reuse ;  /* 0x00005410ff077816 */ /* 0x110fe40000000009 */
[----:B------:R-:W-:-:S03]  /*0290*/  PRMT R9, RZ, 0x7610, R9 ;  /* 0x00007610ff097816 */ /* 0x000fc60000000009 */
[----:B------:R-:W-:Y:S01]  /*02a0*/  FMUL.FTZ R8, |R7|, -1.4426950216293334961 ;  /* 0xbfb8aa3b07087820 */ /* 0x000fe20000410200 */
[C---:B------:R-:W-:Y:S01]  /*02b0*/  FSETP.GEU.FTZ.AND P1, PT, R9.reuse, RZ, PT ;  /* 0x000000ff0900720b */ /* 0x040fe20003f3e000 */
[----:B------:R-:W2:Y:S01]  /*02c0*/  MUFU.EX2 R19, R19 ;  /* 0x0000001300137308 */ /* 0x000ea20000000800 */
[----:B0-----:R-:W-:Y:S01]  /*02d0*/  FMUL.FTZ R24, R16, R23 ;  /* 0x0000001710187220 */ /* 0x001fe20000410000 */
[----:B------:R-:W-:Y:S01]  /*02e0*/  FSET.BF.LT.FTZ.AND R16, R12, RZ, PT ;  /* 0x000000ff0c10720a */ /* 0x000fe20003811000 */
[----:B------:R-:W-:Y:S01]  /*02f0*/  FADD.FTZ R23, R22, 1 ;  /* 0x3f80000016177421 */ /* 0x000fe20000010000 */
[--C-:B-----5:R-:W-:Y:S01]  /*0300*/  PRMT R12, RZ, 0x7610, R14.reuse ;  /* 0x00007610ff0c7816 */ /* 0x120fe2000000000e */
[----:B------:R-:W-:Y:S01]  /*0310*/  FMUL.FTZ R11, |R9|, -1.4426950216293334961 ;  /* 0xbfb8aa3b090b7820 */ /* 0x000fe20000410200 */
[----:B------:R-:W-:Y:S01]  /*0320*/  PRMT R14, RZ, 0x5410, R14 ;  /* 0x00005410ff0e7816 */ /* 0x000fe2000000000e */
[----:B------:R-:W-:Y:S01]  /*0330*/  FFMA.FTZ R16, -R25, R24, R16 ;  /* 0x0000001819107223 */ /* 0x000fe20000010110 */
[----:B------:R-:W-:Y:S01]  /*0340*/  FSEL R25, R10, -1, !P0 ;  /* 0xbf8000000a197808 */ /* 0x000fe20004000000 */
[----:B-1----:R-:W-:Y:S01]  /*0350*/  FMUL.FTZ R24, R13, R20 ;  /* 0x000000140d187220 */ /* 0x002fe20000410000 */
[----:B------:R-:W-:Y:S01]  /*0360*/  FSET.BF.LT.FTZ.AND R20, R17, RZ, PT ;  /* 0x000000ff1114720a */ /* 0x000fe20003811000 */
[----:B------:R-:W0:Y:S01]  /*0370*/  MUFU.RCP R23, R23 ;  /* 0x0000001700177308 */ /* 0x000e220000001000 */
[----:B------:R-:W-:Y:S01]  /*0380*/  FSETP.GEU.FTZ.AND P0, PT, R21, RZ, PT ;  /* 0x000000ff1500720b */ /* 0x000fe20003f1e000 */
[----:B------:R-:W-:Y:S01]  /*0390*/  FMUL.FTZ R26, |R12|, -1.4426950216293334961 ;  /* 0xbfb8aa3b0c1a7820 */ /* 0x000fe20000410200 */
[----:B------:R-:W-:Y:S01]  /*03a0*/  FSETP.GEU.FTZ.AND P2, PT, R14, RZ, PT ;  /* 0x000000ff0e00720b */ /* 0x000fe20003f5e000 */
[----:B------:R-:W-:Y:S01]  /*03b0*/  FFMA.FTZ R20, -R25, R24, R20 ;  /* 0x0000001819147223 */ /* 0x000fe20000010114 */
[----:B------:R-:W-:Y:S01]  /*03c0*/  FSETP.GEU.FTZ.AND P3, PT, R12, RZ, PT ;  /* 0x000000ff0c00720b */ /* 0x000fe20003f7e000 */
[----:B--2---:R-:W-:Y:S01]  /*03d0*/  FADD.FTZ R24, R19, 1 ;  /* 0x3f80000013187421 */ /* 0x004fe20000010000 */
[----:B------:R-:W-:Y:S01]  /*03e0*/  FSET.BF.LT.FTZ.AND R9, R9, RZ, PT ;  /* 0x000000ff0909720a */ /* 0x000fe20003811000 */
[C---:B------:R-:W-:Y:S01]  /*03f0*/  FMUL.FTZ R17, |R14|.reuse, -1.4426950216293334961 ;  /* 0xbfb8aa3b0e117820 */ /* 0x040fe20000410200 */
[----:B------:R-:W1:Y:S01]  /*0400*/  MUFU.EX2 R8, R8 ;  /* 0x0000000800087308 */ /* 0x000e620000000800 */
[----:B------:R-:W-:Y:S01]  /*0410*/  FSET.BF.LT.FTZ.AND R14, R14, RZ, PT ;  /* 0x000000ff0e0e720a */ /* 0x000fe20003811000 */
[----:B0-----:R-:W-:-:S06]  /*0420*/  FMUL.FTZ R25, R22, R23 ;  /* 0x0000001716197220 */ /* 0x001fcc0000410000 */
[----:B------:R-:W0:Y:S01]  /*0430*/  MUFU.RCP R24, R24 ;  /* 0x0000001800187308 */ /* 0x000e220000001000 */
[----:B------:R-:W-:Y:S02]  /*0440*/  FSET.BF.LT.FTZ.AND R23, R21, RZ, PT ;  /* 0x000000ff1517720a */ /* 0x000fe40003811000 */
[----:B------:R-:W-:Y:S02]  /*0450*/  FSEL R22, R10, -1, !P0 ;  /* 0xbf8000000a167808 */ /* 0x000fe40004000000 */
[----:B------:R-:W-:-:S03]  /*0460*/  FSETP.GEU.FTZ.AND P0, PT, R18, RZ, PT ;  /* 0x000000ff1200720b */ /* 0x000fc60003f1e000 */
[----:B------:R-:W2:Y:S01]  /*0470*/  MUFU.EX2 R13, R26 ;  /* 0x0000001a000d7308 */ /* 0x000ea20000000800 */
[----:B------:R-:W-:Y:S02]  /*0480*/  FFMA.FTZ R23, -R22, R25, R23 ;  /* 0x0000001916177223 */ /* 0x000fe40000010117 */
[----:B-1----:R-:W-:Y:S02]  /*0490*/  FADD.FTZ R21, R8, 1 ;  /* 0x3f80000008157421 */ /* 0x002fe40000010000 */
[----:B0-----:R-:W-:-:S03]  /*04a0*/  FMUL.FTZ R25, R19, R24 ;  /* 0x0000001813197220 */ /* 0x001fc60000410000 */
[----:B------:R-:W0:Y:S01]  /*04b0*/  MUFU.EX2 R17, R17 ;  /* 0x0000001100117308 */ /* 0x000e220000000800 */
[----:B------:R-:W-:Y:S02]  /*04c0*/  FSET.BF.LT.FTZ.AND R24, R18, RZ, PT ;  /* 0x000000ff1218720a */ /* 0x000fe40003811000 */
[----:B------:R-:W-:Y:S02]  /*04d0*/  FSEL R19, R10, -1, !P0 ;  /* 0xbf8000000a137808 */ /* 0x000fe40004000000 */
[----:B------:R-:W-:Y:S01]  /*04e0*/  FSETP.GEU.FTZ.AND P0, PT, R7, RZ, PT ;  /* 0x000000ff0700720b */ /* 0x000fe20003f1e000 */
[----:B--2---:R-:W-:Y:S02]  /*04f0*/  FADD.FTZ R26, R13, 1 ;  /* 0x3f8000000d1a7421 */ /* 0x004fe40000010000 */
[----:B------:R-:W1:Y:S01]  /*0500*/  MUFU.EX2 R11, R11 ;  /* 0x0000000b000b7308 */ /* 0x000e620000000800 */
[----:B------:R-:W-:Y:S01]  /*0510*/  FFMA.FTZ R24, -R19, R25, R24 ;  /* 0x0000001913187223 */ /* 0x000fe20000010118 */
[----:B------:R-:W-:-:S02]  /*0520*/  PRMT R19, RZ, 0x5410, R15 ;  /* 0x00005410ff137816 */ /* 0x000fc4000000000f */
[----:B------:R-:W-:-:S03]  /*0530*/  PRMT R15, RZ, 0x7610, R15 ;  /* 0x00007610ff0f7816 */ /* 0x000fc6000000000f */
[----:B------:R-:W-:Y:S01]  /*0540*/  FMUL.FTZ R16, R19, R16 ;  /* 0x0000001013107220 */ /* 0x000fe20000410000 */
[----:B------:R-:W2:Y:S01]  /*0550*/  MUFU.RCP R18, R26 ;  /* 0x0000001a00127308 */ /* 0x000ea20000001000 */
[----:B------:R-:W-:Y:S01]  /*0560*/  FMUL.FTZ R15, R15, R20 ;  /* 0x000000140f0f7220 */ /* 0x000fe20000410000 */
[----:B------:R-:W-:Y:S01]  /*0570*/  PRMT R20, RZ, 0x5410, R4 ;  /* 0x00005410ff147816 */ /* 0x000fe20000000004 */
[----:B0-----:R-:W-:-:S03]  /*0580*/  FADD.FTZ R25, R17, 1 ;  /* 0x3f80000011197421 */ /* 0x001fc60000010000 */
[----:B------:R-:W-:Y:S01]  /*0590*/  F2FP.BF16.PACK_AB R15, R15, R16 ;  /* 0x000000100f0f723e */ /* 0x000fe200000010ff */
[----:B------:R-:W-:Y:S01]  /*05a0*/  FMUL.FTZ R19, R20, R23 ;  /* 0x0000001714137220 */ /* 0x000fe20000410000 */
[----:B------:R-:W0:Y:S01]  /*05b0*/  MUFU.RCP R21, R21 ;  /* 0x0000001500157308 */ /* 0x000e220000001000 */
[----:B------:R-:W-:Y:S01]  /*05c0*/  PRMT R23, RZ, 0x7610, R4 ;  /* 0x00007610ff177816 */ /* 0x000fe20000000004 */
[----:B-1----:R-:W-:-:S04]  /*05d0*/  FADD.FTZ R22, R11, 1 ;  /* 0x3f8000000b167421 */ /* 0x002fc80000010000 */
[----:B------:R-:W-:Y:S01]  /*05e0*/  FMUL.FTZ R24, R23, R24 ;  /* 0x0000001817187220 */ /* 0x000fe20000410000 */
[----:B------:R-:W-:Y:S01]  /*05f0*/  FSET.BF.LT.FTZ.AND R23, R12, RZ, PT ;  /* 0x000000ff0c17720a */ /* 0x000fe20003811000 */
[----:B------:R-:W1:Y:S01]  /*0600*/  MUFU.RCP R4, R25 ;  /* 0x0000001900047308 */ /* 0x000e620000001000 */
[----:B--2---:R-:W-:Y:S01]  /*0610*/  FMUL.FTZ R18, R13, R18 ;  /* 0x000000120d127220 */ /* 0x004fe20000410000 */
[C---:B------:R-:W-:Y:S02]  /*0620*/  FSEL R13, R10.reuse, -1, !P2 ;  /* 0xbf8000000a0d7808 */ /* 0x040fe40005000000 */
[----:B------:R-:W-:Y:S02]  /*0630*/  FSEL R12, R10, -1, !P3 ;  /* 0xbf8000000a0c7808 */ /* 0x000fe40005800000 */
[----:B------:R-:W-:Y:S02]  /*0640*/  F2FP.BF16.PACK_AB R19, R24, R19 ;  /* 0x000000131813723e */ /* 0x000fe400000010ff */
[----:B------:R-:W2:Y:S01]  /*0650*/  MUFU.RCP R22, R22 ;  /* 0x0000001600167308 */ /* 0x000ea20000001000 */
[----:B0-----:R-:W-:Y:S01]  /*0660*/  FMUL.FTZ R21, R8, R21 ;  /* 0x0000001508157220 */ /* 0x001fe20000410000 */
[----:B------:R-:W-:Y:S01]  /*0670*/  FSET.BF.LT.FTZ.AND R8, R7, RZ, PT ;  /* 0x000000ff0708720a */ /* 0x000fe20003811000 */
[----:B------:R-:W-:Y:S01]  /*0680*/  FFMA.FTZ R23, -R12, R18, R23 ;  /* 0x000000120c177223 */ /* 0x000fe20000010117 */
[----:B------:R-:W-:Y:S01]  /*0690*/  FSEL R7, R10, -1, !P0 ;  /* 0xbf8000000a077808 */ /* 0x000fe20004000000 */
[----:B-1----:R-:W-:-:S04]  /*06a0*/  FMUL.FTZ R4, R17, R4 ;  /* 0x0000000411047220 */ /* 0x002fc80000410000 */
[----:B------:R-:W-:Y:S02]  /*06b0*/  FFMA.FTZ R7, -R7, R21, R8 ;  /* 0x0000001507077223 */ /* 0x000fe40000010108 */
[----:B------:R-:W-:Y:S01]  /*06c0*/  FFMA.FTZ R13, -R13, R4, R14 ;  /* 0x000000040d0d7223 */ /* 0x000fe2000001010e */
[--C-:B------:R-:W-:Y:S02]  /*06d0*/  PRMT R4, RZ, 0x5410, R3.reuse ;  /* 0x00005410ff047816 */ /* 0x100fe40000000003 */
[----:B------:R-:W-:Y:S01]  /*06e0*/  PRMT R3, RZ, 0x7610, R3 ;  /* 0x00007610ff037816 */ /* 0x000fe20000000003 */
[----:B--2---:R-:W-:Y:S01]  /*06f0*/  FMUL.FTZ R22, R11, R22 ;  /* 0x000000160b167220 */ /* 0x004fe20000410000 */
[----:B------:R-:W-:Y:S01]  /*0700*/  FSEL R11, R10, -1, !P1 ;  /* 0xbf8000000a0b7808 */ /* 0x000fe20004800000 */
[----:B------:R-:W-:Y:S02]  /*0710*/  FMUL.FTZ R7, R4, R7 ;  /* 0x0000000704077220 */ /* 0x000fe40000410000 */
[----:B------:R-:W-:Y:S01]  /*0720*/  IMAD.WIDE.U32 R4, R0, R5, c[0x0][0x168] ;  /* 0x00005a0000047625 */ /* 0x000fe200078e0005 */
[----:B------:R-:W-:-:S02]  /*0730*/  PRMT R0, RZ, 0x7610, R2 ;  /* 0x00007610ff007816 */ /* 0x000fc40000000002 */
[----:B------:R-:W-:Y:S01]  /*0740*/  PRMT R2, RZ, 0x5410, R2 ;  /* 0x00005410ff027816 */ /* 0x000fe20000000002 */
[----:B------:R-:W-:Y:S02]  /*0750*/  FFMA.FTZ R22, -R11, R22, R9 ;  /* 0x000000160b167223 */ /* 0x000fe40000010109 */
[----:B------:R-:W-:Y:S02]  /*0760*/  FMUL.FTZ R23, R0, R23 ;  /* 0x0000001700177220 */ /* 0x000fe40000410000 */
[----:B------:R-:W-:Y:S02]  /*0770*/  FMUL.FTZ R22, R3, R22 ;  /* 0x0000001603167220 */ /* 0x000fe40000410000 */
[----:B------:R-:W-:Y:S02]  /*0780*/  FMUL.FTZ R2, R2, R13 ;  /* 0x0000000d02027220 */ /* 0x000fe40000410000 */
[----:B------:R-:W-:Y:S01]  /*0790*/  IMAD.WIDE R4, R6, 0x4, R4 ;  /* 0x0000000406047825 */ /* 0x000fe200078e0204 */
[----:B------:R-:W-:-:S02]  /*07a0*/  F2FP.BF16.PACK_AB R7, R22, R7 ;  /* 0x000000071607723e */ /* 0x000fc400000010ff */
[----:B------:R-:W-:Y:S02]  /*07b0*/  F2FP.BF16.PACK_AB R23, R23, R2 ;  /* 0x000000021717723e */ /* 0x000fe400000010ff */
[----:B------:R-:W-:Y:S04]  /*07c0*/  STG.E [R4.64], R15 ;  /* 0x0000000f04007986 */ /* 0x000fe8000c101904 */
[----:B------:R-:W-:Y:S04]  /*07d0*/  STG.E [R4.64+0x200], R19 ;  /* 0x0002001304007986 */ /* 0x000fe8000c101904 */
[----:B------:R-:W-:Y:S04]  /*07e0*/  STG.E [R4.64+0x400], R7 ;  /* 0x0004000704007986 */ /* 0x000fe8000c101904 */
[----:B------:R-:W-:Y:S01]  /*07f0*/  STG.E [R4.64+0x600], R23 ;  /* 0x0006001704007986 */ /* 0x000fe2000c101904 */
[----:B------:R-:W-:Y:S05]  /*0800*/  EXIT ;  /* 0x000000000000794d */ /* 0x000fea0003800000 */
.L_x_822:
[----:B------:R-:W0:Y:S01]  /*0810*/  S2R R9, SR_TID.X ;  /* 0x0000000000097919 */ /* 0x000e220000002100 */
[----:B------:R-:W-:-:S02]  /*0820*/  PRMT R12, RZ, 0x7610, R12 ;  /* 0x00007610ff0c7816 */ /* 0x000fc4000000000c */
[----:B------:R-:W-:Y:S02]  /*0830*/  PRMT R13, RZ, 0x7610, R13 ;  /* 0x00007610ff0d7816 */ /* 0x000fe4000000000d */
[----:B------:R-:W-:Y:S02]  /*0840*/  PRMT R11, RZ, 0x7610, R11 ;  /* 0x00007610ff0b7816 */ /* 0x000fe4000000000b */
[----:B------:R-:W-:Y:S02]  /*0850*/  PRMT R10, RZ, 0x7610, R10 ;  /* 0x00007610ff0a7816 */ /* 0x000fe4000000000a */
[----:B0-----:R-:W-:Y:S01]  /*0860*/  ISETP.GE.AND P0, PT, R9, R8, PT ;  /* 0x000000080900720c */ /* 0x001fe20003f06270 */
[----:B------:R-:W-:-:S12]  /*0870*/  IMAD.MOV.U32 R23, RZ, RZ, R9 ;  /* 0x000000ffff177224 */ /* 0x000fd800078e0009 */
[----:B------:R-:W-:Y:S01]  /*0880*/  @!P0 IMAD.IADD R17, R0, 0x1, R23 ;  /* 0x0000000100118824 */ /* 0x000fe200078e0217 */
[----:B------:R-:W-:-:S04]  /*0890*/  @!P0 IADD3 R23, R23, 0x80, RZ ;  /* 0x0000008017178810 */ /* 0x000fc80007ffe0ff */
[----:B------:R-:W-:-:S13]  /*08a0*/  ISETP.GE.AND P2, PT, R23, R8, PT ;  /* 0x000000081700720c */ /* 0x000fda0003f46270 */
[----:B------:R-:W-:Y:S01]  /*08b0*/  @!P2 IMAD.IADD R4, R0, 0x1, R23 ;  /* 0x000000010004a824 */ /* 0x000fe200078e0217 */
[----:B------:R-:W-:Y:S01]  /*08c0*/  @!P2 IADD3 R23, R23, 0x80, RZ ;  /* 0x000000801717a810 */ /* 0x000fe20007ffe0ff */
[----:B------:R-:W-:-:S03]  /*08d0*/  @!P2 IMAD.MOV.U32 R5, RZ, RZ, 0x2 ;  /* 0x00000002ff05a424 */ /* 0x000fc600078e00ff */
[----:B------:R-:W-:Y:S01]  /*08e0*/  ISETP.GE.AND P3, PT, R23, R8, PT ;  /* 0x000000081700720c */ /* 0x000fe20003f66270 */
[----:B------:R-:W-:Y:S01]  /*08f0*/  @!P2 IMAD.WIDE.U32 R2, R4, R5, c[0x0][0x170] ;  /* 0x00005c000402a625 */ /* 0x000fe200078e0005 */
[----:B------:R-:W-:-:S03]  /*0900*/  PRMT R16, RZ, 0x7610, R16 ;  /* 0x00007610ff107816 */ /* 0x000fc60000000010 */
[----:B------:R-:W-:Y:S01]  /*0910*/  @!P2 IMAD.WIDE.U32 R4, R4, R5, c[0x0][0x178] ;  /* 0x00005e000404a625 */ /* 0x000fe200078e0005 */
[----:B------:R-:W-:Y:S01]  /*0920*/  PRMT R15, RZ, 0x7610, R15 ;  /* 0x00007610ff0f7816 */ /* 0x000fe2000000000f */
[----:B------:R0:W5:Y:S01]  /*0930*/  @!P2 LDG.E.U16 R10, [R2.64] ;  /* 0x00000004020aa981 */ /* 0x000162000c1e1500 */
[----:B------:R-:W-:-:S03]  /*0940*/  PRMT R14, RZ, 0x7610, R14 ;  /* 0x00007610ff0e7816 */ /* 0x000fc6000000000e */
[----:B------:R1:W5:Y:S02]  /*0950*/  @!P2 LDG.E.U16 R11, [R4.64] ;  /* 0x00000004040ba981 */ /* 0x000364000c1e1500 */
[----:B------:R-:W-:Y:S01]  /*0960*/  @!P3 IMAD.IADD R20, R0, 0x1, R23 ;  /* 0x000000010014b824 */ /* 0x000fe200078e0217 */
[----:B------:R-:W-:Y:S01]  /*0970*/  @!P3 IADD3 R23, R23, 0x80, RZ ;  /* 0x000000801717b810 */ /* 0x000fe20007ffe0ff */
[----:B------:R-:W-:-:S03]  /*0980*/  @!P3 IMAD.MOV.U32 R21, RZ, RZ, 0x2 ;  /* 0x00000002ff15b424 */ /* 0x000fc600078e00ff */
[----:B------:R-:W-:Y:S01]  /*0990*/  ISETP.GE.AND P4, PT, R23, R8, PT ;  /* 0x000000081700720c */ /* 0x000fe20003f86270 */
[----:B------:R-:W-:-:S04]  /*09a0*/  @!P3 IMAD.WIDE.U32 R6, R20, R21, c[0x0][0x170] ;  /* 0x00005c001406b625 */ /* 0x000fc800078e0015 */
[----:B------:R-:W-:Y:S01]  /*09b0*/  @!P3 IMAD.WIDE.U32 R20, R20, R21, c[0x0][0x178] ;  /* 0x00005e001414b625 */ /* 0x000fe200078e0015 */
[----:B------:R2:W5:Y:S04]  /*09c0*/  @!P3 LDG.E.U16 R12, [R6.64] ;  /* 0x00000004060cb981 */ /* 0x000568000c1e1500 */
[----:B------:R3:W5:Y:S03]  /*09d0*/  @!P3 LDG.E.U16 R13, [R20.64] ;  /* 0x00000004140db981 */ /* 0x000766000c1e1500 */
[----:B------:R-:W-:Y:S01]  /*09e0*/  @!P4 IMAD.IADD R19, R0, 0x1, R23 ;  /* 0x000000010013c824 */ /* 0x000fe200078e0217 */
[----:B------:R-:W-:-:S04]  /*09f0*/  @!P4 IADD3 R23, R23, 0x80, RZ ;  /* 0x000000801717c810 */ /* 0x000fc80007ffe0ff */
[----:B------:R-:W-:-:S13]  /*0a00*/  ISETP.GE.AND P5, PT, R23, R8, PT ;  /* 0x000000081700720c */ /* 0x000fda0003fa6270 */
[----:B------:R-:W-:Y:S01]  /*0a10*/  @!P5 IMAD.IADD R18, R0, 0x1, R23 ;  /* 0x000000010012d824 */ /* 0x000fe200078e0217 */
[----:B------:R-:W-:-:S04]  /*0a20*/  @!P5 IADD3 R23, R23, 0x80, RZ ;  /* 0x000000801717d810 */ /* 0x000fc80007ffe0ff */
[----:B------:R-:W-:Y:S01]  /*0a30*/  ISETP.GE.AND P1, PT, R23, R8, PT ;  /* 0x000000081700720c */ /* 0x000fe20003f26270 */
[----:B------:R-:W-:-:S12]  /*0a40*/  @!P5 IMAD.MOV.U32 R25, RZ, RZ, 0x2 ;  /* 0x00000002ff19d424 */ /* 0x000fd800078e00ff */
[----:B------:R-:W-:Y:S01]  /*0a50*/  @!P1 IMAD.IADD R27, R0, 0x1, R23 ;  /* 0x00000001001b9824 */ /* 0x000fe200078e0217 */
[----:B------:R-:W-:-:S04]  /*0a60*/  @!P1 IADD3 R23, R23, 0x80, RZ ;  /* 0x0000008017179810 */ /* 0x000fc80007ffe0ff */
[----:B------:R-:W-:Y:S01]  /*0a70*/  ISETP.GE.AND P3, PT, R23, R8, PT ;  /* 0x000000081700720c */ /* 0x000fe20003f66270 */
[----:B------:R-:W-:Y:S02]  /*0a80*/  @!P4 IMAD.MOV.U32 R22, RZ, RZ, 0x2 ;  /* 0x00000002ff16c424 */ /* 0x000fe400078e00ff */
[----:B--2---:R-:W-:Y:S01]  /*0a90*/  @!P5 IMAD.WIDE.U32 R6, R18, R25, c[0x0][0x170] ;  /* 0x00005c001206d625 */ /* 0x004fe200078e0019 */
[----:B------:R-:W-:-:S03]  /*0aa0*/  @!P1 MOV R28, 0x2 ;  /* 0x00000002001c9802 */ /* 0x000fc60000000f00 */
[CC--:B-1----:R-:W-:Y:S01]  /*0ab0*/  @!P4 IMAD.WIDE.U32 R4, R19.reuse, R22.reuse, c[0x0][0x178] ;  /* 0x00005e001304c625 */ /* 0x0c2fe200078e0016 */
[----:B------:R1:W5:Y:S03]  /*0ac0*/  @!P5 LDG.E.U16 R16, [R6.64] ;  /* 0x000000040610d981 */ /* 0x000366000c1e1500 */
[----:B0-----:R-:W-:Y:S01]  /*0ad0*/  @!P4 IMAD.WIDE.U32 R2, R19, R22, c[0x0][0x170] ;  /* 0x00005c001302c625 */ /* 0x001fe200078e0016 */
[----:B------:R0:W5:Y:S03]  /*0ae0*/  @!P4 LDG.E.U16 R15, [R4.64] ;  /* 0x00000004040fc981 */ /* 0x000166000c1e1500 */
[----:B------:R-:W-:Y:S01]  /*0af0*/  @!P3 IMAD.IADD R29, R0, 0x1, R23 ;  /* 0x00000001001db824 */ /* 0x000fe200078e0217 */
[----:B------:R-:W-:Y:S01]  /*0b00*/  PRMT R26, RZ, 0x7610, R26 ;  /* 0x00007610ff1a7816 */ /* 0x000fe2000000001a */
[----:B------:R2:W5:Y:S01]  /*0b10*/  @!P4 LDG.E.U16 R14, [R2.64] ;  /* 0x00000004020ec981 */ /* 0x000562000c1e1500 */
[----:B-1----:R-:W-:-:S02]  /*0b20*/  @!P3 IMAD.MOV.U32 R6, RZ, RZ, 0x2 ;  /* 0x00000002ff06b424 */ /* 0x002fc400078e00ff */
[----:B------:R-:W-:Y:S01]  /*0b30*/  @!P5 IMAD.WIDE.U32 R18, R18, R25, c[0x0][0x178] ;  /* 0x00005e001212d625 */ /* 0x000fe200078e0019 */
[----:B------:R-:W-:-:S03]  /*0b40*/  PRMT R25, RZ, 0x7610, R25 ;  /* 0x00007610ff197816 */ /* 0x000fc60000000019 */
[----:B0-----:R-:W-:-:S04]  /*0b50*/  @!P3 IMAD.WIDE.U32 R4, R29, R6, c[0x0][0x170] ;  /* 0x00005c001d04b625 */ /* 0x001fc800078e0006 */
[CC--:B---3--:R-:W-:Y:S01]  /*0b60*/  @!P1 IMAD.WIDE.U32 R20, R27.reuse, R28.reuse, c[0x0][0x170] ;  /* 0x00005c001b149625 */ /* 0x0c8fe200078e001c */
[----:B------:R0:W5:Y:S03]  /*0b70*/  @!P3 LDG.E.U16 R26, [R4.64] ;  /* 0x00000004041ab981 */ /* 0x000166000c1e1500 */
[----:B--2---:R-:W-:Y:S01]  /*0b80*/  @!P1 IMAD.WIDE.U32 R2, R27, R28, c[0x0][0x178] ;  /* 0x00005e001b029625 */ /* 0x004fe200078e001c */
[----:B------:R-:W-:-:S03]  /*0b90*/  PRMT R27, RZ, 0x7610, R27 ;  /* 0x00007610ff1b7816 */ /* 0x000fc6000000001b */
[----:B------:R-:W-:Y:S01]  /*0ba0*/  @!P3 IMAD.WIDE.U32 R6, R29, R6, c[0x0][0x178] ;  /* 0x00005e001d06b625 */ /* 0x000fe200078e0006 */
[----:B------:R1:W5:Y:S03]  /*0bb0*/  @!P1 LDG.E.U16 R25, [R2.64] ;  /* 0x0000000402199981 */ /* 0x000366000c1e1500 */
[----:B0-----:R-:W-:Y:S01]  /*0bc0*/  @!P0 IMAD.MOV.U32 R4, RZ, RZ, 0x2 ;  /* 0x00000002ff048424 */ /* 0x001fe200078e00ff */
[----:B------:R0:W5:Y:S01]  /*0bd0*/  @!P3 LDG.E.U16 R27, [R6.64] ;  /* 0x00000004061bb981 */ /* 0x000162000c1e1500 */
[----:B------:R-:W-:Y:S02]  /*0be0*/  PRMT R29, RZ, 0x7610, R29 ;  /* 0x00007610ff1d7816 */ /* 0x000fe4000000001d */
[----:B-1----:R-:W-:Y:S01]  /*0bf0*/  @!P0 IMAD.WIDE.U32 R2, R17, R4, c[0x0][0x170] ;  /* 0x00005c0011028625 */ /* 0x002fe200078e0004 */
[----:B0-----:R-:W-:-:S03]  /*0c00*/  PRMT R6, RZ, 0x7610, R6 ;  /* 0x00007610ff067816 */ /* 0x001fc60000000006 */
[----:B------:R-:W-:Y:S01]  /*0c10*/  @!P0 IMAD.WIDE.U32 R4, R17, R4, c[0x0][0x178] ;  /* 0x00005e0011048625 */ /* 0x000fe200078e0004 */
[----:B------:R0:W5:Y:S04]  /*0c20*/  @!P0 LDG.E.U16 R29, [R2.64] ;  /* 0x00000004021d8981 */ /* 0x000168000c1e1500 */
[----:B------:R0:W5:Y:S01]  /*0c30*/  @!P0 LDG.E.U16 R6, [R4.64] ;  /* 0x0000000404068981 */ /* 0x000162000c1e1500 */
[----:B------:R-:W-:-:S04]  /*0c40*/  @!P3 IADD3 R23, R23, 0x80, RZ ;  /* 0x000000801717b810 */ /* 0x000fc80007ffe0ff */
[----:B------:R-:W-:Y:S02]  /*0c50*/  ISETP.GE.AND P2, PT, R23, R8, PT ;  /* 0x000000081700720c */ /* 0x000fe40003f46270 */
[----:B------:R-:W-:Y:S02]  /*0c60*/  PRMT R22, RZ, 0x7610, R22 ;  /* 0x00007610ff167816 */ /* 0x000fe40000000016 */
[----:B------:R-:W-:Y:S02]  /*0c70*/  PRMT R24, RZ, 0x7610, R24 ;  /* 0x00007610ff187816 */ /* 0x000fe40000000018 */
[----:B------:R-:W-:Y:S02]  /*0c80*/  IADD3 R7, R9, 0x100, RZ ;  /* 0x0000010009077810 */ /* 0x000fe40007ffe0ff */
[----:B------:R1:W5:Y:S04]  /*0c90*/  @!P5 LDG.E.U16 R22, [R18.64] ;  /* 0x000000041216d981 */ /* 0x000368000c1e1500 */
[----:B------:R2:W5:Y:S01]  /*0ca0*/  @!P1 LDG.E.U16 R24, [R20.64] ;  /* 0x0000000414189981 */ /* 0x000562000c1e1500 */
[----:B------:R-:W-:-:S02]  /*0cb0*/  @!P2 IMAD.IADD R23, R0, 0x1, R23 ;  /* 0x000000010017a824 */ /* 0x000fc400078e0217 */
[----:B------:R-:W-:Y:S01]  /*0cc0*/  @!P2 IMAD.MOV.U32 R28, RZ, RZ, 0x2 ;  /* 0x00000002ff1ca424 */ /* 0x000fe200078e00ff */
[----:B------:R-:W-:-:S03]  /*0cd0*/  ISETP.GE.AND P1, PT, R7, R8, PT ;  /* 0x000000080700720c */ /* 0x000fc60003f26270 */
[----:B-1----:R-:W-:-:S04]  /*0ce0*/  @!P2 IMAD.WIDE.U32 R18, R23, R28, c[0x0][0x170] ;  /* 0x00005c001712a625 */ /* 0x002fc800078e001c */
[----:B--2---:R-:W-:Y:S01]  /*0cf0*/  @!P2 IMAD.WIDE.U32 R20, R23, R28, c[0x0][0x178] ;  /* 0x00005e001714a625 */ /* 0x004fe200078e001c */
[----:B------:R-:W-:Y:S02]  /*0d00*/  PRMT R28, RZ, 0x7610, R28 ;  /* 0x00007610ff1c7816 */ /* 0x000fe4000000001c */
[----:B------:R-:W-:Y:S01]  /*0d10*/  PRMT R23, RZ, 0x7610, R23 ;  /* 0x00007610ff177816 */ /* 0x000fe20000000017 */
[----:B------:R-:W-:Y:S01]  /*0d20*/  BSSY B0, `(.L_x_823) ;  /* 0x0000016000007945 */ /* 0x000fe20003800000 */
[C---:B------:R-:W-:Y:S02]  /*0d30*/  IADD3 R7, R9.reuse, 0x180, RZ ;  /* 0x0000018009077810 */ /* 0x040fe40007ffe0ff */
[----:B------:R-:W-:Y:S01]  /*0d40*/  IADD3 R17, R9, 0x200, RZ ;  /* 0x0000020009117810 */ /* 0x000fe20007ffe0ff */
[----:B------:R0:W5:Y:S03]  /*0d50*/  @!P2 LDG.E.U16 R28, [R18.64] ;  /* 0x00000004121ca981 */ /* 0x000166000c1e1500 */
[-C--:B------:R-:W-:Y:S01]  /*0d60*/  ISETP.GE.AND P3, PT, R17, R8.reuse, PT ;  /* 0x000000081100720c */ /* 0x080fe20003f66270 */
[----:B------:R0:W5:Y:S01]  /*0d70*/  @!P2 LDG.E.U16 R23, [R20.64] ;  /* 0x000000041417a981 */ /* 0x000162000c1e1500 */
[----:B------:R-:W-:Y:S01]  /*0d80*/  ISETP.GE.AND P2, PT, R7, R8, PT ;  /* 0x000000080700720c */ /* 0x000fe20003f46270 */
[----:B------:R-:W-:Y:S07]  /*0d90*/  @P0 BRA `(.L_x_824) ;  /* 0x000000e000000947 */ /* 0x000fee0003800000 */
[----:B-----5:R-:W-:Y:S01]  /*0da0*/  PRMT R29, RZ, 0x5410, R29 ;  /* 0x00005410ff1d7816 */ /* 0x020fe2000000001d */
[----:B0-----:R-:W-:Y:S01]  /*0db0*/  IMAD.MOV.U32 R2, RZ, RZ, 0x3f800000 ;  /* 0x3f800000ff027424 */ /* 0x001fe200078e00ff */
        /* <DEDUP_REMOVED lines=12> */
.L_x_824:
[----:B------:R-:W-:Y:S05]  /*0e80*/  BSYNC B0 ;  /* 0x0000000000007941 */ /* 0x000fea0003800000 */
.L_x_823:
[C---:B0-----:R-:W-:Y:S01]  /*0e90*/  IADD3 R5, R9.reuse, 0x80, RZ ;  /* 0x0000008009057810 */ /* 0x041fe20007ffe0ff */
[----:B------:R-:W-:Y:S01]  /*0ea0*/  BSSY B0, `(.L_x_825) ;  /* 0x0000016000007945 */ /* 0x000fe20003800000 */
[----:B------:R-:W-:Y:S02]  /*0eb0*/  IADD3 R3, R9, 0x280, RZ ;  /* 0x0000028009037810 */ /* 0x000fe40007ffe0ff */
[-C--:B------:R-:W-:Y:S02]  /*0ec0*/  ISETP.GE.AND P6, PT, R5, R8.reuse, PT ;  /* 0x000000080500720c */ /* 0x080fe40003fc6270 */
[----:B------:R-:W-:Y:S02]  /*0ed0*/  IADD3 R7, R9, 0x300, RZ ;  /* 0x0000030009077810 */ /* 0x000fe40007ffe0ff */
[-C--:B------:R-:W-:Y:S02]  /*0ee0*/  ISETP.GE.AND P5, PT, R3, R8.reuse, PT ;  /* 0x000000080300720c */ /* 0x080fe40003fa6270 */
[----:B------:R-:W-:-:S02]  /*0ef0*/  ISETP.GE.AND P4, PT, R7, R8, PT ;  /* 0x000000080700720c */ /* 0x000fc40003f86270 */
[----:B------:R-:W-:-:S05]  /*0f00*/  IADD3 R3, R9, 0x380, RZ ;  /* 0x0000038009037810 */ /* 0x000fca0007ffe0ff */
        /* <DEDUP_REMOVED lines=15> */
.L_x_826:
[----:B------:R-:W-:Y:S05]  /*1000*/  BSYNC B0 ;  /* 0x0000000000007941 */ /* 0x000fea0003800000 */
.L_x_825:
[----:B------:R-:W-:Y:S01]  /*1010*/  ISETP.GE.AND P6, PT, R3, R8, PT ;  /* 0x000000080300720c */ /* 0x000fe20003fc6270 */
[----:B------:R-:W-:Y:S01]  /*1020*/  @!P0 IMAD.IADD R2, R0, 0x1, R9 ;  /* 0x0000000100028824 */ /* 0x000fe200078e0209 */
[----:B------:R-:W-:Y:S01]  /*1030*/  BSSY B0, `(.L_x_827) ;  /* 0x0000012000007945 */ /* 0x000fe20003800000 */
[----:B------:R-:W-:-:S04]  /*1040*/  @!P0 IMAD.MOV.U32 R3, RZ, RZ, 0x2 ;  /* 0x00000002ff038424 */ /* 0x000fc800078e00ff */
[----:B------:R-:W-:Y:S01]  /*1050*/  @!P0 IMAD.WIDE.U32 R2, R2, R3, c[0x0][0x168] ;  /* 0x00005a0002028625 */ /* 0x000fe200078e0003 */
        /* <DEDUP_REMOVED lines=15> */
.L_x_828:
[----:B------:R-:W-:Y:S05]  /*1150*/  BSYNC B0 ;  /* 0x0000000000007941 */ /* 0x000fea0003800000 */
.L_x_827:
        /* <DEDUP_REMOVED lines=8> */
[----:B------:R-:W0:Y:S01]  /*11e0*/  MUFU.EX2 R10, R10 ;  /* 0x0000000a000a7308 */ /* 0x000e220000000800 */
[----:B------:R-:W-:Y:S01]  /*11f0*/  FSEL R11, R11, -1, !P1 ;  /* 0xbf8000000b0b7808 */ /* 0x000fe20004800000 */
[----:B0-----:R-:W-:-:S06]  /*1200*/  FADD.FTZ R12, R10, 1 ;  /* 0x3f8000000a0c7421 */ /* 0x001fcc0000010000 */
[----:B------:R-:W0:Y:S02]  /*1210*/  MUFU.RCP R13, R12 ;  /* 0x0000000c000d7308 */ /* 0x000e240000001000 */
[----:B0-----:R-:W-:-:S04]  /*1220*/  FMUL.FTZ R13, R10, R13 ;  /* 0x0000000d0a0d7220 */ /* 0x001fc80000410000 */
[----:B------:R-:W-:-:S04]  /*1230*/  FFMA.FTZ R14, -R11, R13, R14 ;  /* 0x0000000d0b0e7223 */ /* 0x000fc8000001010e */
[----:B------:R-:W-:-:S05]  /*1240*/  FMUL.FTZ R14, R15, R14 ;  /* 0x0000000e0f0e7220 */ /* 0x000fca0000410000 */
[----:B------:R-:W-:Y:S02]  /*1250*/  F2FP.BF16.PACK_AB R10, RZ, R14 ;  /* 0x0000000eff0a723e */ /* 0x000fe400000010ff */
.L_x_830:
[----:B------:R-:W-:Y:S05]  /*1260*/  BSYNC B0 ;  /* 0x0000000000007941 */ /* 0x000fea0003800000 */
.L_x_829:
        /* <DEDUP_REMOVED lines=16> */
.L_x_832:
[----:B------:R-:W-:Y:S05]  /*1370*/  BSYNC B0 ;  /* 0x0000000000007941 */ /* 0x000fea0003800000 */
.L_x_831:
        /* <DEDUP_REMOVED lines=16> */
.L_x_834:
[----:B------:R-:W-:Y:S05]  /*1480*/  BSYNC B0 ;  /* 0x0000000000007941 */ /* 0x000fea0003800000 */
.L_x_833:
        /* <DEDUP_REMOVED lines=16> */
.L_x_836:
[----:B------:R-:W-:Y:S05]  /*1590*/  BSYNC B0 ;  /* 0x0000000000007941 */ /* 0x000fea0003800000 */
.L_x_835:
        /* <DEDUP_REMOVED lines=16> */
.L_x_838:
[----:B------:R-:W-:Y:S05]  /*16a0*/  BSYNC B0 ;  /* 0x0000000000007941 */ /* 0x000fea0003800000 */
.L_x_837:
[----:B------:R-:W-:Y:S01]  /*16b0*/  @!P0 IMAD.MOV.U32 R9, RZ, RZ, R5 ;  /* 0x000000ffff098224 */ /* 0x000fe200078e0005 */
[----:B------:R0:W-:Y:S01]  /*16c0*/  @!P0 STG.E.U16 [R2.64], R4 ;  /* 0x0000000402008986 */ /* 0x0001e2000c101504 */
[----:B------:R-:W-:Y:S01]  /*16d0*/  BSSY B0, `(.L_x_839) ;  /* 0x000002d000007945 */ /* 0x000fe20003800000 */
[----:B------:R-:W-:Y:S02]  /*16e0*/  BSSY B1, `(.L_x_840) ;  /* 0x0000025000017945 */ /* 0x000fe40003800000 */
[----:B------:R-:W-:-:S13]  /*16f0*/  ISETP.GE.AND P0, PT, R9, R8, PT ;  /* 0x000000080900720c */ /* 0x000fda0003f06270 */
[----:B------:R-:W-:Y:S05]  /*1700*/  @P0 BRA `(.L_x_841) ;  /* 0x000000c000000947 */ /* 0x000fea0003800000 */
[----:B0-----:R-:W-:Y:S01]  /*1710*/  IMAD.IADD R2, R0, 0x1, R9 ;  /* 0x0000000100027824 */ /* 0x001fe200078e0209 */
[----:B------:R-:W-:Y:S01]  /*1720*/  IADD3 R9, R9, 0x80, RZ ;  /* 0x0000008009097810 */ /* 0x000fe20007ffe0ff */
[----:B------:R-:W-:-:S03]  /*1730*/  IMAD.MOV.U32 R3, RZ, RZ, 0x2 ;  /* 0x00000002ff037424 */ /* 0x000fc600078e00ff */
[----:B------:R-:W-:Y:S01]  /*1740*/  ISETP.GE.AND P0, PT, R9, R8, PT ;  /* 0x000000080900720c */ /* 0x000fe20003f06270 */
[----:B------:R-:W-:-:S05]  /*1750*/  IMAD.WIDE.U32 R2, R2, R3, c[0x0][0x168] ;  /* 0x00005a0002027625 */ /* 0x000fca00078e0003 */
[----:B-----5:R0:W-:Y:S07]  /*1760*/  STG.E.U16 [R2.64], R6 ;  /* 0x0000000602007986 */ /* 0x0201ee000c101504 */
[----:B------:R-:W-:Y:S05]  /*1770*/  @P0 BRA `(.L_x_842) ;  /* 0x000000c000000947 */ /* 0x000fea0003800000 */
[----:B0-----:R-:W-:Y:S01]  /*1780*/  IMAD.IADD R2, R0, 0x1, R9 ;  /* 0x0000000100027824 */ /* 0x001fe200078e0209 */
[----:B------:R-:W-:Y:S01]  /*1790*/  IADD3 R9, R9, 0x80, RZ ;  /* 0x0000008009097810 */ /* 0x000fe20007ffe0ff */
[----:B------:R-:W-:-:S04]  /*17a0*/  IMAD.MOV.U32 R3, RZ, RZ, 0x2 ;  /* 0x00000002ff037424 */ /* 0x000fc800078e00ff */
[----:B------:R-:W-:-:S05]  /*17b0*/  IMAD.WIDE.U32 R2, R2, R3, c[0x0][0x168] ;  /* 0x00005a0002027625 */ /* 0x000fca00078e0003 */
[----:B------:R0:W-:Y:S02]  /*17c0*/  STG.E.U16 [R2.64], R7 ;  /* 0x0000000702007986 */ /* 0x0001e4000c101504 */
.L_x_841:
[----:B0-----:R-:W-:-:S13]  /*17d0*/  ISETP.GE.AND P0, PT, R9, R8, PT ;  /* 0x000000080900720c */ /* 0x001fda0003f06270 */
[----:B------:R-:W-:Y:S05]  /*17e0*/  @P0 BRA `(.L_x_843) ;  /* 0x000000c000000947 */ /* 0x000fea0003800000 */
[----:B------:R-:W-:Y:S01]  /*17f0*/  MOV R3, 0x2 ;  /* 0x0000000200037802 */ /* 0x000fe20000000f00 */
[----:B------:R-:W-:Y:S01]  /*1800*/  IMAD.IADD R2, R0, 0x1, R9 ;  /* 0x0000000100027824 */ /* 0x000fe200078e0209 */
[----:B------:R-:W-:-:S03]  /*1810*/  IADD3 R9, R9, 0x80, RZ ;  /* 0x0000008009097810 */ /* 0x000fc60007ffe0ff */
[----:B------:R-:W-:-:S05]  /*1820*/  IMAD.WIDE.U32 R2, R2, R3, c[0x0][0x168] ;  /* 0x00005a0002027625 */ /* 0x000fca00078e0003 */
[----:B-----5:R0:W-:Y:S02]  /*1830*/  STG.E.U16 [R2.64], R10 ;  /* 0x0000000a02007986 */ /* 0x0201e4000c101504 */
.L_x_842:
[----:B------:R-:W-:-:S13]  /*1840*/  ISETP.GE.AND P0, PT, R9, R8, PT ;  /* 0x000000080900720c */ /* 0x000fda0003f06270 */
[----:B------:R-:W-:Y:S05]  /*1850*/  @P0 BRA `(.L_x_844) ;  /* 0x000000d000000947 */ /* 0x000fea0003800000 */
[----:B0-----:R-:W-:Y:S01]  /*1860*/  IMAD.IADD R2, R0, 0x1, R9 ;  /* 0x0000000100027824 */ /* 0x001fe200078e0209 */
[----:B------:R-:W-:Y:S01]  /*1870*/  IADD3 R9, R9, 0x80, RZ ;  /* 0x0000008009097810 */ /* 0x000fe20007ffe0ff */
[----:B------:R-:W-:-:S04]  /*1880*/  IMAD.MOV.U32 R3, RZ, RZ, 0x2 ;  /* 0x00000002ff037424 */ /* 0x000fc800078e00ff */
[----:B------:R-:W-:-:S05]  /*1890*/  IMAD.WIDE.U32 R2, R2, R3, c[0x0][0x168] ;  /* 0x00005a0002027625 */ /* 0x000fca00078e0003 */
[----:B------:R0:W-:Y:S02]  /*18a0*/  STG.E.U16 [R2.64], R11 ;  /* 0x0000000b02007986 */ /* 0x0001e4000c101504 */
.L_x_843:
[----:B------:R-:W-:-:S13]  /*18b0*/  ISETP.GE.AND P0, PT, R9, R8, PT ;  /* 0x000000080900720c */ /* 0x000fda0003f06270 */
[----:B------:R-:W-:Y:S01]  /*18c0*/  @P0 BREAK B1 ;  /* 0x0000000000010942 */ /* 0x000fe20003800000 */
[----:B------:R-:W-:Y:S05]  /*18d0*/  @P0 BRA `(.L_x_845) ;  /* 0x000000c000000947 */ /* 0x000fea0003800000 */
[----:B0-----:R-:W-:Y:S01]  /*18e0*/  IMAD.IADD R2, R0, 0x1, R9 ;  /* 0x0000000100027824 */ /* 0x001fe200078e0209 */
[----:B------:R-:W-:Y:S01]  /*18f0*/  IADD3 R9, R9, 0x80, RZ ;  /* 0x0000008009097810 */ /* 0x000fe20007ffe0ff */
[----:B------:R-:W-:-:S04]  /*1900*/  IMAD.MOV.U32 R3, RZ, RZ, 0x2 ;  /* 0x00000002ff037424 */ /* 0x000fc800078e00ff */
[----:B------:R-:W-:-:S05]  /*1910*/  IMAD.WIDE.U32 R2, R2, R3, c[0x0][0x168] ;  /* 0x00005a0002027625 */ /* 0x000fca00078e0003 */
[----:B-----5:R0:W-:Y:S02]  /*1920*/  STG.E.U16 [R2.64], R12 ;  /* 0x0000000c02007986 */ /* 0x0201e4000c101504 */
.L_x_844:
[----:B------:R-:W-:Y:S05]  /*1930*/  BSYNC B1 ;  /* 0x0000000000017941 */ /* 0x000fea0003800000 */
.L_x_840:
[----:B------:R-:W-:-:S13]  /*1940*/  ISETP.GE.AND P0, PT, R9, R8, PT ;  /* 0x000000080900720c */ /* 0x000fda0003f06270 */
[----:B0-----:R-:W-:Y:S01]  /*1950*/  @!P0 IMAD.IADD R2, R0, 0x1, R9 ;  /* 0x0000000100028824 */ /* 0x001fe200078e0209 */
[----:B------:R-:W-:Y:S01]  /*1960*/  @!P0 IADD3 R9, R9, 0x80, RZ ;  /* 0x0000008009098810 */ /* 0x000fe20007ffe0ff */
[----:B------:R-:W-:-:S04]  /*1970*/  @!P0 IMAD.MOV.U32 R3, RZ, RZ, 0x2 ;  /* 0x00000002ff038424 */ /* 0x000fc800078e00ff */
[----:B------:R-:W-:-:S05]  /*1980*/  @!P0 IMAD.WIDE.U32 R2, R2, R3, c[0x0][0x168] ;  /* 0x00005a0002028625 */ /* 0x000fca00078e0003 */
[----:B------:R0:W-:Y:S02]  /*1990*/  @!P0 STG.E.U16 [R2.64], R13 ;  /* 0x0000000d02008986 */ /* 0x0001e4000c101504 */
.L_x_845:
[----:B------:R-:W-:Y:S05]  /*19a0*/  BSYNC B0 ;  /* 0x0000000000007941 */ /* 0x000fea0003800000 */
.L_x_839:
[----:B------:R-:W-:Y:S01]  /*19b0*/  WARPSYNC 0xffffffff ;  /* 0xffffffff00007948 */ /* 0x000fe20003800000 */
[----:B------:R-:W-:-:S13]  /*19c0*/  ISETP.GE.AND P0, PT, R9, R8, PT ;  /* 0x000000080900720c */ /* 0x000fda0003f06270 */
[----:B------:R-:W-:Y:S05]  /*19d0*/  @P0 EXIT ;  /* 0x000000000000094d */ /* 0x000fea0003800000 */
[----:B0-----:R-:W-:Y:S02]  /*19e0*/  IMAD.IADD R2, R0, 0x1, R9 ;  /* 0x0000000100027824 */ /* 0x001fe400078e0209 */
[----:B------:R-:W-:-:S04]  /*19f0*/  IMAD.MOV.U32 R3, RZ, RZ, 0x2 ;  /* 0x00000002ff037424 */ /* 0x000fc800078e00ff */
[----:B------:R-:W-:-:S05]  /*1a00*/  IMAD.WIDE.U32 R2, R2, R3, c[0x0][0x168] ;  /* 0x00005a0002027625 */ /* 0x000fca00078e0003 */
[----:B-----5:R-:W-:Y:S01]  /*1a10*/  STG.E.U16 [R2.64], R14 ;  /* 0x0000000e02007986 */ /* 0x020fe2000c101504 */
[----:B------:R-:W-:Y:S05]  /*1a20*/  EXIT ;  /* 0x000000000000794d */ /* 0x000fea0003800000 */
.L_x_846:
        /* <DEDUP_REMOVED lines=13> */
.L_x_6692:


//--------------------- .text._ZN2at6native29vectorized_elementwise_kernelILi4EZZZNS0_62_GLOBAL__N__e6aa1b1b_29_ActivationLogSigmoidKernel_cu_9d16a0dc27log_sigmoid_backward_kernelERNS_14TensorIteratorEENKUlvE_clEvENKUlvE2_clEvEUlN3c108BFloat16ES8_E_St5arrayIPcLm3EEEEviT0_T1_ --------------------------
	.section	.text._ZN2at6native29vectorized_elementwise_kernelILi4EZZZNS0_62_GLOBAL__N__e6aa1b1b_29_ActivationLogSigmoidKernel_cu_9d16a0dc27log_sigmoid_backward_kernelERNS_14TensorIteratorEENKUlvE_clEvENKUlvE2_clEvEUlN3c108BFloat16ES8_E_St5arrayIPcLm3EEEEviT0_T1_,"ax",@progbits
	.sectioninfo	@"SHI_REGISTERS=32"
	.align	128
        .global         _ZN2at6native29vectorized_elementwise_kernelILi4EZZZNS0_62_GLOBAL__N__e6aa1b1b_29_ActivationLogSigmoidKernel_cu_9d16a0dc27log_sigmoid_backward_kernelERNS_14TensorIteratorEENKUlvE_clEvENKUlvE2_clEvEUlN3c108BFloat16ES8_E_St5arrayIPcLm3EEEEviT0_T1_
        .type           _ZN2at6native29vectorized_elementwise_kernelILi4EZZZNS0_62_GLOBAL__N__e6aa1b1b_29_ActivationLogSigmoidKernel_cu_9d16a0dc27log_sigmoid_backward_kernelERNS_14TensorIteratorEENKUlvE_clEvENKUlvE2_clEvEUlN3c108BFloat16ES8_E_St5arrayIPcLm3EEEEviT0_T1_,@function
        .size           _ZN2at6native29vectorized_elementwise_kernelILi4EZZZNS0_62_GLOBAL__N__e6aa1b1b_29_ActivationLogSigmoidKernel_cu_9d16a0dc27log_sigmoid_backward_kernelERNS_14TensorIteratorEENKUlvE_clEvENKUlvE2_clEvEUlN3c108BFloat16ES8_E_St5arrayIPcLm3EEEEviT0_T1_,(.L_x_6693 - _ZN2at6native29vectorized_elementwise_kernelILi4EZZZNS0_62_GLOBAL__N__e6aa1b1b_29_ActivationLogSigmoidKernel_cu_9d16a0dc27log_sigmoid_backward_kernelERNS_14TensorIteratorEENKUlvE_clEvENKUlvE2_clEvEUlN3c108BFloat16ES8_E_St5arrayIPcLm3EEEEviT0_T1_)
        .other          _ZN2at6native29vectorized_elementwise_kernelILi4EZZZNS0_62_GLOBAL__N__e6aa1b1b_29_ActivationLogSigmoidKernel_cu_9d16a0dc27log_sigmoid_backward_kernelERNS_14TensorIteratorEENKUlvE_clEvENKUlvE2_clEvEUlN3c108BFloat16ES8_E_St5arrayIPcLm3EEEEviT0_T1_,@"STO_CUDA_ENTRY STV_DEFAULT"
_ZN2at6native29vectorized_elementwise_kernelILi4EZZZNS0_62_GLOBAL__N__e6aa1b1b_29_ActivationLogSigmoidKernel_cu_9d16a0dc27log_sigmoid_backward_kernelERNS_14TensorIteratorEENKUlvE_clEvENKUlvE2_clEvEUlN3c108BFloat16ES8_E_St5arrayIPcLm3EEEEviT0_T1_:
.text._ZN2at6native29vectorized_elementwise_kernelILi4EZZZNS0_62_GLOBAL__N__e6aa1b1b_29_ActivationLogSigmoidKernel_cu_9d16a0dc27log_sigmoid_backward_kernelERNS_14TensorIteratorEENKUlvE_clEvENKUlvE2_clEvEUlN3c108BFloat16ES8_E_St5arrayIPcLm3EEEEviT0_T1_:
        /* <DEDUP_REMOVED lines=11> */
[----:B------:R-:W2:Y:S04]  /*00b0*/  LDG.E.64 R14, [R10.64] ;  /* 0x000000040a0e7981 */ /* 0x000ea8000c1e1b00 */
[----:B------:R0:W3:Y:S01]  /*00c0*/  LDG.E.64 R6, [R10.64+0x400] ;  /* 0x000400040a067981 */ /* 0x0000e2000c1e1b00 */
[----:B------:R-:W-:-:S06]  /*00d0*/  IMAD.WIDE R2, R0, R9, c[0x0][0x178] ;  /* 0x00005e0000027625 */ /* 0x000fcc00078e0209 */
[----:B------:R-:W-:-:S05]  /*00e0*/  IMAD.WIDE.U32 R16, R8, 0x8, R2 ;  /* 0x0000000808107825 */ /* 0x000fca00078e0002 */
[----:B------:R1:W4:Y:S04]  /*00f0*/  LDG.E.64 R4, [R16.64] ;  /* 0x0000000410047981 */ /* 0x000328000c1e1b00 */
[----:B------:R1:W5:Y:S02]  /*0100*/  LDG.E.64 R2, [R16.64+0x400] ;  /* 0x0004000410027981 */ /* 0x000364000c1e1b00 */
[----:B-1----:R-:W-:Y:S01]  /*0110*/  IMAD.MOV.U32 R16, RZ, RZ, 0x3f800000 ;  /* 0x3f800000ff107424 */ /* 0x002fe200078e00ff */
[--C-:B--2---:R-:W-:Y:S02]  /*0120*/  PRMT R18, RZ, 0x5410, R14.reuse ;  /* 0x00005410ff127816 */ /* 0x104fe4000000000e */
[----:B------:R-:W-:Y:S02]  /*0130*/  PRMT R21, RZ, 0x7610, R14 ;  /* 0x00007610ff157816 */ /* 0x000fe4000000000e */
[--C-:B------:R-:W-:Y:S01]  /*0140*/  PRMT R14, RZ, 0x5410, R15.reuse ;  /* 0x00005410ff0e7816 */ /* 0x100fe2000000000f */
[C---:B------:R-:W-:Y:S01]  /*0150*/  FMUL.FTZ R19, |R18|.reuse, -1.4426950216293334961 ;  /* 0xbfb8aa3b12137820 */ /* 0x040fe20000410200 */
[----:B------:R-:W-:Y:S01]  /*0160*/  PRMT R15, RZ, 0x7610, R15 ;  /* 0x00007610ff0f7816 */ /* 0x000fe2000000000f */
[----:B------:R-:W-:Y:S01]  /*0170*/  FMUL.FTZ R20, |R21|, -1.4426950216293334961 ;  /* 0xbfb8aa3b15147820 */ /* 0x000fe20000410200 */
[----:B------:R-:W-:Y:S01]  /*0180*/  FSETP.GEU.FTZ.AND P0, PT, R18, RZ, PT ;  /* 0x000000ff1200720b */ /* 0x000fe20003f1e000 */
[----:B------:R-:W-:-:S02]  /*0190*/  FMUL.FTZ R13, |R14|, -1.4426950216293334961 ;  /* 0xbfb8aa3b0e0d7820 */ /* 0x000fc40000410200 */
[----:B------:R-:W0:Y:S01]  /*01a0*/  MUFU.EX2 R19, R19 ;  /* 0x0000001300137308 */ /* 0x000e220000000800 */
[----:B------:R-:W-:-:S07]  /*01b0*/  FMUL.FTZ R12, |R15|, -1.4426950216293334961 ;  /* 0xbfb8aa3b0f0c7820 */ /* 0x000fce0000410200 */
[----:B------:R-:W1:Y:S01]  /*01c0*/  MUFU.EX2 R20, R20 ;  /* 0x0000001400147308 */ /* 0x000e620000000800 */
[----:B0-----:R-:W-:-:S07]  /*01d0*/  FADD.FTZ R10, R19, 1 ;  /* 0x3f800000130a7421 */ /* 0x001fce0000010000 */
[----:B------:R-:W0:Y:S01]  /*01e0*/  MUFU.EX2 R13, R13 ;  /* 0x0000000d000d7308 */ /* 0x000e220000000800 */
[----:B-1----:R-:W-:-:S07]  /*01f0*/  FADD.FTZ R23, R20, 1 ;  /* 0x3f80000014177421 */ /* 0x002fce0000010000 */
[----:B------:R3:W1:Y:S08]  /*0200*/  MUFU.RCP R22, R10 ;  /* 0x0000000a00167308 */ /* 0x0006700000001000 */
[----:B------:R-:W2:Y:S01]  /*0210*/  MUFU.RCP R23, R23 ;  /* 0x0000001700177308 */ /* 0x000ea20000001000 */
[--C-:B---3--:R-:W-:Y:S01]  /*0220*/  PRMT R10, RZ, 0x5410, R6.reuse ;  /* 0x00005410ff0a7816 */ /* 0x108fe20000000006 */
[----:B0-----:R-:W-:Y:S01]  /*0230*/  FADD.FTZ R24, R13, 1 ;  /* 0x3f8000000d187421 */ /* 0x001fe20000010000 */
[----:B------:R-:W-:-:S03]  /*0240*/  PRMT R6, RZ, 0x7610, R6 ;  /* 0x00007610ff067816 */ /* 0x000fc60000000006 */
[----:B------:R-:W-:Y:S01]  /*0250*/  FMUL.FTZ R11, |R10|, -1.4426950216293334961 ;  /* 0xbfb8aa3b0a0b7820 */ /* 0x000fe20000410200 */
[----:B------:R-:W-:Y:S01]  /*0260*/  FSETP.GEU.FTZ.AND P1, PT, R6, RZ, PT ;  /* 0x000000ff0600720b */ /* 0x000fe20003f3e000 */
[----:B------:R-:W0:Y:S01]  /*0270*/  MUFU.EX2 R12, R12 ;  /* 0x0000000c000c7308 */ /* 0x000e220000000800 */
[----:B-1----:R-:W-:Y:S01]  /*0280*/  FMUL.FTZ R22, R19, R22 ;  /* 0x0000001613167220 */ /* 0x002fe20000410000 */
[----:B------:R-:W-:Y:S01]  /*0290*/  FSET.BF.LT.FTZ.AND R19, R18, RZ, PT ;  /* 0x000000ff1213720a */ /* 0x000fe20003811000 */
[----:B------:R-:W-:Y:S01]  /*02a0*/  FMUL.FTZ R17, |R6|, -1.4426950216293334961 ;  /* 0xbfb8aa3b06117820 */ /* 0x000fe20000410200 */
[----:B------:R-:W-:Y:S02]  /*02b0*/  FSEL R18, R16, -1, !P0 ;  /* 0xbf80000010127808 */ /* 0x000fe40004000000 */
[C---:B------:R-:W-:Y:S02]  /*02c0*/  FSETP.GEU.FTZ.AND P0, PT, R21.reuse, RZ, PT ;  /* 0x000000ff1500720b */ /* 0x040fe40003f1e000 */
[----:B------:R-:W1:Y:S01]  /*02d0*/  MUFU.RCP R24, R24 ;  /* 0x0000001800187308 */ /* 0x000e620000001000 */
[----:B------:R-:W-:Y:S01]  /*02e0*/  FFMA.FTZ R19, -R18, R22, R19 ;  /* 0x0000001612137223 */ /* 0x000fe20000010113 */
[----:B------:R-:W-:Y:S01]  /*02f0*/  PRMT R18, RZ, 0x7610, R7 ;  /* 0x00007610ff127816 */ /* 0x000fe20000000007 */
[----:B--2---:R-:W-:Y:S01]  /*0300*/  FMUL.FTZ R23, R20, R23 ;  /* 0x0000001714177220 */ /* 0x004fe20000410000 */
[----:B------:R-:W-:-:S02]  /*0310*/  FSET.BF.LT.FTZ.AND R21, R21, RZ, PT ;  /* 0x000000ff1515720a */ /* 0x000fc40003811000 */
[----:B------:R-:W-:Y:S01]  /*0320*/  FSEL R26, R16, -1, !P0 ;  /* 0xbf800000101a7808 */ /* 0x000fe20004000000 */
[----:B------:R-:W-:Y:S01]  /*0330*/  FMUL.FTZ R27, |R18|, -1.4426950216293334961 ;  /* 0xbfb8aa3b121b7820 */ /* 0x000fe20000410200 */
[----:B------:R-:W2:Y:S01]  /*0340*/  MUFU.EX2 R11, R11 ;  /* 0x0000000b000b7308 */ /* 0x000ea20000000800 */
[----:B------:R-:W-:Y:S02]  /*0350*/  FSETP.GEU.FTZ.AND P0, PT, R14, RZ, PT ;  /* 0x000000ff0e00720b */ /* 0x000fe40003f1e000 */
[----:B------:R-:W-:Y:S01]  /*0360*/  FFMA.FTZ R21, -R26, R23, R21 ;  /* 0x000000171a157223 */ /* 0x000fe20000010115 */
[----:B------:R-:W-:Y:S01]  /*0370*/  PRMT R7, RZ, 0x5410, R7 ;  /* 0x00005410ff077816 */ /* 0x000fe20000000007 */
[----:B0-----:R-:W-:Y:S01]  /*0380*/  FADD.FTZ R23, R12, 1 ;  /* 0x3f8000000c177421 */ /* 0x001fe20000010000 */
[----:B------:R-:W-:Y:S02]  /*0390*/  FSETP.GEU.FTZ.AND P3, PT, R18, RZ, PT ;  /* 0x000000ff1200720b */ /* 0x000fe40003f7e000 */
[----:B------:R-:W0:Y:S01]  /*03a0*/  MUFU.EX2 R17, R17 ;  /* 0x0000001100117308 */ /* 0x000e220000000800 */
[----:B-1----:R-:W-:Y:S01]  /*03b0*/  FMUL.FTZ R25, R13, R24 ;  /* 0x000000180d197220 */ /* 0x002fe20000410000 */
[----:B------:R-:W-:Y:S01]  /*03c0*/  FSET.BF.LT.FTZ.AND R13, R14, RZ, PT ;  /* 0x000000ff0e0d720a */ /* 0x000fe20003811000 */
[----:B------:R-:W-:Y:S01]  /*03d0*/  FMUL.FTZ R22, |R7|, -1.4426950216293334961 ;  /* 0xbfb8aa3b07167820 */ /* 0x000fe20000410200 */
[----:B------:R-:W-:-:S02]  /*03e0*/  FSEL R24, R16, -1, !P0 ;  /* 0xbf80000010187808 */ /* 0x000fc40004000000 */
[----:B------:R-:W-:Y:S02]  /*03f0*/  FSETP.GEU.FTZ.AND P0, PT, R15, RZ, PT ;  /* 0x000000ff0f00720b */ /* 0x000fe40003f1e000 */
[----:B------:R-:W1:Y:S01]  /*0400*/  MUFU.EX2 R20, R27 ;  /* 0x0000001b00147308 */ /* 0x000e620000000800 */
[----:B--2---:R-:W-:Y:S01]  /*0410*/  FADD.FTZ R14, R11, 1 ;  /* 0x3f8000000b0e7421 */ /* 0x004fe20000010000 */
[----:B------:R-:W-:Y:S01]  /*0420*/  FSETP.GEU.FTZ.AND P2, PT, R7, RZ, PT ;  /* 0x000000ff0700720b */ /* 0x000fe20003f5e000 */
[----:B------:R-:W-:-:S05]  /*0430*/  FFMA.FTZ R13, -R24, R25, R13 ;  /* 0x00000019180d7223 */ /* 0x000fca000001010d */
[----:B------:R-:W2:Y:S01]  /*0440*/  MUFU.RCP R23, R23 ;  /* 0x0000001700177308 */ /* 0x000ea20000001000 */
[----:B0-----:R-:W-:Y:S02]  /*0450*/  FADD.FTZ R24, R17, 1 ;  /* 0x3f80000011187421 */ /* 0x001fe40000010000 */
[----:B-1----:R-:W-:-:S05]  /*0460*/  FADD.FTZ R26, R20, 1 ;  /* 0x3f800000141a7421 */ /* 0x002fca0000010000 */
[----:B------:R-:W0:Y:S01]  /*0470*/  MUFU.RCP R14, R14 ;  /* 0x0000000e000e7308 */ /* 0x000e220000001000 */
[----:B--2---:R-:W-:-:S07]  /*0480*/  FMUL.FTZ R25, R12, R23 ;  /* 0x000000170c197220 */ /* 0x004fce0000410000 */
[----:B------:R-:W1:Y:S01]  /*0490*/  MUFU.EX2 R22, R22 ;  /* 0x0000001600167308 */ /* 0x000e620000000800 */
[----:B------:R-:W-:Y:S02]  /*04a0*/  FSET.BF.LT.FTZ.AND R12, R15, RZ, PT ;  /* 0x000000ff0f0c720a */ /* 0x000fe40003811000 */
[----:B------:R-:W-:Y:S02]  /*04b0*/  FSEL R15, R16, -1, !P0 ;  /* 0xbf800000100f7808 */ /* 0x000fe40004000000 */
[----:B------:R-:W-:-:S03]  /*04c0*/  FSETP.GEU.FTZ.AND P0, PT, R10, RZ, PT ;  /* 0x000000ff0a00720b */ /* 0x000fc60003f1e000 */
[----:B------:R-:W2:Y:S01]  /*04d0*/  MUFU.RCP R24, R24 ;  /* 0x0000001800187308 */ /* 0x000ea20000001000 */
[----:B0-----:R-:W-:Y:S01]  /*04e0*/  FMUL.FTZ R14, R11, R14 ;  /* 0x0000000e0b0e7220 */ /* 0x001fe20000410000 */
[----:B------:R-:W-:Y:S01]  /*04f0*/  FSET.BF.LT.FTZ.AND R11, R10, RZ, PT ;  /* 0x000000ff0a0b720a */ /* 0x000fe20003811000 */
[----:B------:R-:W-:Y:S01]  /*0500*/  FFMA.FTZ R12, -R15, R25, R12 ;  /* 0x000000190f0c7223 */ /* 0x000fe2000001010c */
[----:B------:R-:W-:Y:S02]  /*0510*/  FSET.BF.LT.FTZ.AND R10, R18, RZ, PT ;  /* 0x000000ff120a720a */ /* 0x000fe40003811000 */
[----:B------:R-:W-:Y:S02]  /*0520*/  FSET.BF.LT.FTZ.AND R18, R7, RZ, PT ;  /* 0x000000ff0712720a */ /* 0x000fe40003811000 */
[----:B------:R-:W0:Y:S01]  /*0530*/  MUFU.RCP R23, R26 ;  /* 0x0000001a00177308 */ /* 0x000e220000001000 */
[----:B-1----:R-:W-:Y:S01]  /*0540*/  FADD.FTZ R15, R22, 1 ;  /* 0x3f800000160f7421 */ /* 0x002fe20000010000 */
[----:B------:R-:W-:-:S02]  /*0550*/  FSEL R7, R16, -1, !P1 ;  /* 0xbf80000010077808 */ /* 0x000fc40004800000 */
[----:B------:R-:W-:Y:S01]  /*0560*/  FSEL R25, R16, -1, !P2 ;  /* 0xbf80000010197808 */ /* 0x000fe20005000000 */
[----:B--2---:R-:W-:Y:S01]  /*0570*/  FMUL.FTZ R24, R17, R24 ;  /* 0x0000001811187220 */ /* 0x004fe20000410000 */
[----:B------:R-:W-:Y:S02]  /*0580*/  FSET.BF.LT.FTZ.AND R17, R6, RZ, PT ;  /* 0x000000ff0611720a */ /* 0x000fe40003811000 */
[----:B------:R-:W1:Y:S01]  /*0590*/  MUFU.RCP R15, R15 ;  /* 0x0000000f000f7308 */ /* 0x000e620000001000 */
[----:B------:R-:W-:Y:S02]  /*05a0*/  FSEL R6, R16, -1, !P0 ;  /* 0xbf80000010067808 */ /* 0x000fe40004000000 */
[----:B------:R-:W-:Y:S02]  /*05b0*/  FFMA.FTZ R7, -R7, R24, R17 ;  /* 0x0000001807077223 */ /* 0x000fe40000010111 */
[----:B0-----:R-:W-:Y:S01]  /*05c0*/  FMUL.FTZ R23, R20, R23 ;  /* 0x0000001714177220 */ /* 0x001fe20000410000 */
[----:B------:R-:W-:Y:S01]  /*05d0*/  FSEL R20, R16, -1, !P3 ;  /* 0xbf80000010147808 */ /* 0x000fe20005800000 */
[----:B------:R-:W-:Y:S01]  /*05e0*/  FFMA.FTZ R14, -R6, R14, R11 ;  /* 0x0000000e060e7223 */ /* 0x000fe2000001010b */
[----:B----4-:R-:W-:-:S03]  /*05f0*/  PRMT R16, RZ, 0x5410, R4 ;  /* 0x00005410ff107816 */ /* 0x010fc60000000004 */
[----:B------:R-:W-:Y:S02]  /*0600*/  FFMA.FTZ R10, -R20, R23, R10 ;  /* 0x00000017140a7223 */ /* 0x000fe4000001010a */
[----:B------:R-:W-:Y:S01]  /*0610*/  FMUL.FTZ R19, R16, R19 ;  /* 0x0000001310137220 */ /* 0x000fe20000410000 */
[----:B------:R-:W-:Y:S01]  /*0620*/  PRMT R16, RZ, 0x7610, R4 ;  /* 0x00007610ff107816 */ /* 0x000fe20000000004 */
[----:B-1----:R-:W-:Y:S01]  /*0630*/  FMUL.FTZ R15, R22, R15 ;  /* 0x0000000f160f7220 */ /* 0x002fe20000410000 */
[--C-:B------:R-:W-:Y:S02]  /*0640*/  PRMT R4, RZ, 0x5410, R5.reuse ;  /* 0x00005410ff047816 */ /* 0x100fe40000000005 */
[----:B------:R-:W-:Y:S01]  /*0650*/  PRMT R5, RZ, 0x7610, R5 ;  /* 0x00007610ff057816 */ /* 0x000fe20000000005 */
[----:B------:R-:W-:Y:S02]  /*0660*/  FFMA.FTZ R6, -R25, R15, R18 ;  /* 0x0000000f19067223 */ /* 0x000fe40000010112 */
[----:B------:R-:W-:-:S02]  /*0670*/  FMUL.FTZ R13, R4, R13 ;  /* 0x0000000d040d7220 */ /* 0x000fc40000410000 */
[----:B------:R-:W-:Y:S01]  /*0680*/  FMUL.FTZ R12, R5, R12 ;  /* 0x0000000c050c7220 */ /* 0x000fe20000410000 */
[--C-:B-----5:R-:W-:Y:S01]  /*0690*/  PRMT R5, RZ, 0x5410, R2.reuse ;  /* 0x00005410ff057816 */ /* 0x120fe20000000002 */
[----:B------:R-:W-:Y:S01]  /*06a0*/  FMUL.FTZ R16, R16, R21 ;  /* 0x0000001510107220 */ /* 0x000fe20000410000 */
[----:B------:R-:W-:Y:S02]  /*06b0*/  PRMT R2, RZ, 0x7610, R2 ;  /* 0x00007610ff027816 */ /* 0x000fe40000000002 */
[----:B------:R-:W-:Y:S01]  /*06c0*/  F2FP.BF16.PACK_AB R17, R12, R13 ;  /* 0x0000000d0c11723e */ /* 0x000fe200000010ff */
[----:B------:R-:W-:Y:S01]  /*06d0*/  FMUL.FTZ R14, R5, R14 ;  /* 0x0000000e050e7220 */ /* 0x000fe20000410000 */
[----:B------:R-:W-:Y:S01]  /*06e0*/  F2FP.BF16.PACK_AB R16, R16, R19 ;  /* 0x000000131010723e */ /* 0x000fe200000010ff */
[----:B------:R-:W-:Y:S01]  /*06f0*/  IMAD.WIDE.U32 R4, R0, R9, c[0x0][0x168] ;  /* 0x00005a0000047625 */ /* 0x000fe200078e0009 */
[--C-:B------:R-:W-:Y:S02]  /*0700*/  PRMT R9, RZ, 0x7610, R3.reuse ;  /* 0x00007610ff097816 */ /* 0x100fe40000000003 */
[----:B------:R-:W-:Y:S01]  /*0710*/  PRMT R3, RZ, 0x5410, R3 ;  /* 0x00005410ff037816 */ /* 0x000fe20000000003 */
[----:B------:R-:W-:-:S02]  /*0720*/  FMUL.FTZ R7, R2, R7 ;  /* 0x0000000702077220 */ /* 0x000fc40000410000 */
[----:B------:R-:W-:Y:S02]  /*0730*/  FMUL.FTZ R10, R9, R10 ;  /* 0x0000000a090a7220 */ /* 0x000fe40000410000 */
[----:B------:R-:W-:Y:S01]  /*0740*/  FMUL.FTZ R3, R3, R6 ;  /* 0x0000000603037220 */ /* 0x000fe20000410000 */
[----:B------:R-:W-:Y:S01]  /*0750*/  F2FP.BF16.PACK_AB R2, R7, R14 ;  /* 0x0000000e0702723e */ /* 0x000fe200000010ff */
[----:B------:R-:W-:-:S03]  /*0760*/  IMAD.WIDE R4, R8, 0x8, R4 ;  /* 0x0000000808047825 */ /* 0x000fc600078e0204 */
[----:B------:R-:W-:Y:S02]  /*0770*/  F2FP.BF16.PACK_AB R3, R10, R3 ;  /* 0x000000030a03723e */ /* 0x000fe400000010ff */
[----:B------:R-:W-:Y:S04]  /*0780*/  STG.E.64 [R4.64], R16 ;  /* 0x0000001004007986 */ /* 0x000fe8000c101b04 */
[----:B------:R-:W-:Y:S01]  /*0790*/  STG.E.64 [R4.64+0x400], R2 ;  /* 0x0004000204007986 */ /* 0x000fe2000c101b04 */
[----:B------:R-:W-:Y:S05]  /*07a0*/  EXIT ;  /* 0x000000000000794d */ /* 0x000fea0003800000 */
.L_x_847:
[----:B------:R-:W0:Y:S01]  /*07b0*/  S2R R9, SR_TID.X ;  /* 0x0000000000097919 */ /* 0x000e220000002100 */
[----:B------:R-:W-:Y:S02]  /*07c0*/  PRMT R12, RZ, 0x7610, R12 ;  /* 0x00007610ff0c7816 */ /* 0x000fe4000000000c */
[----:B------:R-:W-:-:S02]  /*07d0*/  PRMT R13, RZ, 0x7610, R13 ;  /* 0x00007610ff0d7816 */ /* 0x000fc4000000000d */
        /* <DEDUP_REMOVED lines=100> */
.L_x_849:
[----:B------:R-:W-:Y:S05]  /*0e20*/  BSYNC B0 ;  /* 0x0000000000007941 */ /* 0x000fea0003800000 */
.L_x_848:
        /* <DEDUP_REMOVED lines=23> */
.L_x_851:
[----:B------:R-:W-:Y:S05]  /*0fa0*/  BSYNC B0 ;  /* 0x0000000000007941 */ /* 0x000fea0003800000 */
.L_x_850:
        /* <DEDUP_REMOVED lines=20> */
.L_x_853:
[----:B------:R-:W-:Y:S05]  /*10f0*/  BSYNC B0 ;  /* 0x0000000000007941 */ /* 0x000fea0003800000 */
.L_x_852:
        /* <DEDUP_REMOVED lines=16> */
.L_x_855:
[----:B------:R-:W-:Y:S05]  /*1200*/  BSYNC B0 ;  /* 0x0000000000007941 */ /* 0x000fea0003800000 */
.L_x_854:
        /* <DEDUP_REMOVED lines=16> */
.L_x_857:
[----:B------:R-:W-:Y:S05]  /*1310*/  BSYNC B0 ;  /* 0x0000000000007941 */ /* 0x000fea0003800000 */
.L_x_856:
        /* <DEDUP_REMOVED lines=16> */
.L_x_859:
[----:B------:R-:W-:Y:S05]  /*1420*/  BSYNC B0 ;  /* 0x0000000000007941 */ /* 0x000fea0003800000 */
.L_x_858:
        /* <DEDUP_REMOVED lines=16> */
.L_x_861:
[----:B------:R-:W-:Y:S05]  /*1530*/  BSYNC B0 ;  /* 0x0000000000007941 */ /* 0x000fea0003800000 */
.L_x_860:
        /* <DEDUP_REMOVED lines=16> */
.L_x_863:
[----:B------:R-:W-:Y:S05]  /*1640*/  BSYNC B0 ;  /* 0x0000000000007941 */ /* 0x000fea0003800000 */
.L_x_862:
        /* <DEDUP_REMOVED lines=18> */
.L_x_866:
[----:B0-----:R-:W-:-:S13]  /*1770*/  ISETP.GE.AND P0, PT, R9, R8, PT ;  /* 0x000000080900720c */ /* 0x001fda0003f06270 */
[----:B------:R-:W-:Y:S05]  /*1780*/  @P0 BRA `(.L_x_868) ;  /* 0x000000c000000947 */ /* 0x000fea0003800000 */
[----:B------:R-:W-:Y:S01]  /*1790*/  MOV R3, 0x2 ;  /* 0x0000000200037802 */ /* 0x000fe20000000f00 */
[----:B------:R-:W-:Y:S01]  /*17a0*/  IMAD.IADD R2, R0, 0x1, R9 ;  /* 0x0000000100027824 */ /* 0x000fe200078e0209 */
[----:B------:R-:W-:-:S03]  /*17b0*/  IADD3 R9, R9, 0x80, RZ ;  /* 0x0000008009097810 */ /* 0x000fc60007ffe0ff */
[----:B------:R-:W-:-:S05]  /*17c0*/  IMAD.WIDE.U32 R2, R2, R3, c[0x0][0x168] ;  /* 0x00005a0002027625 */ /* 0x000fca00078e0003 */
[----:B-----5:R0:W-:Y:S02]  /*17d0*/  STG.E.U16 [R2.64], R10 ;  /* 0x0000000a02007986 */ /* 0x0201e4000c101504 */
.L_x_867:
[----:B------:R-:W-:-:S13]  /*17e0*/  ISETP.GE.AND P0, PT, R9, R8, PT ;  /* 0x000000080900720c */ /* 0x000fda0003f06270 */
[----:B------:R-:W-:Y:S05]  /*17f0*/  @P0 BRA `(.L_x_869) ;  /* 0x000000d000000947 */ /* 0x000fea0003800000 */
[----:B0-----:R-:W-:Y:S01]  /*1800*/  IMAD.IADD R2, R0, 0x1, R9 ;  /* 0x0000000100027824 */ /* 0x001fe200078e0209 */
[----:B------:R-:W-:Y:S01]  /*1810*/  IADD3 R9, R9, 0x80, RZ ;  /* 0x0000008009097810 */ /* 0x000fe20007ffe0ff */
[----:B------:R-:W-:-:S04]  /*1820*/  IMAD.MOV.U32 R3, RZ, RZ, 0x2 ;  /* 0x00000002ff037424 */ /* 0x000fc800078e00ff */
[----:B------:R-:W-:-:S05]  /*1830*/  IMAD.WIDE.U32 R2, R2, R3, c[0x0][0x168] ;  /* 0x00005a0002027625 */ /* 0x000fca00078e0003 */
[----:B------:R0:W-:Y:S02]  /*1840*/  STG.E.U16 [R2.64], R11 ;  /* 0x0000000b02007986 */ /* 0x0001e4000c101504 */
.L_x_868:
        /* <DEDUP_REMOVED lines=8> */
.L_x_869:
[----:B------:R-:W-:Y:S05]  /*18d0*/  BSYNC B1 ;  /* 0x0000000000017941 */ /* 0x000fea0003800000 */
.L_x_865:
[----:B------:R-:W-:-:S13]  /*18e0*/  ISETP.GE.AND P0, PT, R9, R8, PT ;  /* 0x000000080900720c */ /* 0x000fda0003f06270 */
[----:B0-----:R-:W-:Y:S01]  /*18f0*/  @!P0 IMAD.IADD R2, R0, 0x1, R9 ;  /* 0x0000000100028824 */ /* 0x001fe200078e0209 */
[----:B------:R-:W-:Y:S01]  /*1900*/  @!P0 IADD3 R9, R9, 0x80, RZ ;  /* 0x0000008009098810 */ /* 0x000fe20007ffe0ff */
[----:B------:R-:W-:-:S04]  /*1910*/  @!P0 IMAD.MOV.U32 R3, RZ, RZ, 0x2 ;  /* 0x00000002ff038424 */ /* 0x000fc800078e00ff */
[----:B------:R-:W-:-:S05]  /*1920*/  @!P0 IMAD.WIDE.U32 R2, R2, R3, c[0x0][0x168] ;  /* 0x00005a0002028625 */ /* 0x000fca00078e0003 */
[----:B------:R0:W-:Y:S02]  /*1930*/  @!P0 STG.E.U16 [R2.64], R13 ;  /* 0x0000000d02008986 */ /* 0x0001e4000c101504 */
.L_x_870:
[----:B------:R-:W-:Y:S05]  /*1940*/  BSYNC B0 ;  /* 0x0000000000007941 */ /* 0x000fea0003800000 */
.L_x_864:
        /* <DEDUP_REMOVED lines=8> */
.L_x_871:
        /* <DEDUP_REMOVED lines=11> */
.L_x_6693:


//--------------------- .text._ZN2at6native29vectorized_elementwise_kernelILi8EZZZNS0_62_GLOBAL__N__e6aa1b1b_29_ActivationLogSigmoidKernel_cu_9d16a0dc27log_sigmoid_backward_kernelERNS_14TensorIteratorEENKUlvE_clEvENKUlvE2_clEvEUlN3c108BFloat16ES8_E_St5arrayIPcLm3EEEEviT0_T1_ --------------------------
	.section	.text._ZN2at6native29vectorized_elementwise_kernelILi8EZZZNS0_62_GLOBAL__N__e6aa1b1b_29_ActivationLogSigmoidKernel_cu_9d16a0dc27log_sigmoid_backward_kernelERNS_14TensorIteratorEENKUlvE_clEvENKUlvE2_clEvEUlN3c108BFloat16ES8_E_St5arrayIPcLm3EEEEviT0_T1_,"ax",@progbits
	.sectioninfo	@"SHI_REGISTERS=4"
	.align	128
        .global         _ZN2at6native29vectorized_elementwise_kernelILi8EZZZNS0_62_GLOBAL__N__e6aa1b1b_29_ActivationLogSigmoidKernel_cu_9d16a0dc27log_sigmoid_backward_kernelERNS_14TensorIteratorEENKUlvE_clEvENKUlvE2_clEvEUlN3c108BFloat16ES8_E_St5arrayIPcLm3EEEEviT0_T1_
        .type           _ZN2at6native29vectorized_elementwise_kernelILi8EZZZNS0_62_GLOBAL__N__e6aa1b1b_29_ActivationLogSigmoidKernel_cu_9d16a0dc27log_sigmoid_backward_kernelERNS_14TensorIteratorEENKUlvE_clEvENKUlvE2_clEvEUlN3c108BFloat16ES8_E_St5arrayIPcLm3EEEEviT0_T1_,@function
        .size           _ZN2at6native29vectorized_elementwise_kernelILi8EZZZNS0_62_GLOBAL__N__e6aa1b1b_29_ActivationLogSigmoidKernel_cu_9d16a0dc27log_sigmoid_backward_kernelERNS_14TensorIteratorEENKUlvE_clEvENKUlvE2_clEvEUlN3c108BFloat16ES8_E_St5arrayIPcLm3EEEEviT0_T1_,(.L_x_6694 - _ZN2at6native29vectorized_elementwise_kernelILi8EZZZNS0_62_GLOBAL__N__e6aa1b1b_29_ActivationLogSigmoidKernel_cu_9d16a0dc27log_sigmoid_backward_kernelERNS_14TensorIteratorEENKUlvE_clEvENKUlvE2_clEvEUlN3c108BFloat16ES8_E_St5arrayIPcLm3EEEEviT0_T1_)
        .other          _ZN2at6native29vectorized_elementwise_kernelILi8EZZZNS0_62_GLOBAL__N__e6aa1b1b_29_ActivationLogSigmoidKernel_cu_9d16a0dc27log_sigmoid_backward_kernelERNS_14TensorIteratorEENKUlvE_clEvENKUlvE2_clEvEUlN3c108BFloat16ES8_E_St5arrayIPcLm3EEEEviT0_T1_,@"STO_CUDA_ENTRY STV_DEFAULT"
_ZN2at6native29vectorized_elementwise_kernelILi8EZZZNS0_62_GLOBAL__N__e6aa1b1b_29_ActivationLogSigmoidKernel_cu_9d16a0dc27log_sigmoid_backward_kernelERNS_14TensorIteratorEENKUlvE_clEvENKUlvE2_clEvEUlN3c108BFloat16ES8_E_St5arrayIPcLm3EEEEviT0_T1_:
.text._ZN2at6native29vectorized_elementwise_kernelILi8EZZZNS0_62_GLOBAL__N__e6aa1b1b_29_ActivationLogSigmoidKernel_cu_9d16a0dc27log_sigmoid_backward_kernelERNS_14TensorIteratorEENKUlvE_clEvENKUlvE2_clEvEUlN3c108BFloat16ES8_E_St5arrayIPcLm3EEEEviT0_T1_:
[----:B------:R-:W-:Y:S02]  /*0000*/  MOV R1, c[0x0][0x28] ;  /* 0x00000a0000017a02 */ /* 0x000fe40000000f00 */
[----:B------:R-:W-:Y:S05]  /*0010*/  EXIT ;  /* 0x000000000000794d */ /* 0x000fea0003800000 */
.L_x_872:
        /* <DEDUP_REMOVED lines=14> */
.L_x_6694:


//--------------------- .text._ZN2at6native18elementwise_kernelILi128ELi4EZNS0_15gpu_kernel_implIZZZNS0_62_GLOBAL__N__e6aa1b1b_29_ActivationLogSigmoidKernel_cu_9d16a0dc27log_sigmoid_backward_kernelERNS_14TensorIteratorEENKUlvE_clEvENKUlvE1_clEvEUlN3c104HalfES9_E_EEvRNS_18TensorIteratorBaseERKT_EUliE_EEviT1_ --------------------------
	.section	.text._ZN2at6native18elementwise_kernelILi128ELi4EZNS0_15gpu_kernel_implIZZZNS0_62_GLOBAL__N__e6aa1b1b_29_ActivationLogSigmoidKernel_cu_9d16a0dc27log_sigmoid_backward_kernelERNS_14TensorIteratorEENKUlvE_clEvENKUlvE1_clEvEUlN3c104HalfES9_E_EEvRNS_18TensorIteratorBaseERKT_EUliE_EEviT1_,"ax",@progbits
	.sectioninfo	@"SHI_REGISTERS=26"
	.align	128
        .global         _ZN2at6native18elementwise_kernelILi128ELi4EZNS0_15gpu_kernel_implIZZZNS0_62_GLOBAL__N__e6aa1b1b_29_ActivationLogSigmoidKernel_cu_9d16a0dc27log_sigmoid_backward_kernelERNS_14TensorIteratorEENKUlvE_clEvENKUlvE1_clEvEUlN3c104HalfES9_E_EEvRNS_18TensorIteratorBaseERKT_EUliE_EEviT1_
        .type           _ZN2at6native18elementwise_kernelILi128ELi4EZNS0_15gpu_kernel_implIZZZNS0_62_GLOBAL__N__e6aa1b1b_29_ActivationLogSigmoidKernel_cu_9d16a0dc27log_sigmoid_backward_kernelERNS_14TensorIteratorEENKUlvE_clEvENKUlvE1_clEvEUlN3c104HalfES9_E_EEvRNS_18TensorIteratorBaseERKT_EUliE_EEviT1_,@function
        .size           _ZN2at6native18elementwise_kernelILi128ELi4EZNS0_15gpu_kernel_implIZZZNS0_62_GLOBAL__N__e6aa1b1b_29_ActivationLogSigmoidKernel_cu_9d16a0dc27log_sigmoid_backward_kernelERNS_14TensorIteratorEENKUlvE_clEvENKUlvE1_clEvEUlN3c104HalfES9_E_EEvRNS_18TensorIteratorBaseERKT_EUliE_EEviT1_,(.L_x_6695 - _ZN2at6native18elementwise_kernelILi128ELi4EZNS0_15gpu_kernel_implIZZZNS0_62_GLOBAL__N__e6aa1b1b_29_ActivationLogSigmoidKernel_cu_9d16a0dc27log_sigmoid_backward_kernelERNS_14TensorIteratorEENKUlvE_clEvENKUlvE1_clEvEUlN3c104HalfES9_E_EEvRNS_18TensorIteratorBaseERKT_EUliE_EEviT1_)
        .other          _ZN2at6native18elementwise_kernelILi128ELi4EZNS0_15gpu_kernel_implIZZZNS0_62_GLOBAL__N__e6aa1b1b_29_ActivationLogSigmoidKernel_cu_9d16a0dc27log_sigmoid_backward_kernelERNS_14TensorIteratorEENKUlvE_clEvENKUlvE1_clEvEUlN3c104HalfES9_E_EEvRNS_18TensorIteratorBaseERKT_EUliE_EEviT1_,@"STO_CUDA_ENTRY STV_DEFAULT"
_ZN2at6native18elementwise_kernelILi128ELi4EZNS0_15gpu_kernel_implIZZZNS0_62_GLOBAL__N__e6aa1b1b_29_ActivationLogSigmoidKernel_cu_9d16a0dc27log_sigmoid_backward_kernelERNS_14TensorIteratorEENKUlvE_clEvENKUlvE1_clEvEUlN3c104HalfES9_E_EEvRNS_18TensorIteratorBaseERKT_EUliE_EEviT1_:
.text._ZN2at6native18elementwise_kernelILi128ELi4EZNS0_15gpu_kernel_implIZZZNS0_62_GLOBAL__N__e6aa1b1b_29_ActivationLogSigmoidKernel_cu_9d16a0dc27log_sigmoid_backward_kernelERNS_14TensorIteratorEENKUlvE_clEvENKUlvE1_clEvEUlN3c104HalfES9_E_EEvRNS_18TensorIteratorBaseERKT_EUliE_EEviT1_:
        /* <DEDUP_REMOVED lines=263> */
.L_x_875:
        /* <DEDUP_REMOVED lines=18> */
[----:B0-----:R-:W-:-:S04]  /*1190*/  F2FP.PACK_AB R0, RZ, R0 ;  /* 0x00000000ff00723e */ /* 0x001fc800000000ff */
[----:B------:R-:W-:Y:S01]  /*11a0*/  PRMT R23, R0, 0x7610, R23 ;  /* 0x0000761000177816 */ /* 0x000fe20000000017 */
[----:B------:R-:W-:Y:S05]  /*11b0*/  BRA `(.L_x_881) ;  /* 0x00000f2000007947 */ /* 0x000fea0003800000 */
.L_x_879:
[----:B------:R-:W2:Y:S02]  /*11c0*/  LDG.E.U8 R2, [R2.64] ;  /* 0x0000002402027981 */ /* 0x000ea4000c1e1100 */
[----:B--2---:R-:W0:Y:S02]  /*11d0*/  I2F.U16 R0, R2 ;  /* 0x0000000200007306 */ /* 0x004e240000101000 */
[----:B0-----:R-:W-:-:S04]  /*11e0*/  F2FP.PACK_AB R0, RZ, R0 ;  /* 0x00000000ff00723e */ /* 0x001fc800000000ff */
[----:B------:R-:W-:Y:S01]  /*11f0*/  PRMT R23, R0, 0x7610, R23 ;  /* 0x0000761000177816 */ /* 0x000fe20000000017 */
[----:B------:R-:W-:Y:S05]  /*1200*/  BRA `(.L_x_881) ;  /* 0x00000ed000007947 */ /* 0x000fea0003800000 */
.L_x_878:
        /* <DEDUP_REMOVED lines=8> */
[----:B0-----:R-:W-:-:S04]  /*1290*/  F2FP.PACK_AB R0, RZ, R0 ;  /* 0x00000000ff00723e */ /* 0x001fc800000000ff */
[----:B------:R-:W-:Y:S01]  /*12a0*/  PRMT R23, R0, 0x7610, R23 ;  /* 0x0000761000177816 */ /* 0x000fe20000000017 */
[----:B------:R-:W-:Y:S05]  /*12b0*/  BRA `(.L_x_881) ;  /* 0x00000e2000007947 */ /* 0x000fea0003800000 */
.L_x_883:
[----:B------:R-:W2:Y:S02]  /*12c0*/  LDG.E R2, [R2.64] ;  /* 0x0000002402027981 */ /* 0x000ea4000c1e1900 */
[----:B--2---:R-:W0:Y:S02]  /*12d0*/  I2F R0, R2 ;  /* 0x0000000200007306 */ /* 0x004e240000201400 */
[----:B0-----:R-:W-:-:S04]  /*12e0*/  F2FP.PACK_AB R0, RZ, R0 ;  /* 0x00000000ff00723e */ /* 0x001fc800000000ff */
[----:B------:R-:W-:Y:S01]  /*12f0*/  PRMT R23, R0, 0x7610, R23 ;  /* 0x0000761000177816 */ /* 0x000fe20000000017 */
[----:B------:R-:W-:Y:S05]  /*1300*/  BRA `(.L_x_881) ;  /* 0x00000dd000007947 */ /* 0x000fea0003800000 */
.L_x_882:
[----:B------:R-:W2:Y:S02]  /*1310*/  LDG.E.U16 R2, [R2.64] ;  /* 0x0000002402027981 */ /* 0x000ea4000c1e1500 */
[----:B--2---:R-:W0:Y:S02]  /*1320*/  I2F.S16 R0, R2 ;  /* 0x0000000200007306 */ /* 0x004e240000101400 */
[----:B0-----:R-:W-:-:S04]  /*1330*/  F2FP.PACK_AB R0, RZ, R0 ;  /* 0x00000000ff00723e */ /* 0x001fc800000000ff */
[----:B------:R-:W-:Y:S01]  /*1340*/  PRMT R23, R0, 0x7610, R23 ;  /* 0x0000761000177816 */ /* 0x000fe20000000017 */
[----:B------:R-:W-:Y:S05]  /*1350*/  BRA `(.L_x_881) ;  /* 0x00000d8000007947 */ /* 0x000fea0003800000 */
.L_x_877:
[----:B------:R-:W-:-:S13]  /*1360*/  ISETP.GT.AND P0, PT, R4, 0x6, PT ;  /* 0x000000060400780c */ /* 0x000fda0003f04270 */
[----:B------:R-:W-:Y:S05]  /*1370*/  @P0 BRA `(.L_x_884) ;  /* 0x0000009000000947 */ /* 0x000fea0003800000 */
[----:B------:R-:W-:-:S13]  /*1380*/  ISETP.NE.AND P0, PT, R4, 0x5, PT ;  /* 0x000000050400780c */ /* 0x000fda0003f05270 */
[----:B------:R-:W-:Y:S05]  /*1390*/  @!P0 BRA `(.L_x_885) ;  /* 0x0000005000008947 */ /* 0x000fea0003800000 */
[----:B------:R-:W-:-:S13]  /*13a0*/  ISETP.NE.AND P0, PT, R4, 0x6, PT ;  /* 0x000000060400780c */ /* 0x000fda0003f05270 */
[----:B------:R-:W-:Y:S05]  /*13b0*/  @P0 BRA `(.L_x_880) ;  /* 0x00000b4000000947 */ /* 0x000fea0003800000 */
[----:B------:R-:W2:Y:S02]  /*13c0*/  LDG.E R2, [R2.64] ;  /* 0x0000002402027981 */ /* 0x000ea4000c1e1900 */
[----:B--2---:R-:W-:Y:S01]  /*13d0*/  F2FP.PACK_AB R23, RZ, R2 ;  /* 0x00000002ff17723e */ /* 0x004fe200000000ff */
[----:B------:R-:W-:Y:S05]  /*13e0*/  BRA `(.L_x_881) ;  /* 0x00000cf000007947 */ /* 0x000fea0003800000 */
.L_x_885:
[----:B------:R0:W5:Y:S01]  /*13f0*/  LDG.E.U16 R23, [R2.64] ;  /* 0x0000002402177981 */ /* 0x000162000c1e1500 */
[----:B------:R-:W-:Y:S05]  /*1400*/  BRA `(.L_x_881) ;  /* 0x00000cd000007947 */ /* 0x000fea0003800000 */
.L_x_884:
[----:B------:R-:W-:-:S13]  /*1410*/  ISETP.NE.AND P0, PT, R4, 0x7, PT ;  /* 0x000000070400780c */ /* 0x000fda0003f05270 */
[----:B------:R-:W-:Y:S05]  /*1420*/  @!P0 BRA `(.L_x_886) ;  /* 0x0000009000008947 */ /* 0x000fea0003800000 */
[----:B------:R-:W-:-:S13]  /*1430*/  ISETP.NE.AND P0, PT, R4, 0x8, PT ;  /* 0x000000080400780c */ /* 0x000fda0003f05270 */
[----:B------:R-:W-:Y:S05]  /*1440*/  @!P0 BRA `(.L_x_887) ;  /* 0x0000005000008947 */ /* 0x000fea0003800000 */
[----:B------:R-:W-:-:S13]  /*1450*/  ISETP.NE.AND P0, PT, R4, 0x9, PT ;  /* 0x000000090400780c */ /* 0x000fda0003f05270 */
[----:B------:R-:W-:Y:S05]  /*1460*/  @P0 BRA `(.L_x_880) ;  /* 0x00000a9000000947 */ /* 0x000fea0003800000 */
[----:B------:R-:W2:Y:S02]  /*1470*/  LDG.E R2, [R2.64] ;  /* 0x0000002402027981 */ /* 0x000ea4000c1e1900 */
[----:B--2---:R-:W-:Y:S01]  /*1480*/  F2FP.PACK_AB R23, RZ, R2 ;  /* 0x00000002ff17723e */ /* 0x004fe200000000ff */
[----:B------:R-:W-:Y:S05]  /*1490*/  BRA `(.L_x_881) ;  /* 0x00000c4000007947 */ /* 0x000fea0003800000 */
.L_x_887:
[----:B------:R0:W5:Y:S01]  /*14a0*/  LDG.E.U16 R23, [R2.64] ;  /* 0x0000002402177981 */ /* 0x000162000c1e1500 */
[----:B------:R-:W-:Y:S05]  /*14b0*/  BRA `(.L_x_881) ;  /* 0x00000c2000007947 */ /* 0x000fea0003800000 */
.L_x_886:
[----:B------:R-:W2:Y:S02]  /*14c0*/  LDG.E.64 R2, [R2.64] ;  /* 0x0000002402027981 */ /* 0x000ea4000c1e1b00 */
[----:B--2---:R-:W0:Y:S01]  /*14d0*/  F2F.F32.F64 R0, R2 ;  /* 0x0000000200007310 */ /* 0x004e220000301000 */
[----:B------:R-:W0:-:S14]  /*14e0*/  DSETP.GEU.AND P0, PT, |R2|, c[0x2][0x0], PT ;  /* 0x008000000200762a */ /* 0x000e1c0003f0e200 */
[----:B0-----:R-:W-:-:S05]  /*14f0*/  @!P0 FMUL R0, R0, 1.175494350822287508e-38 ;  /* 0x0080000000008820 */ /* 0x001fca0000400000 */
[----:B------:R-:W-:-:S04]  /*1500*/  F2FP.PACK_AB R0, RZ, R0 ;  /* 0x00000000ff00723e */ /* 0x000fc800000000ff */
[----:B------:R-:W-:Y:S01]  /*1510*/  PRMT R23, R0, 0x7610, R23 ;  /* 0x0000761000177816 */ /* 0x000fe20000000017 */
[----:B------:R-:W-:Y:S05]  /*1520*/  BRA `(.L_x_881) ;  /* 0x00000bb000007947 */ /* 0x000fea0003800000 */
.L_x_876:
        /* <DEDUP_REMOVED lines=11> */
[----:B------:R-:W-:-:S04]  /*15e0*/  F2FP.PACK_AB R0, RZ, R0 ;  /* 0x00000000ff00723e */ /* 0x000fc800000000ff */
[----:B------:R-:W-:Y:S01]  /*15f0*/  PRMT R23, R0, 0x7610, R23 ;  /* 0x0000761000177816 */ /* 0x000fe20000000017 */
[----:B------:R-:W-:Y:S05]  /*1600*/  BRA `(.L_x_881) ;  /* 0x00000ad000007947 */ /* 0x000fea0003800000 */
.L_x_890:
[----:B------:R-:W2:Y:S02]  /*1610*/  LDG.E.64 R2, [R2.64] ;  /* 0x0000002402027981 */ /* 0x000ea4000c1e1b00 */
[----:B--2---:R-:W0:Y:S01]  /*1620*/  F2F.F32.F64 R0, R2 ;  /* 0x0000000200007310 */ /* 0x004e220000301000 */
[----:B------:R-:W0:-:S14]  /*1630*/  DSETP.GEU.AND P0, PT, |R2|, c[0x2][0x0], PT ;  /* 0x008000000200762a */ /* 0x000e1c0003f0e200 */
[----:B0-----:R-:W-:-:S05]  /*1640*/  @!P0 FMUL R0, R0, 1.175494350822287508e-38 ;  /* 0x0080000000008820 */ /* 0x001fca0000400000 */
[----:B------:R-:W-:-:S04]  /*1650*/  F2FP.PACK_AB R0, RZ, R0 ;  /* 0x00000000ff00723e */ /* 0x000fc800000000ff */
[----:B------:R-:W-:Y:S01]  /*1660*/  PRMT R23, R0, 0x7610, R23 ;  /* 0x0000761000177816 */ /* 0x000fe20000000017 */
[----:B------:R-:W-:Y:S05]  /*1670*/  BRA `(.L_x_881) ;  /* 0x00000a6000007947 */ /* 0x000fea0003800000 */
.L_x_889:
        /* <DEDUP_REMOVED lines=25> */
[----:B------:R-:W-:-:S04]  /*1810*/  F2FP.PACK_AB R5, RZ, R5 ;  /* 0x00000005ff05723e */ /* 0x000fc800000000ff */
[----:B------:R-:W-:Y:S01]  /*1820*/  PRMT R23, R5, 0x7610, R23 ;  /* 0x0000761005177816 */ /* 0x000fe20000000017 */
[----:B------:R-:W-:Y:S05]  /*1830*/  BRA `(.L_x_881) ;  /* 0x000008a000007947 */ /* 0x000fea0003800000 */
.L_x_892:
        /* <DEDUP_REMOVED lines=12> */
[----:B------:R-:W-:-:S04]  /*1900*/  F2FP.PACK_AB R4, RZ, R4 ;  /* 0x00000004ff04723e */ /* 0x000fc800000000ff */
[----:B------:R-:W-:Y:S01]  /*1910*/  PRMT R23, R4, 0x7610, R23 ;  /* 0x0000761004177816 */ /* 0x000fe20000000017 */
[----:B------:R-:W-:Y:S05]  /*1920*/  BRA `(.L_x_881) ;  /* 0x000007b000007947 */ /* 0x000fea0003800000 */
.L_x_891:
[----:B------:R-:W2:Y:S02]  /*1930*/  LDG.E.U16 R0, [R2.64] ;  /* 0x0000002402007981 */ /* 0x000ea4000c1e1500 */
[----:B--2---:R-:W-:-:S04]  /*1940*/  PRMT R0, RZ, 0x5410, R0 ;  /* 0x00005410ff007816 */ /* 0x004fc80000000000 */
[----:B------:R-:W-:-:S04]  /*1950*/  F2FP.PACK_AB R0, RZ, R0 ;  /* 0x00000000ff00723e */ /* 0x000fc800000000ff */
[----:B------:R-:W-:Y:S01]  /*1960*/  PRMT R23, R0, 0x7610, R23 ;  /* 0x0000761000177816 */ /* 0x000fe20000000017 */
[----:B------:R-:W-:Y:S05]  /*1970*/  BRA `(.L_x_881) ;  /* 0x0000076000007947 */ /* 0x000fea0003800000 */
.L_x_888:
        /* <DEDUP_REMOVED lines=10> */
[----:B0-----:R-:W-:Y:S01]  /*1a20*/  F2FP.PACK_AB R23, RZ, R0 ;  /* 0x00000000ff17723e */ /* 0x001fe200000000ff */
[----:B------:R-:W-:Y:S05]  /*1a30*/  BRA `(.L_x_881) ;  /* 0x000006a000007947 */ /* 0x000fea0003800000 */
.L_x_895:
        /* <DEDUP_REMOVED lines=21> */
.L_x_899:
[----:B------:R-:W-:Y:S05]  /*1b90*/  BSYNC B1 ;  /* 0x0000000000017941 */ /* 0x000fea0003800000 */
.L_x_898:
[----:B------:R-:W-:Y:S01]  /*1ba0*/  LEA R3, R0, 0x3b800000, 0x17 ;  /* 0x3b80000000037811 */ /* 0x000fe200078eb8ff */
[----:B------:R-:W-:-:S05]  /*1bb0*/  IMAD.SHL.U32 R0, R2, 0x100000, RZ ;  /* 0x0010000002007824 */ /* 0x000fca00078e00ff */
[----:B------:R-:W-:Y:S02]  /*1bc0*/  LOP3.LUT R0, R3, R0, R4, 0xfe, !PT ;  /* 0x0000000003007212 */ /* 0x000fe400078efe04 */
.L_x_897:
[----:B------:R-:W-:Y:S05]  /*1bd0*/  BSYNC B0 ;  /* 0x0000000000007941 */ /* 0x000fea0003800000 */
.L_x_896:
[----:B------:R-:W-:-:S04]  /*1be0*/  F2FP.PACK_AB R0, RZ, R0 ;  /* 0x00000000ff00723e */ /* 0x000fc800000000ff */
[----:B------:R-:W-:Y:S01]  /*1bf0*/  PRMT R23, R0, 0x7610, R23 ;  /* 0x0000761000177816 */ /* 0x000fe20000000017 */
[----:B------:R-:W-:Y:S05]  /*1c00*/  BRA `(.L_x_881) ;  /* 0x000004d000007947 */ /* 0x000fea0003800000 */
.L_x_894:
        /* <DEDUP_REMOVED lines=21> */
.L_x_903:
[----:B------:R-:W-:Y:S05]  /*1d60*/  BSYNC B1 ;  /* 0x0000000000017941 */ /* 0x000fea0003800000 */
.L_x_902:
[----:B------:R-:W-:Y:S01]  /*1d70*/  LEA R3, R0, 0x37800000, 0x17 ;  /* 0x3780000000037811 */ /* 0x000fe200078eb8ff */
[----:B------:R-:W-:-:S05]  /*1d80*/  IMAD.SHL.U32 R0, R2, 0x200000, RZ ;  /* 0x0020000002007824 */ /* 0x000fca00078e00ff */
[----:B------:R-:W-:Y:S02]  /*1d90*/  LOP3.LUT R0, R3, R0, R4, 0xfe, !PT ;  /* 0x0000000003007212 */ /* 0x000fe400078efe04 */
.L_x_901:
[----:B------:R-:W-:Y:S05]  /*1da0*/  BSYNC B0 ;  /* 0x0000000000007941 */ /* 0x000fea0003800000 */
.L_x_900:
[----:B------:R-:W-:-:S04]  /*1db0*/  F2FP.PACK_AB R0, RZ, R0 ;  /* 0x00000000ff00723e */ /* 0x000fc800000000ff */
[----:B------:R-:W-:Y:S01]  /*1dc0*/  PRMT R23, R0, 0x7610, R23 ;  /* 0x0000761000177816 */ /* 0x000fe20000000017 */
[----:B------:R-:W-:Y:S05]  /*1dd0*/  BRA `(.L_x_881) ;  /* 0x0000030000007947 */ /* 0x000fea0003800000 */
.L_x_893:
        /* <DEDUP_REMOVED lines=14> */
.L_x_907:
[----:B------:R-:W-:Y:S05]  /*1ec0*/  BSYNC B0 ;  /* 0x0000000000007941 */ /* 0x000fea0003800000 */
.L_x_906:
[----:B------:R-:W-:-:S04]  /*1ed0*/  F2FP.PACK_AB R0, RZ, R0 ;  /* 0x00000000ff00723e */ /* 0x000fc800000000ff */
[----:B------:R-:W-:Y:S01]  /*1ee0*/  PRMT R23, R0, 0x7610, R23 ;  /* 0x0000761000177816 */ /* 0x000fe20000000017 */
[----:B------:R-:W-:Y:S05]  /*1ef0*/  BRA `(.L_x_881) ;  /* 0x000001e000007947 */ /* 0x000fea0003800000 */
.L_x_880:
        /* <DEDUP_REMOVED lines=21> */
.L_x_905:
[----:B------:R-:W2:Y:S02]  /*2050*/  LDG.E.64 R2, [R2.64] ;  /* 0x0000002402027981 */ /* 0x000ea4000c1e1b00 */
[----:B--2---:R-:W0:Y:S02]  /*2060*/  I2F.U64 R0, R2 ;  /* 0x0000000200007312 */ /* 0x004e240000301000 */
[----:B0-----:R-:W-:-:S04]  /*2070*/  F2FP.PACK_AB R0, RZ, R0 ;  /* 0x00000000ff00723e */ /* 0x001fc800000000ff */
[----:B------:R-:W-:Y:S01]  /*2080*/  PRMT R23, R0, 0x7610, R23 ;  /* 0x0000761000177816 */ /* 0x000fe20000000017 */
[----:B------:R-:W-:Y:S05]  /*2090*/  BRA `(.L_x_881) ;  /* 0x0000004000007947 */ /* 0x000fea0003800000 */
.L_x_904:
[----:B------:R-:W2:Y:S02]  /*20a0*/  LDG.E R2, [R2.64] ;  /* 0x0000002402027981 */ /* 0x000ea4000c1e1900 */
[----:B--2---:R-:W0:Y:S02]  /*20b0*/  I2F.U32 R0, R2 ;  /* 0x0000000200007306 */ /* 0x004e240000201000 */
[----:B0-----:R-:W-:-:S04]  /*20c0*/  F2FP.PACK_AB R0, RZ, R0 ;  /* 0x00000000ff00723e */ /* 0x001fc800000000ff */
[----:B------:R-:W-:Y:S02]  /*20d0*/  PRMT R23, R0, 0x7610, R23 ;  /* 0x0000761000177816 */ /* 0x000fe40000000017 */
.L_x_881:
        /* <DEDUP_REMOVED lines=16> */
[----:B0-----:R-:W-:Y:S01]  /*21e0*/  F2FP.PACK_AB R0, RZ, R0 ;  /* 0x00000000ff00723e */ /* 0x001fe200000000ff */
[----:B------:R-:W-:Y:S05]  /*21f0*/  BRA `(.L_x_913) ;  /* 0x00000e5000007947 */ /* 0x000fea0003800000 */
.L_x_911:
[----:B------:R-:W2:Y:S02]  /*2200*/  LDG.E.U8 R2, [R2.64] ;  /* 0x0000002402027981 */ /* 0x000ea4000c1e1100 */
[----:B--2---:R-:W0:Y:S02]  /*2210*/  I2F.U16 R0, R2 ;  /* 0x0000000200007306 */ /* 0x004e240000101000 */
[----:B0-----:R-:W-:Y:S01]  /*2220*/  F2FP.PACK_AB R0, RZ, R0 ;  /* 0x00000000ff00723e */ /* 0x001fe200000000ff */
[----:B------:R-:W-:Y:S05]  /*2230*/  BRA `(.L_x_913) ;  /* 0x00000e1000007947 */ /* 0x000fea0003800000 */
.L_x_910:
        /* <DEDUP_REMOVED lines=8> */
[----:B0-----:R-:W-:Y:S01]  /*22c0*/  F2FP.PACK_AB R0, RZ, R0 ;  /* 0x00000000ff00723e */ /* 0x001fe200000000ff */
[----:B------:R-:W-:Y:S05]  /*22d0*/  BRA `(.L_x_913) ;  /* 0x00000d7000007947 */ /* 0x000fea0003800000 */
.L_x_915:
[----:B------:R-:W2:Y:S02]  /*22e0*/  LDG.E R2, [R2.64] ;  /* 0x0000002402027981 */ /* 0x000ea4000c1e1900 */
[----:B--2---:R-:W0:Y:S02]  /*22f0*/  I2F R0, R2 ;  /* 0x0000000200007306 */ /* 0x004e240000201400 */
[----:B0-----:R-:W-:Y:S01]  /*2300*/  F2FP.PACK_AB R0, RZ, R0 ;  /* 0x00000000ff00723e */ /* 0x001fe200000000ff */
[----:B------:R-:W-:Y:S05]  /*2310*/  BRA `(.L_x_913) ;  /* 0x00000d3000007947 */ /* 0x000fea0003800000 */
.L_x_914:
[----:B------:R-:W2:Y:S02]  /*2320*/  LDG.E.U16 R2, [R2.64] ;  /* 0x0000002402027981 */ /* 0x000ea4000c1e1500 */
[----:B--2---:R-:W0:Y:S02]  /*2330*/  I2F.S16 R0, R2 ;  /* 0x0000000200007306 */ /* 0x004e240000101400 */
[----:B0-----:R-:W-:Y:S01]  /*2340*/  F2FP.PACK_AB R0, RZ, R0 ;  /* 0x00000000ff00723e */ /* 0x001fe200000000ff */
[----:B------:R-:W-:Y:S05]  /*2350*/  BRA `(.L_x_913) ;  /* 0x00000cf000007947 */ /* 0x000fea0003800000 */
.L_x_909:
        /* <DEDUP_REMOVED lines=9> */
.L_x_917:
[----:B------:R0:W5:Y:S01]  /*23f0*/  LDG.E.U16 R0, [R2.64] ;  /* 0x0000002402007981 */ /* 0x000162000c1e1500 */
[----:B------:R-:W-:Y:S05]  /*2400*/  BRA `(.L_x_913) ;  /* 0x00000c4000007947 */ /* 0x000fea0003800000 */
.L_x_916:
        /* <DEDUP_REMOVED lines=9> */
.L_x_919:
[----:B------:R0:W5:Y:S01]  /*24a0*/  LDG.E.U16 R0, [R2.64] ;  /* 0x0000002402007981 */ /* 0x000162000c1e1500 */
[----:B------:R-:W-:Y:S05]  /*24b0*/  BRA `(.L_x_913) ;  /* 0x00000b9000007947 */ /* 0x000fea0003800000 */
.L_x_918:
[----:B------:R-:W2:Y:S02]  /*24c0*/  LDG.E.64 R2, [R2.64] ;  /* 0x0000002402027981 */ /* 0x000ea4000c1e1b00 */
[----:B--2---:R-:W0:Y:S01]  /*24d0*/  F2F.F32.F64 R0, R2 ;  /* 0x0000000200007310 */ /* 0x004e220000301000 */
[----:B------:R-:W0:-:S14]  /*24e0*/  DSETP.GEU.AND P0, PT, |R2|, c[0x2][0x0], PT ;  /* 0x008000000200762a */ /* 0x000e1c0003f0e200 */
[----:B0-----:R-:W-:-:S05]  /*24f0*/  @!P0 FMUL R0, R0, 1.175494350822287508e-38 ;  /* 0x0080000000008820 */ /* 0x001fca0000400000 */
[----:B------:R-:W-:Y:S01]  /*2500*/  F2FP.PACK_AB R0, RZ, R0 ;  /* 0x00000000ff00723e */ /* 0x000fe200000000ff */
[----:B------:R-:W-:Y:S05]  /*2510*/  BRA `(.L_x_913) ;  /* 0x00000b3000007947 */ /* 0x000fea0003800000 */
.L_x_908:
        /* <DEDUP_REMOVED lines=11> */
[----:B------:R-:W-:Y:S01]  /*25d0*/  F2FP.PACK_AB R0, RZ, R0 ;  /* 0x00000000ff00723e */ /* 0x000fe200000000ff */
[----:B------:R-:W-:Y:S05]  /*25e0*/  BRA `(.L_x_913) ;  /* 0x00000a6000007947 */ /* 0x000fea0003800000 */
.L_x_922:
[----:B------:R-:W2:Y:S02]  /*25f0*/  LDG.E.64 R2, [R2.64] ;  /* 0x0000002402027981 */ /* 0x000ea4000c1e1b00 */
[----:B--2---:R-:W0:Y:S01]  /*2600*/  F2F.F32.F64 R0, R2 ;  /* 0x0000000200007310 */ /* 0x004e220000301000 */
[----:B------:R-:W0:-:S14]  /*2610*/  DSETP.GEU.AND P0, PT, |R2|, c[0x2][0x0], PT ;  /* 0x008000000200762a */ /* 0x000e1c0003f0e200 */
[----:B0-----:R-:W-:-:S05]  /*2620*/  @!P0 FMUL R0, R0, 1.175494350822287508e-38 ;  /* 0x0080000000008820 */ /* 0x001fca0000400000 */
[----:B------:R-:W-:Y:S01]  /*2630*/  F2FP.PACK_AB R0, RZ, R0 ;  /* 0x00000000ff00723e */ /* 0x000fe200000000ff */
[----:B------:R-:W-:Y:S05]  /*2640*/  BRA `(.L_x_913) ;  /* 0x00000a0000007947 */ /* 0x000fea0003800000 */
.L_x_921:
        /* <DEDUP_REMOVED lines=28> */
.L_x_924:
        /* <DEDUP_REMOVED lines=15> */
.L_x_923:
[----:B------:R-:W2:Y:S02]  /*2900*/  LDG.E.U16 R0, [R2.64] ;  /* 0x0000002402007981 */ /* 0x000ea4000c1e1500 */
[----:B--2---:R-:W-:-:S04]  /*2910*/  PRMT R0, RZ, 0x5410, R0 ;  /* 0x00005410ff007816 */ /* 0x004fc80000000000 */
[----:B------:R-:W-:Y:S01]  /*2920*/  F2FP.PACK_AB R0, RZ, R0 ;  /* 0x00000000ff00723e */ /* 0x000fe200000000ff */
[----:B------:R-:W-:Y:S05]  /*2930*/  BRA `(.L_x_913) ;  /* 0x0000071000007947 */ /* 0x000fea0003800000 */
.L_x_920:
        /* <DEDUP_REMOVED lines=12> */
.L_x_927:
        /* <DEDUP_REMOVED lines=21> */
.L_x_931:
[----:B------:R-:W-:Y:S05]  /*2b50*/  BSYNC B1 ;  /* 0x0000000000017941 */ /* 0x000fea0003800000 */
.L_x_930:
[----:B------:R-:W-:Y:S01]  /*2b60*/  LEA R3, R0, 0x3b800000, 0x17 ;  /* 0x3b80000000037811 */ /* 0x000fe200078eb8ff */
[----:B------:R-:W-:-:S05]  /*2b70*/  IMAD.SHL.U32 R0, R2, 0x100000, RZ ;  /* 0x0010000002007824 */ /* 0x000fca00078e00ff */
[----:B------:R-:W-:Y:S02]  /*2b80*/  LOP3.LUT R0, R3, R0, R4, 0xfe, !PT ;  /* 0x0000000003007212 */ /* 0x000fe400078efe04 */
.L_x_929:
[----:B------:R-:W-:Y:S05]  /*2b90*/  BSYNC B0 ;  /* 0x0000000000007941 */ /* 0x000fea0003800000 */
.L_x_928:
[----:B------:R-:W-:Y:S01]  /*2ba0*/  F2FP.PACK_AB R0, RZ, R0 ;  /* 0x00000000ff00723e */ /* 0x000fe200000000ff */
[----:B------:R-:W-:Y:S05]  /*2bb0*/  BRA `(.L_x_913) ;  /* 0x0000049000007947 */ /* 0x000fea0003800000 */
.L_x_926:
        /* <DEDUP_REMOVED lines=21> */
.L_x_935:
[----:B------:R-:W-:Y:S05]  /*2d10*/  BSYNC B1 ;  /* 0x0000000000017941 */ /* 0x000fea0003800000 */
.L_x_934:
[----:B------:R-:W-:Y:S01]  /*2d20*/  LEA R3, R0, 0x37800000, 0x17 ;  /* 0x3780000000037811 */ /* 0x000fe200078eb8ff */
[----:B------:R-:W-:-:S05]  /*2d30*/  IMAD.SHL.U32 R0, R2, 0x200000, RZ ;  /* 0x0020000002007824 */ /* 0x000fca00078e00ff */
[----:B------:R-:W-:Y:S02]  /*2d40*/  LOP3.LUT R0, R3, R0, R4, 0xfe, !PT ;  /* 0x0000000003007212 */ /* 0x000fe400078efe04 */
.L_x_933:
[----:B------:R-:W-:Y:S05]  /*2d50*/  BSYNC B0 ;  /* 0x0000000000007941 */ /* 0x000fea0003800000 */
.L_x_932:
[----:B------:R-:W-:Y:S01]  /*2d60*/  F2FP.PACK_AB R0, RZ, R0 ;  /* 0x00000000ff00723e */ /* 0x000fe200000000ff */
[----:B------:R-:W-:Y:S05]  /*2d70*/  BRA `(.L_x_913) ;  /* 0x000002d000007947 */ /* 0x000fea0003800000 */
.L_x_925:
        /* <DEDUP_REMOVED lines=14> */
.L_x_939:
[----:B------:R-:W-:Y:S05]  /*2e60*/  BSYNC B0 ;  /* 0x0000000000007941 */ /* 0x000fea0003800000 */
.L_x_938:
[----:B------:R-:W-:Y:S01]  /*2e70*/  F2FP.PACK_AB R0, RZ, R0 ;  /* 0x00000000ff00723e */ /* 0x000fe200000000ff */
[----:B------:R-:W-:Y:S05]  /*2e80*/  BRA `(.L_x_913) ;  /* 0x000001c000007947 */ /* 0x000fea0003800000 */
.L_x_912:
        /* <DEDUP_REMOVED lines=21> */
.L_x_937:
[----:B------:R-:W2:Y:S02]  /*2fe0*/  LDG.E.64 R2, [R2.64] ;  /* 0x0000002402027981 */ /* 0x000ea4000c1e1b00 */
[----:B--2---:R-:W0:Y:S02]  /*2ff0*/  I2F.U64 R0, R2 ;  /* 0x0000000200007312 */ /* 0x004e240000301000 */
[----:B0-----:R-:W-:Y:S01]  /*3000*/  F2FP.PACK_AB R0, RZ, R0 ;  /* 0x00000000ff00723e */ /* 0x001fe200000000ff */
[----:B------:R-:W-:Y:S05]  /*3010*/  BRA `(.L_x_913) ;  /* 0x0000003000007947 */ /* 0x000fea0003800000 */
.L_x_936:
[----:B------:R-:W2:Y:S02]  /*3020*/  LDG.E R2, [R2.64] ;  /* 0x0000002402027981 */ /* 0x000ea4000c1e1900 */
[----:B--2---:R-:W0:Y:S02]  /*3030*/  I2F.U32 R0, R2 ;  /* 0x0000000200007306 */ /* 0x004e240000201000 */
[----:B0-----:R-:W-:-:S06]  /*3040*/  F2FP.PACK_AB R0, RZ, R0 ;  /* 0x00000000ff00723e */ /* 0x001fcc00000000ff */
.L_x_913:
[----:B-----5:R-:W-:Y:S01]  /*3050*/  HADD2.F32 R23, -RZ, R23.H0_H0 ;  /* 0x20000017ff177230 */ /* 0x020fe20000004100 */
[----:B------:R-:W1:Y:S01]  /*3060*/  LDC.U8 R6, c[0x0][0x3e1] ;  /* 0x0000f840ff067b82 */ /* 0x000e620000000000 */
[----:B0-----:R-:W-:Y:S01]  /*3070*/  IMAD.MOV.U32 R2, RZ, RZ, 0x3f800000 ;  /* 0x3f800000ff027424 */ /* 0x001fe200078e00ff */
[----:B------:R-:W-:-:S02]  /*3080*/  HADD2.F32 R0, -RZ, R0.H0_H0 ;  /* 0x20000000ff007230 */ /* 0x000fc40000004100 */
[C---:B------:R-:W-:Y:S01]  /*3090*/  FMUL.FTZ R3, |R23|.reuse, -1.4426950216293334961 ;  /* 0xbfb8aa3b17037820 */ /* 0x040fe20000410200 */
[C---:B------:R-:W-:Y:S02]  /*30a0*/  FSETP.GEU.FTZ.AND P0, PT, R23.reuse, RZ, PT ;  /* 0x000000ff1700720b */ /* 0x040fe40003f1e000 */
[----:B------:R-:W-:Y:S02]  /*30b0*/  FSET.BF.LT.FTZ.AND R23, R23, RZ, PT ;  /* 0x000000ff1717720a */ /* 0x000fe40003811000 */
[----:B------:R-:W-:Y:S01]  /*30c0*/  FSEL R2, R2, -1, !P0 ;  /* 0xbf80000002027808 */ /* 0x000fe20004000000 */
[----:B------:R-:W0:Y:S01]  /*30d0*/  MUFU.EX2 R3, R3 ;  /* 0x0000000300037308 */ /* 0x000e220000000800 */
[----:B-1----:R-:W-:Y:S01]  /*30e0*/  PRMT R7, R6, 0x9910, RZ ;  /* 0x0000991006077816 */ /* 0x002fe200000000ff */
[----:B0-----:R-:W-:-:S06]  /*30f0*/  FADD.FTZ R4, R3, 1 ;  /* 0x3f80000003047421 */ /* 0x001fcc0000010000 */
[----:B------:R-:W0:Y:S02]  /*3100*/  MUFU.RCP R4, R4 ;  /* 0x0000000400047308 */ /* 0x000e240000001000 */
[----:B0-----:R-:W-:Y:S02]  /*3110*/  FMUL.FTZ R5, R3, R4 ;  /* 0x0000000403057220 */ /* 0x001fe40000410000 */
[----:B------:R-:W-:Y:S02]  /*3120*/  IMAD.MOV.U32 R3, RZ, RZ, R7 ;  /* 0x000000ffff037224 */ /* 0x000fe400078e0007 */
[----:B------:R-:W-:-:S03]  /*3130*/  FFMA.FTZ R5, -R2, R5, R23 ;  /* 0x0000000502057223 */ /* 0x000fc60000010117 */
[----:B------:R-:W-:Y:S01]  /*3140*/  ISETP.GT.AND P0, PT, R3, 0x9, PT ;  /* 0x000000090300780c */ /* 0x000fe20003f04270 */
[----:B------:R-:W-:-:S05]  /*3150*/  FMUL.FTZ R0, R0, R5 ;  /* 0x0000000500007220 */ /* 0x000fca0000410000 */
[----:B------:R-:W-:-:S07]  /*3160*/  F2FP.PACK_AB R0, RZ, R0 ;  /* 0x00000000ff00723e */ /* 0x000fce00000000ff */
        /* <DEDUP_REMOVED lines=9> */
[----:B------:R-:W-:-:S04]  /*3200*/  HADD2.F32 R0, -RZ, R0.H0_H0 ;  /* 0x20000000ff007230 */ /* 0x000fc80000004100 */
[----:B------:R-:W0:Y:S02]  /*3210*/  F2I.FTZ.TRUNC.NTZ R3, R0 ;  /* 0x0000000000037305 */ /* 0x000e24000021f100 */
[----:B0-----:R0:W-:Y:S01]  /*3220*/  STG.E.U8 [R16.64], R3 ;  /* 0x0000000310007986 */ /* 0x0011e2000c101124 */
[----:B------:R-:W-:Y:S05]  /*3230*/  BRA `(.L_x_945) ;  /* 0x00000e8000007947 */ /* 0x000fea0003800000 */
.L_x_943:
[----:B------:R-:W-:-:S06]  /*3240*/  HADD2.F32 R3, -RZ, R0.H0_H0 ;  /* 0x20000000ff037230 */ /* 0x000fcc0000004100 */
[----:B------:R-:W0:Y:S02]  /*3250*/  F2I.S64.TRUNC R2, R3 ;  /* 0x0000000300027311 */ /* 0x000e24000020d900 */
[----:B0-----:R0:W-:Y:S01]  /*3260*/  STG.E.U8 [R16.64], R2 ;  /* 0x0000000210007986 */ /* 0x0011e2000c101124 */
[----:B------:R-:W-:Y:S05]  /*3270*/  BRA `(.L_x_945) ;  /* 0x00000e4000007947 */ /* 0x000fea0003800000 */
.L_x_942:
[----:B------:R-:W-:-:S13]  /*3280*/  ISETP.NE.AND P0, PT, R3, 0x2, PT ;  /* 0x000000020300780c */ /* 0x000fda0003f05270 */
[----:B------:R-:W-:Y:S05]  /*3290*/  @!P0 BRA `(.L_x_946) ;  /* 0x000000c000008947 */ /* 0x000fea0003800000 */
[----:B------:R-:W-:-:S13]  /*32a0*/  ISETP.NE.AND P0, PT, R3, 0x3, PT ;  /* 0x000000030300780c */ /* 0x000fda0003f05270 */
[----:B------:R-:W-:Y:S05]  /*32b0*/  @!P0 BRA `(.L_x_947) ;  /* 0x0000006000008947 */ /* 0x000fea0003800000 */
[----:B------:R-:W-:-:S13]  /*32c0*/  ISETP.NE.AND P0, PT, R3, 0x4, PT ;  /* 0x000000040300780c */ /* 0x000fda0003f05270 */
[----:B------:R-:W-:Y:S05]  /*32d0*/  @P0 BRA `(.L_x_944) ;  /* 0x00000c3000000947 */ /* 0x000fea0003800000 */
[----:B------:R-:W-:-:S06]  /*32e0*/  HADD2.F32 R2, -RZ, R0.H0_H0 ;  /* 0x20000000ff027230 */ /* 0x000fcc0000004100 */
[----:B------:R-:W0:Y:S02]  /*32f0*/  F2I.S64.TRUNC R2, R2 ;  /* 0x0000000200027311 */ /* 0x000e24000020d900 */
[----:B0-----:R0:W-:Y:S01]  /*3300*/  STG.E.64 [R16.64], R2 ;  /* 0x0000000210007986 */ /* 0x0011e2000c101b24 */
[----:B------:R-:W-:Y:S05]  /*3310*/  BRA `(.L_x_945) ;  /* 0x00000da000007947 */ /* 0x000fea0003800000 */
.L_x_947:
[----:B------:R-:W-:-:S04]  /*3320*/  HADD2.F32 R0, -RZ, R0.H0_H0 ;  /* 0x20000000ff007230 */ /* 0x000fc80000004100 */
[----:B------:R-:W0:Y:S02]  /*3330*/  F2I.FTZ.TRUNC.NTZ R3, R0 ;  /* 0x0000000000037305 */ /* 0x000e24000021f100 */
[----:B0-----:R0:W-:Y:S01]  /*3340*/  STG.E [R16.64], R3 ;  /* 0x0000000310007986 */ /* 0x0011e2000c101924 */
[----:B------:R-:W-:Y:S05]  /*3350*/  BRA `(.L_x_945) ;  /* 0x00000d6000007947 */ /* 0x000fea0003800000 */
.L_x_946:
[----:B------:R-:W-:-:S04]  /*3360*/  HADD2.F32 R0, -RZ, R0.H0_H0 ;  /* 0x20000000ff007230 */ /* 0x000fc80000004100 */
[----:B------:R-:W0:Y:S02]  /*3370*/  F2I.FTZ.TRUNC.NTZ R3, R0 ;  /* 0x0000000000037305 */ /* 0x000e24000021f100 */
[----:B0-----:R0:W-:Y:S01]  /*3380*/  STG.E.U16 [R16.64], R3 ;  /* 0x0000000310007986 */ /* 0x0011e2000c101524 */
[----:B------:R-:W-:Y:S05]  /*3390*/  BRA `(.L_x_945) ;  /* 0x00000d2000007947 */ /* 0x000fea0003800000 */
.L_x_941:
[----:B------:R-:W-:-:S13]  /*33a0*/  ISETP.GT.AND P0, PT, R3, 0x6, PT ;  /* 0x000000060300780c */ /* 0x000fda0003f04270 */
[----:B------:R-:W-:Y:S05]  /*33b0*/  @P0 BRA `(.L_x_948) ;  /* 0x0000009000000947 */ /* 0x000fea0003800000 */
[----:B------:R-:W-:-:S13]  /*33c0*/  ISETP.NE.AND P0, PT, R3, 0x5, PT ;  /* 0x000000050300780c */ /* 0x000fda0003f05270 */
[----:B------:R-:W-:Y:S05]  /*33d0*/  @!P0 BRA `(.L_x_949) ;  /* 0x0000005000008947 */ /* 0x000fea0003800000 */
[----:B------:R-:W-:-:S13]  /*33e0*/  ISETP.NE.AND P0, PT, R3, 0x6, PT ;  /* 0x000000060300780c */ /* 0x000fda0003f05270 */
[----:B------:R-:W-:Y:S05]  /*33f0*/  @P0 BRA `(.L_x_944) ;  /* 0x00000b1000000947 */ /* 0x000fea0003800000 */
[----:B------:R-:W-:-:S05]  /*3400*/  HADD2.F32 R3, -RZ, R0.H0_H0 ;  /* 0x20000000ff037230 */ /* 0x000fca0000004100 */
[----:B------:R0:W-:Y:S01]  /*3410*/  STG.E [R16.64], R3 ;  /* 0x0000000310007986 */ /* 0x0001e2000c101924 */
[----:B------:R-:W-:Y:S05]  /*3420*/  BRA `(.L_x_945) ;  /* 0x00000c9000007947 */ /* 0x000fea0003800000 */
.L_x_949:
[----:B------:R0:W-:Y:S01]  /*3430*/  STG.E.U16 [R16.64], R0 ;  /* 0x0000000010007986 */ /* 0x0001e2000c101524 */
[----:B------:R-:W-:Y:S05]  /*3440*/  BRA `(.L_x_945) ;  /* 0x00000c7000007947 */ /* 0x000fea0003800000 */
.L_x_948:
[----:B------:R-:W-:-:S13]  /*3450*/  ISETP.NE.AND P0, PT, R3, 0x7, PT ;  /* 0x000000070300780c */ /* 0x000fda0003f05270 */
[----:B------:R-:W-:Y:S05]  /*3460*/  @!P0 BRA `(.L_x_950) ;  /* 0x000000d000008947 */ /* 0x000fea0003800000 */
[----:B------:R-:W-:-:S13]  /*3470*/  ISETP.NE.AND P0, PT, R3, 0x8, PT ;  /* 0x000000080300780c */ /* 0x000fda0003f05270 */
[----:B------:R-:W-:Y:S05]  /*3480*/  @!P0 BRA `(.L_x_951) ;  /* 0x0000006000008947 */ /* 0x000fea0003800000 */
[----:B------:R-:W-:-:S13]  /*3490*/  ISETP.NE.AND P0, PT, R3, 0x9, PT ;  /* 0x000000090300780c */ /* 0x000fda0003f05270 */
[----:B------:R-:W-:Y:S05]  /*34a0*/  @P0 BRA `(.L_x_944) ;  /* 0x00000a6000000947 */ /* 0x000fea0003800000 */
[----:B------:R-:W-:Y:S01]  /*34b0*/  HADD2.F32 R2, -RZ, R0.H0_H0 ;  /* 0x20000000ff027230 */ /* 0x000fe20000004100 */
[----:B------:R-:W-:-:S05]  /*34c0*/  IMAD.MOV.U32 R3, RZ, RZ, RZ ;  /* 0x000000ffff037224 */ /* 0x000fca00078e00ff */
[----:B------:R0:W-:Y:S01]  /*34d0*/  STG.E.64 [R16.64], R2 ;  /* 0x0000000210007986 */ /* 0x0001e2000c101b24 */
[----:B------:R-:W-:Y:S05]  /*34e0*/  BRA `(.L_x_945) ;  /* 0x00000bd000007947 */ /* 0x000fea0003800000 */
.L_x_951:
[----:B------:R-:W-:-:S05]  /*34f0*/  HADD2.F32 R0, -RZ, R0.H0_H0 ;  /* 0x20000000ff007230 */ /* 0x000fca0000004100 */
[----:B------:R-:W-:-:S04]  /*3500*/  F2FP.PACK_AB R0, RZ, R0 ;  /* 0x00000000ff00723e */ /* 0x000fc800000000ff */
[----:B------:R-:W-:-:S05]  /*3510*/  PRMT R0, R0, 0x5410, RZ ;  /* 0x0000541000007816 */ /* 0x000fca00000000ff */
[----:B------:R0:W-:Y:S01]  /*3520*/  STG.E [R16.64], R0 ;  /* 0x0000000010007986 */ /* 0x0001e2000c101924 */
[----:B------:R-:W-:Y:S05]  /*3530*/  BRA `(.L_x_945) ;  /* 0x00000b8000007947 */ /* 0x000fea0003800000 */
.L_x_950:
[----:B------:R-:W-:-:S05]  /*3540*/  HADD2.F32 R2, -RZ, R0.H0_H0 ;  /* 0x20000000ff027230 */ /* 0x000fca0000004100 */
[----:B------:R-:W-:-:S06]  /*3550*/  FMUL.FTZ R2, R2, 1 ;  /* 0x3f80000002027820 */ /* 0x000fcc0000410000 */
[----:B------:R-:W0:Y:S02]  /*3560*/  F2F.F64.F32 R2, R2 ;  /* 0x0000000200027310 */ /* 0x000e240000201800 */
[----:B0-----:R0:W-:Y:S01]  /*3570*/  STG.E.64 [R16.64], R2 ;  /* 0x0000000210007986 */ /* 0x0011e2000c101b24 */
[----:B------:R-:W-:Y:S05]  /*3580*/  BRA `(.L_x_945) ;  /* 0x00000b3000007947 */ /* 0x000fea0003800000 */
.L_x_940:
        /* <DEDUP_REMOVED lines=8> */
[----:B------:R-:W-:-:S05]  /*3610*/  HADD2.F32 R0, -RZ, R0.H0_H0 ;  /* 0x20000000ff007230 */ /* 0x000fca0000004100 */
[----:B------:R-:W-:-:S04]  /*3620*/  FSETP.NEU.FTZ.AND P0, PT, R0, RZ, PT ;  /* 0x000000ff0000720b */ /* 0x000fc80003f1d000 */
[----:B------:R-:W-:-:S05]  /*3630*/  SEL R3, RZ, 0x1, !P0 ;  /* 0x00000001ff037807 */ /* 0x000fca0004000000 */
[----:B------:R0:W-:Y:S01]  /*3640*/  STG.E.U8 [R16.64], R3 ;  /* 0x0000000310007986 */ /* 0x0001e2000c101124 */
[----:B------:R-:W-:Y:S05]  /*3650*/  BRA `(.L_x_945) ;  /* 0x00000a6000007947 */ /* 0x000fea0003800000 */
.L_x_954:
[----:B------:R-:W-:Y:S01]  /*3660*/  HADD2.F32 R0, -RZ, R0.H0_H0 ;  /* 0x20000000ff007230 */ /* 0x000fe20000004100 */
[----:B------:R-:W-:-:S04]  /*3670*/  CS2R R6, SRZ ;  /* 0x0000000000067805 */ /* 0x000fc8000001ff00 */
[----:B------:R-:W-:-:S04]  /*3680*/  FMUL.FTZ R0, R0, 1 ;  /* 0x3f80000000007820 */ /* 0x000fc80000410000 */
[----:B------:R-:W0:Y:S02]  /*3690*/  F2F.F64.F32 R4, R0 ;  /* 0x0000000000047310 */ /* 0x000e240000201800 */
[----:B0-----:R0:W-:Y:S01]  /*36a0*/  STG.E.128 [R16.64], R4 ;  /* 0x0000000410007986 */ /* 0x0011e2000c101d24 */
[----:B------:R-:W-:Y:S05]  /*36b0*/  BRA `(.L_x_945) ;  /* 0x00000a0000007947 */ /* 0x000fea0003800000 */
.L_x_953:
[----:B------:R-:W-:-:S13]  /*36c0*/  ISETP.NE.AND P0, PT, R3, 0xf, PT ;  /* 0x0000000f0300780c */ /* 0x000fda0003f05270 */
[----:B------:R-:W-:Y:S05]  /*36d0*/  @!P0 BRA `(.L_x_955) ;  /* 0x000002d000008947 */ /* 0x000fea0003800000 */
[----:B------:R-:W-:-:S13]  /*36e0*/  ISETP.NE.AND P0, PT, R3, 0x17, PT ;  /* 0x000000170300780c */ /* 0x000fda0003f05270 */
[----:B------:R-:W-:Y:S05]  /*36f0*/  @!P0 BRA `(.L_x_956) ;  /* 0x0000015000008947 */ /* 0x000fea0003800000 */
[----:B------:R-:W-:-:S13]  /*3700*/  ISETP.NE.AND P0, PT, R3, 0x18, PT ;  /* 0x000000180300780c */ /* 0x000fda0003f05270 */
[----:B------:R-:W-:Y:S05]  /*3710*/  @P0 BRA `(.L_x_944) ;  /* 0x000007f000000947 */ /* 0x000fea0003800000 */
[----:B------:R-:W-:Y:S01]  /*3720*/  HADD2.F32 R5, -RZ, R0.H0_H0 ;  /* 0x20000000ff057230 */ /* 0x000fe20000004100 */
[----:B------:R-:W-:Y:S04]  /*3730*/  BSSY B0, `(.L_x_957) ;  /* 0x000000e000007945 */ /* 0x000fe80003800000 */
        /* <DEDUP_REMOVED lines=13> */
.L_x_958:
[----:B------:R-:W-:Y:S05]  /*3810*/  BSYNC B0 ;  /* 0x0000000000007941 */ /* 0x000fea0003800000 */
.L_x_957:
[----:B------:R-:W-:-:S05]  /*3820*/  LOP3.LUT R3, R0, R3, RZ, 0xfc, !PT ;  /* 0x0000000300037212 */ /* 0x000fca00078efcff */
[----:B------:R0:W-:Y:S01]  /*3830*/  STG.E.U8 [R16.64], R3 ;  /* 0x0000000310007986 */ /* 0x0001e2000c101124 */
[----:B------:R-:W-:Y:S05]  /*3840*/  BRA `(.L_x_945) ;  /* 0x0000087000007947 */ /* 0x000fea0003800000 */
.L_x_956:
[----:B------:R-:W-:Y:S01]  /*3850*/  HADD2.F32 R3, -RZ, R0.H0_H0 ;  /* 0x20000000ff037230 */ /* 0x000fe20000004100 */
[----:B------:R-:W-:Y:S04]  /*3860*/  BSSY B0, `(.L_x_959) ;  /* 0x000000f000007945 */ /* 0x000fe80003800000 */
        /* <DEDUP_REMOVED lines=11> */
.L_x_960:
[----:B------:R-:W-:Y:S01]  /*3920*/  IMAD.MOV.U32 R0, RZ, RZ, 0x7f ;  /* 0x0000007fff007424 */ /* 0x000fe200078e00ff */
[----:B------:R-:W-:-:S04]  /*3930*/  ISETP.GT.U32.AND P0, PT, R2, 0x7f800000, PT ;  /* 0x7f8000000200780c */ /* 0x000fc80003f04070 */
[----:B------:R-:W-:-:S04]  /*3940*/  SEL R0, R0, 0x7c, P0 ;  /* 0x0000007c00007807 */ /* 0x000fc80000000000 */
.L_x_961:
[----:B------:R-:W-:Y:S05]  /*3950*/  BSYNC B0 ;  /* 0x0000000000007941 */ /* 0x000fea0003800000 */
.L_x_959:
[----:B------:R-:W-:-:S04]  /*3960*/  LOP3.LUT R2, R3, 0x80000000, RZ, 0xc0, !PT ;  /* 0x8000000003027812 */ /* 0x000fc800078ec0ff */
[----:B------:R-:W-:-:S04]  /*3970*/  SHF.R.U32.HI R3, RZ, 0x18, R2 ;  /* 0x00000018ff037819 */ /* 0x000fc80000011602 */
[----:B------:R-:W-:-:S05]  /*3980*/  LOP3.LUT R3, R0, R3, RZ, 0xfc, !PT ;  /* 0x0000000300037212 */ /* 0x000fca00078efcff */
[----:B------:R0:W-:Y:S01]  /*3990*/  STG.E.U8 [R16.64], R3 ;  /* 0x0000000310007986 */ /* 0x0001e2000c101124 */
[----:B------:R-:W-:Y:S05]  /*39a0*/  BRA `(.L_x_945) ;  /* 0x0000071000007947 */ /* 0x000fea0003800000 */
.L_x_955:
[----:B------:R-:W-:-:S05]  /*39b0*/  HADD2.F32 R0, -RZ, R0.H0_H0 ;  /* 0x20000000ff007230 */ /* 0x000fca0000004100 */
[----:B------:R-:W-:-:S05]  /*39c0*/  F2FP.BF16.PACK_AB R0, RZ, R0 ;  /* 0x00000000ff00723e */ /* 0x000fca00000010ff */
[----:B------:R0:W-:Y:S01]  /*39d0*/  STG.E.U16 [R16.64], R0 ;  /* 0x0000000010007986 */ /* 0x0001e2000c101524 */
[----:B------:R-:W-:Y:S05]  /*39e0*/  BRA `(.L_x_945) ;  /* 0x000006d000007947 */ /* 0x000fea0003800000 */
.L_x_952:
        /* <DEDUP_REMOVED lines=8> */
[----:B------:R-:W-:-:S06]  /*3a70*/  HADD2.F32 R3, -RZ, R0.H0_H0 ;  /* 0x20000000ff037230 */ /* 0x000fcc0000004100 */
[----:B------:R-:W0:Y:S02]  /*3a80*/  F2I.FTZ.U32.TRUNC.NTZ R3, R3 ;  /* 0x0000000300037305 */ /* 0x000e24000021f000 */
[----:B0-----:R0:W-:Y:S01]  /*3a90*/  STG.E.U16 [R16.64], R3 ;  /* 0x0000000310007986 */ /* 0x0011e2000c101524 */
[----:B------:R-:W-:Y:S05]  /*3aa0*/  BRA `(.L_x_945) ;  /* 0x0000061000007947 */ /* 0x000fea0003800000 */
.L_x_964:
[----:B------:R-:W-:Y:S01]  /*3ab0*/  HADD2.F32 R3, -RZ, R0.H0_H0 ;  /* 0x20000000ff037230 */ /* 0x000fe20000004100 */
[----:B------:R-:W-:Y:S01]  /*3ac0*/  BSSY B0, `(.L_x_965) ;  /* 0x0000014000007945 */ /* 0x000fe20003800000 */
[----:B------:R-:W-:-:S03]  /*3ad0*/  IMAD.MOV.U32 R8, RZ, RZ, 0x80 ;  /* 0x00000080ff087424 */ /* 0x000fc600078e00ff */
        /* <DEDUP_REMOVED lines=14> */
.L_x_967:
[----:B------:R-:W-:-:S04]  /*3bc0*/  LOP3.LUT R2, R3, 0x80000000, RZ, 0xc0, !PT ;  /* 0x8000000003027812 */ /* 0x000fc800078ec0ff */
[----:B------:R-:W-:-:S04]  /*3bd0*/  SHF.R.U32.HI R3, RZ, 0x18, R2 ;  /* 0x00000018ff037819 */ /* 0x000fc80000011602 */
[----:B------:R-:W-:-:S04]  /*3be0*/  LOP3.LUT R0, R0, R3, RZ, 0xfc, !PT ;  /* 0x0000000300007212 */ /* 0x000fc800078efcff */
[----:B------:R-:W-:Y:S02]  /*3bf0*/  PRMT R8, R0, 0x7610, R8 ;  /* 0x0000761000087816 */ /* 0x000fe40000000008 */
.L_x_966:
[----:B------:R-:W-:Y:S05]  /*3c00*/  BSYNC B0 ;  /* 0x0000000000007941 */ /* 0x000fea0003800000 */
.L_x_965:
[----:B------:R0:W-:Y:S01]  /*3c10*/  STG.E.U8 [R16.64], R8 ;  /* 0x0000000810007986 */ /* 0x0001e2000c101124 */
[----:B------:R-:W-:Y:S05]  /*3c20*/  BRA `(.L_x_945) ;  /* 0x0000049000007947 */ /* 0x000fea0003800000 */
.L_x_963:
        /* <DEDUP_REMOVED lines=17> */
.L_x_970:
[----:B------:R-:W-:-:S04]  /*3d40*/  LOP3.LUT R2, R3, 0x80000000, RZ, 0xc0, !PT ;  /* 0x8000000003027812 */ /* 0x000fc800078ec0ff */
[----:B------:R-:W-:-:S04]  /*3d50*/  SHF.R.U32.HI R3, RZ, 0x18, R2 ;  /* 0x00000018ff037819 */ /* 0x000fc80000011602 */
[----:B------:R-:W-:-:S04]  /*3d60*/  LOP3.LUT R0, R0, R3, RZ, 0xfc, !PT ;  /* 0x0000000300007212 */ /* 0x000fc800078efcff */
[----:B------:R-:W-:Y:S02]  /*3d70*/  PRMT R8, R0, 0x7610, R8 ;  /* 0x0000761000087816 */ /* 0x000fe40000000008 */
.L_x_969:
[----:B------:R-:W-:Y:S05]  /*3d80*/  BSYNC B0 ;  /* 0x0000000000007941 */ /* 0x000fea0003800000 */
.L_x_968:
[----:B------:R0:W-:Y:S01]  /*3d90*/  STG.E.U8 [R16.64], R8 ;  /* 0x0000000810007986 */ /* 0x0001e2000c101124 */
[----:B------:R-:W-:Y:S05]  /*3da0*/  BRA `(.L_x_945) ;  /* 0x0000031000007947 */ /* 0x000fea0003800000 */
.L_x_962:
[----:B------:R-:W-:-:S13]  /*3db0*/  ISETP.NE.AND P0, PT, R3, 0x1c, PT ;  /* 0x0000001c0300780c */ /* 0x000fda0003f05270 */
[----:B------:R-:W-:Y:S05]  /*3dc0*/  @!P0 BRA `(.L_x_971) ;  /* 0x000002c000008947 */ /* 0x000fea0003800000 */
[----:B------:R-:W-:-:S13]  /*3dd0*/  ISETP.NE.AND P0, PT, R3, 0x1d, PT ;  /* 0x0000001d0300780c */ /* 0x000fda0003f05270 */
[----:B------:R-:W-:Y:S05]  /*3de0*/  @!P0 BRA `(.L_x_972) ;  /* 0x0000026000008947 */ /* 0x000fea0003800000 */
[----:B------:R-:W-:-:S13]  /*3df0*/  ISETP.NE.AND P0, PT, R3, 0x2c, PT ;  /* 0x0000002c0300780c */ /* 0x000fda0003f05270 */
[----:B------:R-:W-:Y:S05]  /*3e00*/  @P0 BRA `(.L_x_944) ;  /* 0x0000010000000947 */ /* 0x000fea0003800000 */
[----:B------:R-:W-:Y:S01]  /*3e10*/  HADD2.F32 R3, -RZ, R0.H0_H0 ;  /* 0x20000000ff037230 */ /* 0x000fe20000004100 */
[----:B------:R-:W-:-:S04]  /*3e20*/  PLOP3.LUT P0, PT, PT, PT, PT, 0x80, 0x0 ;  /* 0x000000000000781c */ /* 0x000fc80003f0f070 */
        /* <DEDUP_REMOVED lines=14> */
.L_x_944:
        /* <DEDUP_REMOVED lines=20> */
.L_x_972:
[----:B------:R-:W-:-:S06]  /*4050*/  HADD2.F32 R2, -RZ, R0.H0_H0 ;  /* 0x20000000ff027230 */ /* 0x000fcc0000004100 */
[----:B------:R-:W0:Y:S02]  /*4060*/  F2I.U64.TRUNC R2, R2 ;  /* 0x0000000200027311 */ /* 0x000e24000020d800 */
[----:B0-----:R0:W-:Y:S01]  /*4070*/  STG.E.64 [R16.64], R2 ;  /* 0x0000000210007986 */ /* 0x0011e2000c101b24 */
[----:B------:R-:W-:Y:S05]  /*4080*/  BRA `(.L_x_945) ;  /* 0x0000003000007947 */ /* 0x000fea0003800000 */
.L_x_971:
[----:B------:R-:W-:-:S04]  /*4090*/  HADD2.F32 R0, -RZ, R0.H0_H0 ;  /* 0x20000000ff007230 */ /* 0x000fc80000004100 */
[----:B------:R-:W0:Y:S02]  /*40a0*/  F2I.FTZ.U32.TRUNC.NTZ R3, R0 ;  /* 0x0000000000037305 */ /* 0x000e24000021f000 */
[----:B0-----:R0:W-:Y:S02]  /*40b0*/  STG.E [R16.64], R3 ;  /* 0x0000000310007986 */ /* 0x0011e4000c101924 */
.L_x_945:
[----:B------:R-:W-:-:S05]  /*40c0*/  IMAD R18, R19, 0x200, R18 ;  /* 0x0000020013127824 */ /* 0x000fca00078e0212 */
[----:B------:R-:W-:Y:S02]  /*40d0*/  IADD3 R23, R18, 0x80, RZ ;  /* 0x0000008012177810 */ /* 0x000fe40007ffe0ff */
.L_x_874:
[----:B------:R-:W-:Y:S05]  /*40e0*/  BSYNC B6 ;  /* 0x0000000000067941 */ /* 0x000fea0003800000 */
.L_x_873:
        /* <DEDUP_REMOVED lines=258> */
.L_x_975:
        /* <DEDUP_REMOVED lines=21> */
.L_x_979:
[----:B------:R-:W2:Y:S02]  /*5260*/  LDG.E.U8 R2, [R2.64] ;  /* 0x0000002402027981 */ /* 0x000ea4000c1e1100 */
[----:B--2---:R-:W0:Y:S02]  /*5270*/  I2F.U16 R0, R2 ;  /* 0x0000000200007306 */ /* 0x004e240000101000 */
[----:B0-----:R-:W-:-:S04]  /*5280*/  F2FP.PACK_AB R0, RZ, R0 ;  /* 0x00000000ff00723e */ /* 0x001fc800000000ff */
[----:B------:R-:W-:Y:S01]  /*5290*/  PRMT R19, R0, 0x7610, R19 ;  /* 0x0000761000137816 */ /* 0x000fe20000000013 */
[----:B------:R-:W-:Y:S05]  /*52a0*/  BRA `(.L_x_981) ;  /* 0x00000ed000007947 */ /* 0x000fea0003800000 */
.L_x_978:
        /* <DEDUP_REMOVED lines=11> */
.L_x_983:
[----:B------:R-:W2:Y:S02]  /*5360*/  LDG.E R2, [R2.64] ;  /* 0x0000002402027981 */ /* 0x000ea4000c1e1900 */
[----:B--2---:R-:W0:Y:S02]  /*5370*/  I2F R0, R2 ;  /* 0x0000000200007306 */ /* 0x004e240000201400 */
[----:B0-----:R-:W-:-:S04]  /*5380*/  F2FP.PACK_AB R0, RZ, R0 ;  /* 0x00000000ff00723e */ /* 0x001fc800000000ff */
[----:B------:R-:W-:Y:S01]  /*5390*/  PRMT R19, R0, 0x7610, R19 ;  /* 0x0000761000137816 */ /* 0x000fe20000000013 */
[----:B------:R-:W-:Y:S05]  /*53a0*/  BRA `(.L_x_981) ;  /* 0x00000dd000007947 */ /* 0x000fea0003800000 */
.L_x_982:
[----:B------:R-:W2:Y:S02]  /*53b0*/  LDG.E.U16 R2, [R2.64] ;  /* 0x0000002402027981 */ /* 0x000ea4000c1e1500 */
[----:B--2---:R-:W0:Y:S02]  /*53c0*/  I2F.S16 R0, R2 ;  /* 0x0000000200007306 */ /* 0x004e240000101400 */
[----:B0-----:R-:W-:-:S04]  /*53d0*/  F2FP.PACK_AB R0, RZ, R0 ;  /* 0x00000000ff00723e */ /* 0x001fc800000000ff */
[----:B------:R-:W-:Y:S01]  /*53e0*/  PRMT R19, R0, 0x7610, R19 ;  /* 0x0000761000137816 */ /* 0x000fe20000000013 */
[----:B------:R-:W-:Y:S05]  /*53f0*/  BRA `(.L_x_981) ;  /* 0x00000d8000007947 */ /* 0x000fea0003800000 */
.L_x_977:
        /* <DEDUP_REMOVED lines=9> */
.L_x_985:
[----:B------:R0:W5:Y:S01]  /*5490*/  LDG.E.U16 R19, [R2.64] ;  /* 0x0000002402137981 */ /* 0x000162000c1e1500 */
[----:B------:R-:W-:Y:S05]  /*54a0*/  BRA `(.L_x_981) ;  /* 0x00000cd000007947 */ /* 0x000fea0003800000 */
.L_x_984:
        /* <DEDUP_REMOVED lines=9> */
.L_x_987:
[----:B------:R0:W5:Y:S01]  /*5540*/  LDG.E.U16 R19, [R2.64] ;  /* 0x0000002402137981 */ /* 0x000162000c1e1500 */
[----:B------:R-:W-:Y:S05]  /*5550*/  BRA `(.L_x_981) ;  /* 0x00000c2000007947 */ /* 0x000fea0003800000 */
.L_x_986:
[----:B------:R-:W2:Y:S02]  /*5560*/  LDG.E.64 R2, [R2.64] ;  /* 0x0000002402027981 */ /* 0x000ea4000c1e1b00 */
[----:B--2---:R-:W0:Y:S01]  /*5570*/  F2F.F32.F64 R0, R2 ;  /* 0x0000000200007310 */ /* 0x004e220000301000 */
[----:B------:R-:W0:-:S14]  /*5580*/  DSETP.GEU.AND P0, PT, |R2|, c[0x2][0x0], PT ;  /* 0x008000000200762a */ /* 0x000e1c0003f0e200 */
[----:B0-----:R-:W-:-:S05]  /*5590*/  @!P0 FMUL R0, R0, 1.175494350822287508e-38 ;  /* 0x0080000000008820 */ /* 0x001fca0000400000 */
[----:B------:R-:W-:-:S04]  /*55a0*/  F2FP.PACK_AB R0, RZ, R0 ;  /* 0x00000000ff00723e */ /* 0x000fc800000000ff */
[----:B------:R-:W-:Y:S01]  /*55b0*/  PRMT R19, R0, 0x7610, R19 ;  /* 0x0000761000137816 */ /* 0x000fe20000000013 */
[----:B------:R-:W-:Y:S05]  /*55c0*/  BRA `(.L_x_981) ;  /* 0x00000bb000007947 */ /* 0x000fea0003800000 */
.L_x_976:
        /* <DEDUP_REMOVED lines=14> */
.L_x_990:
[----:B------:R-:W2:Y:S02]  /*56b0*/  LDG.E.64 R2, [R2.64] ;  /* 0x0000002402027981 */ /* 0x000ea4000c1e1b00 */
[----:B--2---:R-:W0:Y:S01]  /*56c0*/  F2F.F32.F64 R0, R2 ;  /* 0x0000000200007310 */ /* 0x004e220000301000 */
[----:B------:R-:W0:-:S14]  /*56d0*/  DSETP.GEU.AND P0, PT, |R2|, c[0x2][0x0], PT ;  /* 0x008000000200762a */ /* 0x000e1c0003f0e200 */
[----:B0-----:R-:W-:-:S05]  /*56e0*/  @!P0 FMUL R0, R0, 1.175494350822287508e-38 ;  /* 0x0080000000008820 */ /* 0x001fca0000400000 */
[----:B------:R-:W-:-:S04]  /*56f0*/  F2FP.PACK_AB R0, RZ, R0 ;  /* 0x00000000ff00723e */ /* 0x000fc800000000ff */
[----:B------:R-:W-:Y:S01]  /*5700*/  PRMT R19, R0, 0x7610, R19 ;  /* 0x0000761000137816 */ /* 0x000fe20000000013 */
[----:B------:R-:W-:Y:S05]  /*5710*/  BRA `(.L_x_981) ;  /* 0x00000a6000007947 */ /* 0x000fea0003800000 */
.L_x_989:
        /* <DEDUP_REMOVED lines=28> */
.L_x_992:
        /* <DEDUP_REMOVED lines=15> */
.L_x_991:
[----:B------:R-:W2:Y:S02]  /*59d0*/  LDG.E.U16 R0, [R2.64] ;  /* 0x0000002402007981 */ /* 0x000ea4000c1e1500 */
[----:B--2---:R-:W-:-:S04]  /*59e0*/  PRMT R0, RZ, 0x5410, R0 ;  /* 0x00005410ff007816 */ /* 0x004fc80000000000 */
[----:B------:R-:W-:-:S04]  /*59f0*/  F2FP.PACK_AB R0, RZ, R0 ;  /* 0x00000000ff00723e */ /* 0x000fc800000000ff */
[----:B------:R-:W-:Y:S01]  /*5a00*/  PRMT R19, R0, 0x7610, R19 ;  /* 0x0000761000137816 */ /* 0x000fe20000000013 */
[----:B------:R-:W-:Y:S05]  /*5a10*/  BRA `(.L_x_981) ;  /* 0x0000076000007947 */ /* 0x000fea0003800000 */
.L_x_988:
        /* <DEDUP_REMOVED lines=12> */
.L_x_995:
        /* <DEDUP_REMOVED lines=21> */
.L_x_999:
[----:B------:R-:W-:Y:S05]  /*5c30*/  BSYNC B1 ;  /* 0x0000000000017941 */ /* 0x000fea0003800000 */
.L_x_998:
[----:B------:R-:W-:Y:S01]  /*5c40*/  LEA R3, R0, 0x3b800000, 0x17 ;  /* 0x3b80000000037811 */ /* 0x000fe200078eb8ff */
[----:B------:R-:W-:-:S05]  /*5c50*/  IMAD.SHL.U32 R0, R2, 0x100000, RZ ;  /* 0x0010000002007824 */ /* 0x000fca00078e00ff */
[----:B------:R-:W-:Y:S02]  /*5c60*/  LOP3.LUT R0, R3, R0, R4, 0xfe, !PT ;  /* 0x0000000003007212 */ /* 0x000fe400078efe04 */
.L_x_997:
[----:B------:R-:W-:Y:S05]  /*5c70*/  BSYNC B0 ;  /* 0x0000000000007941 */ /* 0x000fea0003800000 */
.L_x_996:
[----:B------:R-:W-:-:S04]  /*5c80*/  F2FP.PACK_AB R0, RZ, R0 ;  /* 0x00000000ff00723e */ /* 0x000fc800000000ff */
[----:B------:R-:W-:Y:S01]  /*5c90*/  PRMT R19, R0, 0x7610, R19 ;  /* 0x0000761000137816 */ /* 0x000fe20000000013 */
[----:B------:R-:W-:Y:S05]  /*5ca0*/  BRA `(.L_x_981) ;  /* 0x000004d000007947 */ /* 0x000fea0003800000 */
.L_x_994:
        /* <DEDUP_REMOVED lines=21> */
.L_x_1003:
[----:B------:R-:W-:Y:S05]  /*5e00*/  BSYNC B1 ;  /* 0x0000000000017941 */ /* 0x000fea0003800000 */
.L_x_1002:
[----:B------:R-:W-:Y:S01]  /*5e10*/  LEA R3, R0, 0x37800000, 0x17 ;  /* 0x3780000000037811 */ /* 0x000fe200078eb8ff */
[----:B------:R-:W-:-:S05]  /*5e20*/  IMAD.SHL.U32 R0, R2, 0x200000, RZ ;  /* 0x0020000002007824 */ /* 0x000fca00078e00ff */
[----:B------:R-:W-:Y:S02]  /*5e30*/  LOP3.LUT R0, R3, R0, R4, 0xfe, !PT ;  /* 0x0000000003007212 */ /* 0x000fe400078efe04 */
.L_x_1001:
[----:B------:R-:W-:Y:S05]  /*5e40*/  BSYNC B0 ;  /* 0x0000000000007941 */ /* 0x000fea0003800000 */
.L_x_1000:
[----:B------:R-:W-:-:S04]  /*5e50*/  F2FP.PACK_AB R0, RZ, R0 ;  /* 0x00000000ff00723e */ /* 0x000fc800000000ff */
[----:B------:R-:W-:Y:S01]  /*5e60*/  PRMT R19, R0, 0x7610, R19 ;  /* 0x0000761000137816 */ /* 0x000fe20000000013 */
[----:B------:R-:W-:Y:S05]  /*5e70*/  BRA `(.L_x_981) ;  /* 0x0000030000007947 */ /* 0x000fea0003800000 */
.L_x_993:
        /* <DEDUP_REMOVED lines=14> */
.L_x_1007:
[----:B------:R-:W-:Y:S05]  /*5f60*/  BSYNC B0 ;  /* 0x0000000000007941 */ /* 0x000fea0003800000 */
.L_x_1006:
[----:B------:R-:W-:-:S04]  /*5f70*/  F2FP.PACK_AB R0, RZ, R0 ;  /* 0x00000000ff00723e */ /* 0x000fc800000000ff */
[----:B------:R-:W-:Y:S01]  /*5f80*/  PRMT R19, R0, 0x7610, R19 ;  /* 0x0000761000137816 */ /* 0x000fe20000000013 */
[----:B------:R-:W-:Y:S05]  /*5f90*/  BRA `(.L_x_981) ;  /* 0x000001e000007947 */ /* 0x000fea0003800000 */
.L_x_980:
        /* <DEDUP_REMOVED lines=21> */
.L_x_1005:
[----:B------:R-:W2:Y:S02]  /*60f0*/  LDG.E.64 R2, [R2.64] ;  /* 0x0000002402027981 */ /* 0x000ea4000c1e1b00 */
[----:B--2---:R-:W0:Y:S02]  /*6100*/  I2F.U64 R0, R2 ;  /* 0x0000000200007312 */ /* 0x004e240000301000 */
[----:B0-----:R-:W-:-:S04]  /*6110*/  F2FP.PACK_AB R0, RZ, R0 ;  /* 0x00000000ff00723e */ /* 0x001fc800000000ff */
[----:B------:R-:W-:Y:S01]  /*6120*/  PRMT R19, R0, 0x7610, R19 ;  /* 0x0000761000137816 */ /* 0x000fe20000000013 */
[----:B------:R-:W-:Y:S05]  /*6130*/  BRA `(.L_x_981) ;  /* 0x0000004000007947 */ /* 0x000fea0003800000 */
.L_x_1004:
[----:B------:R-:W2:Y:S02]  /*6140*/  LDG.E R2, [R2.64] ;  /* 0x0000002402027981 */ /* 0x000ea4000c1e1900 */
[----:B--2---:R-:W0:Y:S02]  /*6150*/  I2F.U32 R0, R2 ;  /* 0x0000000200007306 */ /* 0x004e240000201000 */
[----:B0-----:R-:W-:-:S04]  /*6160*/  F2FP.PACK_AB R0, RZ, R0 ;  /* 0x00000000ff00723e */ /* 0x001fc800000000ff */
[----:B------:R-:W-:Y:S02]  /*6170*/  PRMT R19, R0, 0x7610, R19 ;  /* 0x0000761000137816 */ /* 0x000fe40000000013 */
.L_x_981:
        /* <DEDUP_REMOVED lines=18> */
.L_x_1011:
[----:B------:R-:W2:Y:S02]  /*62a0*/  LDG.E.U8 R2, [R2.64] ;  /* 0x0000002402027981 */ /* 0x000ea4000c1e1100 */
[----:B--2---:R-:W0:Y:S02]  /*62b0*/  I2F.U16 R0, R2 ;  /* 0x0000000200007306 */ /* 0x004e240000101000 */
[----:B0-----:R-:W-:Y:S01]  /*62c0*/  F2FP.PACK_AB R0, RZ, R0 ;  /* 0x00000000ff00723e */ /* 0x001fe200000000ff */
[----:B------:R-:W-:Y:S05]  /*62d0*/  BRA `(.L_x_1013) ;  /* 0x00000e1000007947 */ /* 0x000fea0003800000 */
.L_x_1010:
        /* <DEDUP_REMOVED lines=10> */
.L_x_1015:
[----:B------:R-:W2:Y:S02]  /*6380*/  LDG.E R2, [R2.64] ;  /* 0x0000002402027981 */ /* 0x000ea4000c1e1900 */
[----:B--2---:R-:W0:Y:S02]  /*6390*/  I2F R0, R2 ;  /* 0x0000000200007306 */ /* 0x004e240000201400 */
[----:B0-----:R-:W-:Y:S01]  /*63a0*/  F2FP.PACK_AB R0, RZ, R0 ;  /* 0x00000000ff00723e */ /* 0x001fe200000000ff */
[----:B------:R-:W-:Y:S05]  /*63b0*/  BRA `(.L_x_1013) ;  /* 0x00000d3000007947 */ /* 0x000fea0003800000 */
.L_x_1014:
[----:B------:R-:W2:Y:S02]  /*63c0*/  LDG.E.U16 R2, [R2.64] ;  /* 0x0000002402027981 */ /* 0x000ea4000c1e1500 */
[----:B--2---:R-:W0:Y:S02]  /*63d0*/  I2F.S16 R0, R2 ;  /* 0x0000000200007306 */ /* 0x004e240000101400 */
[----:B0-----:R-:W-:Y:S01]  /*63e0*/  F2FP.PACK_AB R0, RZ, R0 ;  /* 0x00000000ff00723e */ /* 0x001fe200000000ff */
[----:B------:R-:W-:Y:S05]  /*63f0*/  BRA `(.L_x_1013) ;  /* 0x00000cf000007947 */ /* 0x000fea0003800000 */
.L_x_1009:
        /* <DEDUP_REMOVED lines=9> */
.L_x_1017:
[----:B------:R0:W5:Y:S01]  /*6490*/  LDG.E.U16 R0, [R2.64] ;  /* 0x0000002402007981 */ /* 0x000162000c1e1500 */
[----:B------:R-:W-:Y:S05]  /*64a0*/  BRA `(.L_x_1013) ;  /* 0x00000c4000007947 */ /* 0x000fea0003800000 */
.L_x_1016:
        /* <DEDUP_REMOVED lines=9> */
.L_x_1019:
[----:B------:R0:W5:Y:S01]  /*6540*/  LDG.E.U16 R0, [R2.64] ;  /* 0x0000002402007981 */ /* 0x000162000c1e1500 */
[----:B------:R-:W-:Y:S05]  /*6550*/  BRA `(.L_x_1013) ;  /* 0x00000b9000007947 */ /* 0x000fea0003800000 */
.L_x_1018:
[----:B------:R-:W2:Y:S02]  /*6560*/  LDG.E.64 R2, [R2.64] ;  /* 0x0000002402027981 */ /* 0x000ea4000c1e1b00 */
[----:B--2---:R-:W0:Y:S01]  /*6570*/  F2F.F32.F64 R0, R2 ;  /* 0x0000000200007310 */ /* 0x004e220000301000 */
[----:B------:R-:W0:-:S14]  /*6580*/  DSETP.GEU.AND P0, PT, |R2|, c[0x2][0x0], PT ;  /* 0x008000000200762a */ /* 0x000e1c0003f0e200 */
[----:B0-----:R-:W-:-:S05]  /*6590*/  @!P0 FMUL R0, R0, 1.175494350822287508e-38 ;  /* 0x0080000000008820 */ /* 0x001fca0000400000 */
[----:B------:R-:W-:Y:S01]  /*65a0*/  F2FP.PACK_AB R0, RZ, R0 ;  /* 0x00000000ff00723e */ /* 0x000fe200000000ff */
[----:B------:R-:W-:Y:S05]  /*65b0*/  BRA `(.L_x_1013) ;  /* 0x00000b3000007947 */ /* 0x000fea0003800000 */
.L_x_1008:
        /* <DEDUP_REMOVED lines=13> */
.L_x_1022:
[----:B------:R-:W2:Y:S02]  /*6690*/  LDG.E.64 R2, [R2.64] ;  /* 0x0000002402027981 */ /* 0x000ea4000c1e1b00 */
[----:B--2---:R-:W0:Y:S01]  /*66a0*/  F2F.F32.F64 R0, R2 ;  /* 0x0000000200007310 */ /* 0x004e220000301000 */
[----:B------:R-:W0:-:S14]  /*66b0*/  DSETP.GEU.AND P0, PT, |R2|, c[0x2][0x0], PT ;  /* 0x008000000200762a */ /* 0x000e1c0003f0e200 */
[----:B0-----:R-:W-:-:S05]  /*66c0*/  @!P0 FMUL R0, R0, 1.175494350822287508e-38 ;  /* 0x0080000000008820 */ /* 0x001fca0000400000 */
[----:B------:R-:W-:Y:S01]  /*66d0*/  F2FP.PACK_AB R0, RZ, R0 ;  /* 0x00000000ff00723e */ /* 0x000fe200000000ff */
[----:B------:R-:W-:Y:S05]  /*66e0*/  BRA `(.L_x_1013) ;  /* 0x00000a0000007947 */ /* 0x000fea0003800000 */
.L_x_1021:
        /* <DEDUP_REMOVED lines=28> */
.L_x_1024:
        /* <DEDUP_REMOVED lines=15> */
.L_x_1023:
[----:B------:R-:W2:Y:S02]  /*69a0*/  LDG.E.U16 R0, [R2.64] ;  /* 0x0000002402007981 */ /* 0x000ea4000c1e1500 */
[----:B--2---:R-:W-:-:S04]  /*69b0*/  PRMT R0, RZ, 0x5410, R0 ;  /* 0x00005410ff007816 */ /* 0x004fc80000000000 */
[----:B------:R-:W-:Y:S01]  /*69c0*/  F2FP.PACK_AB R0, RZ, R0 ;  /* 0x00000000ff00723e */ /* 0x000fe200000000ff */
[----:B------:R-:W-:Y:S05]  /*69d0*/  BRA `(.L_x_1013) ;  /* 0x0000071000007947 */ /* 0x000fea0003800000 */
.L_x_1020:
        /* <DEDUP_REMOVED lines=12> */
.L_x_1027:
        /* <DEDUP_REMOVED lines=21> */
.L_x_1031:
[----:B------:R-:W-:Y:S05]  /*6bf0*/  BSYNC B1 ;  /* 0x0000000000017941 */ /* 0x000fea0003800000 */
.L_x_1030:
[----:B------:R-:W-:Y:S01]  /*6c00*/  LEA R3, R0, 0x3b800000, 0x17 ;  /* 0x3b80000000037811 */ /* 0x000fe200078eb8ff */
[----:B------:R-:W-:-:S05]  /*6c10*/  IMAD.SHL.U32 R0, R2, 0x100000, RZ ;  /* 0x0010000002007824 */ /* 0x000fca00078e00ff */
[----:B------:R-:W-:Y:S02]  /*6c20*/  LOP3.LUT R0, R3, R0, R4, 0xfe, !PT ;  /* 0x0000000003007212 */ /* 0x000fe400078efe04 */
.L_x_1029:
[----:B------:R-:W-:Y:S05]  /*6c30*/  BSYNC B0 ;  /* 0x0000000000007941 */ /* 0x000fea0003800000 */
.L_x_1028:
[----:B------:R-:W-:Y:S01]  /*6c40*/  F2FP.PACK_AB R0, RZ, R0 ;  /* 0x00000000ff00723e */ /* 0x000fe200000000ff */
[----:B------:R-:W-:Y:S05]  /*6c50*/  BRA `(.L_x_1013) ;  /* 0x0000049000007947 */ /* 0x000fea0003800000 */
.L_x_1026:
        /* <DEDUP_REMOVED lines=21> */
.L_x_1035:
[----:B------:R-:W-:Y:S05]  /*6db0*/  BSYNC B1 ;  /* 0x0000000000017941 */ /* 0x000fea0003800000 */
.L_x_1034:
[----:B------:R-:W-:Y:S01]  /*6dc0*/  LEA R3, R0, 0x37800000, 0x17 ;  /* 0x3780000000037811 */ /* 0x000fe200078eb8ff */
[----:B------:R-:W-:-:S05]  /*6dd0*/  IMAD.SHL.U32 R0, R2, 0x200000, RZ ;  /* 0x0020000002007824 */ /* 0x000fca00078e00ff */
[----:B------:R-:W-:Y:S02]  /*6de0*/  LOP3.LUT R0, R3, R0, R4, 0xfe, !PT ;  /* 0x0000000003007212 */ /* 0x000fe400078efe04 */
.L_x_1033:
[----:B------:R-:W-:Y:S05]  /*6df0*/  BSYNC B0 ;  /* 0x0000000000007941 */ /* 0x000fea0003800000 */
.L_x_1032:
[----:B------:R-:W-:Y:S01]  /*6e00*/  F2FP.PACK_AB R0, RZ, R0 ;  /* 0x00000000ff00723e */ /* 0x000fe200000000ff */
[----:B------:R-:W-:Y:S05]  /*6e10*/  BRA `(.L_x_1013) ;  /* 0x000002d000007947 */ /* 0x000fea0003800000 */
.L_x_1025:
        /* <DEDUP_REMOVED lines=14> */
.L_x_1039:
[----:B------:R-:W-:Y:S05]  /*6f00*/  BSYNC B0 ;  /* 0x0000000000007941 */ /* 0x000fea0003800000 */
.L_x_1038:
[----:B------:R-:W-:Y:S01]  /*6f10*/  F2FP.PACK_AB R0, RZ, R0 ;  /* 0x00000000ff00723e */ /* 0x000fe200000000ff */
[----:B------:R-:W-:Y:S05]  /*6f20*/  BRA `(.L_x_1013) ;  /* 0x000001c000007947 */ /* 0x000fea0003800000 */
.L_x_1012:
        /* <DEDUP_REMOVED lines=21> */
.L_x_1037:
[----:B------:R-:W2:Y:S02]  /*7080*/  LDG.E.64 R2, [R2.64] ;  /* 0x0000002402027981 */ /* 0x000ea4000c1e1b00 */
[----:B--2---:R-:W0:Y:S02]  /*7090*/  I2F.U64 R0, R2 ;  /* 0x0000000200007312 */ /* 0x004e240000301000 */
[----:B0-----:R-:W-:Y:S01]  /*70a0*/  F2FP.PACK_AB R0, RZ, R0 ;  /* 0x00000000ff00723e */ /* 0x001fe200000000ff */
[----:B------:R-:W-:Y:S05]  /*70b0*/  BRA `(.L_x_1013) ;  /* 0x0000003000007947 */ /* 0x000fea0003800000 */
.L_x_1036:
[----:B------:R-:W2:Y:S02]  /*70c0*/  LDG.E R2, [R2.64] ;  /* 0x0000002402027981 */ /* 0x000ea4000c1e1900 */
[----:B--2---:R-:W0:Y:S02]  /*70d0*/  I2F.U32 R0, R2 ;  /* 0x0000000200007306 */ /* 0x004e240000201000 */
[----:B0-----:R-:W-:-:S06]  /*70e0*/  F2FP.PACK_AB R0, RZ, R0 ;  /* 0x00000000ff00723e */ /* 0x001fcc00000000ff */
.L_x_1013:
        /* <DEDUP_REMOVED lines=31> */
.L_x_1043:
[----:B------:R-:W-:-:S06]  /*72e0*/  HADD2.F32 R3, -RZ, R0.H0_H0 ;  /* 0x20000000ff037230 */ /* 0x000fcc0000004100 */
[----:B------:R-:W0:Y:S02]  /*72f0*/  F2I.S64.TRUNC R2, R3 ;  /* 0x0000000300027311 */ /* 0x000e24000020d900 */
[----:B0-----:R0:W-:Y:S01]  /*7300*/  STG.E.U8 [R16.64], R2 ;  /* 0x0000000210007986 */ /* 0x0011e2000c101124 */
[----:B------:R-:W-:Y:S05]  /*7310*/  BRA `(.L_x_1045) ;  /* 0x00000e4000007947 */ /* 0x000fea0003800000 */
.L_x_1042:
        /* <DEDUP_REMOVED lines=10> */
.L_x_1047:
[----:B------:R-:W-:-:S04]  /*73c0*/  HADD2.F32 R0, -RZ, R0.H0_H0 ;  /* 0x20000000ff007230 */ /* 0x000fc80000004100 */
[----:B------:R-:W0:Y:S02]  /*73d0*/  F2I.FTZ.TRUNC.NTZ R3, R0 ;  /* 0x0000000000037305 */ /* 0x000e24000021f100 */
[----:B0-----:R0:W-:Y:S01]  /*73e0*/  STG.E [R16.64], R3 ;  /* 0x0000000310007986 */ /* 0x0011e2000c101924 */
[----:B------:R-:W-:Y:S05]  /*73f0*/  BRA `(.L_x_1045) ;  /* 0x00000d6000007947 */ /* 0x000fea0003800000 */
.L_x_1046:
[----:B------:R-:W-:-:S04]  /*7400*/  HADD2.F32 R0, -RZ, R0.H0_H0 ;  /* 0x20000000ff007230 */ /* 0x000fc80000004100 */
[----:B------:R-:W0:Y:S02]  /*7410*/  F2I.FTZ.TRUNC.NTZ R3, R0 ;  /* 0x0000000000037305 */ /* 0x000e24000021f100 */
[----:B0-----:R0:W-:Y:S01]  /*7420*/  STG.E.U16 [R16.64], R3 ;  /* 0x0000000310007986 */ /* 0x0011e2000c101524 */
[----:B------:R-:W-:Y:S05]  /*7430*/  BRA `(.L_x_1045) ;  /* 0x00000d2000007947 */ /* 0x000fea0003800000 */
.L_x_1041:
        /* <DEDUP_REMOVED lines=9> */
.L_x_1049:
[----:B------:R0:W-:Y:S01]  /*74d0*/  STG.E.U16 [R16.64], R0 ;  /* 0x0000000010007986 */ /* 0x0001e2000c101524 */
[----:B------:R-:W-:Y:S05]  /*74e0*/  BRA `(.L_x_1045) ;  /* 0x00000c7000007947 */ /* 0x000fea0003800000 */
.L_x_1048:
        /* <DEDUP_REMOVED lines=10> */
.L_x_1051:
[----:B------:R-:W-:-:S05]  /*7590*/  HADD2.F32 R0, -RZ, R0.H0_H0 ;  /* 0x20000000ff007230 */ /* 0x000fca0000004100 */
[----:B------:R-:W-:-:S04]  /*75a0*/  F2FP.PACK_AB R0, RZ, R0 ;  /* 0x00000000ff00723e */ /* 0x000fc800000000ff */
[----:B------:R-:W-:-:S05]  /*75b0*/  PRMT R0, R0, 0x5410, RZ ;  /* 0x0000541000007816 */ /* 0x000fca00000000ff */
[----:B------:R0:W-:Y:S01]  /*75c0*/  STG.E [R16.64], R0 ;  /* 0x0000000010007986 */ /* 0x0001e2000c101924 */
[----:B------:R-:W-:Y:S05]  /*75d0*/  BRA `(.L_x_1045) ;  /* 0x00000b8000007947 */ /* 0x000fea0003800000 */
.L_x_1050:
[----:B------:R-:W-:-:S05]  /*75e0*/  HADD2.F32 R2, -RZ, R0.H0_H0 ;  /* 0x20000000ff027230 */ /* 0x000fca0000004100 */
[----:B------:R-:W-:-:S06]  /*75f0*/  FMUL.FTZ R2, R2, 1 ;  /* 0x3f80000002027820 */ /* 0x000fcc0000410000 */
[----:B------:R-:W0:Y:S02]  /*7600*/  F2F.F64.F32 R2, R2 ;  /* 0x0000000200027310 */ /* 0x000e240000201800 */
[----:B0-----:R0:W-:Y:S01]  /*7610*/  STG.E.64 [R16.64], R2 ;  /* 0x0000000210007986 */ /* 0x0011e2000c101b24 */
[----:B------:R-:W-:Y:S05]  /*7620*/  BRA `(.L_x_1045) ;  /* 0x00000b3000007947 */ /* 0x000fea0003800000 */
.L_x_1040:
        /* <DEDUP_REMOVED lines=13> */
.L_x_1054:
[----:B------:R-:W-:Y:S01]  /*7700*/  HADD2.F32 R0, -RZ, R0.H0_H0 ;  /* 0x20000000ff007230 */ /* 0x000fe20000004100 */
[----:B------:R-:W-:-:S04]  /*7710*/  CS2R R6, SRZ ;  /* 0x0000000000067805 */ /* 0x000fc8000001ff00 */
[----:B------:R-:W-:-:S04]  /*7720*/  FMUL.FTZ R0, R0, 1 ;  /* 0x3f80000000007820 */ /* 0x000fc80000410000 */
[----:B------:R-:W0:Y:S02]  /*7730*/  F2F.F64.F32 R4, R0 ;  /* 0x0000000000047310 */ /* 0x000e240000201800 */
[----:B0-----:R0:W-:Y:S01]  /*7740*/  STG.E.128 [R16.64], R4 ;  /* 0x0000000410007986 */ /* 0x0011e2000c101d24 */
[----:B------:R-:W-:Y:S05]  /*7750*/  BRA `(.L_x_1045) ;  /* 0x00000a0000007947 */ /* 0x000fea0003800000 */
.L_x_1053:
        /* <DEDUP_REMOVED lines=21> */
.L_x_1058:
[----:B------:R-:W-:Y:S05]  /*78b0*/  BSYNC B0 ;  /* 0x0000000000007941 */ /* 0x000fea0003800000 */
.L_x_1057:
[----:B------:R-:W-:-:S05]  /*78c0*/  LOP3.LUT R3, R0, R3, RZ, 0xfc, !PT ;  /* 0x0000000300037212 */ /* 0x000fca00078efcff */
[----:B------:R0:W-:Y:S01]  /*78d0*/  STG.E.U8 [R16.64], R3 ;  /* 0x0000000310007986 */ /* 0x0001e2000c101124 */
[----:B------:R-:W-:Y:S05]  /*78e0*/  BRA `(.L_x_1045) ;  /* 0x0000087000007947 */ /* 0x000fea0003800000 */
.L_x_1056:
        /* <DEDUP_REMOVED lines=13> */
.L_x_1060:
[----:B------:R-:W-:Y:S01]  /*79c0*/  IMAD.MOV.U32 R0, RZ, RZ, 0x7f ;  /* 0x0000007fff007424 */ /* 0x000fe200078e00ff */
[----:B------:R-:W-:-:S04]  /*79d0*/  ISETP.GT.U32.AND P0, PT, R2, 0x7f800000, PT ;  /* 0x7f8000000200780c */ /* 0x000fc80003f04070 */
[----:B------:R-:W-:-:S04]  /*79e0*/  SEL R0, R0, 0x7c, P0 ;  /* 0x0000007c00007807 */ /* 0x000fc80000000000 */
.L_x_1061:
[----:B------:R-:W-:Y:S05]  /*79f0*/  BSYNC B0 ;  /* 0x0000000000007941 */ /* 0x000fea0003800000 */
.L_x_1059:
[----:B------:R-:W-:-:S04]  /*7a00*/  LOP3.LUT R2, R3, 0x80000000, RZ, 0xc0, !PT ;  /* 0x8000000003027812 */ /* 0x000fc800078ec0ff */
[----:B------:R-:W-:-:S04]  /*7a10*/  SHF.R.U32.HI R3, RZ, 0x18, R2 ;  /* 0x00000018ff037819 */ /* 0x000fc80000011602 */
[----:B------:R-:W-:-:S05]  /*7a20*/  LOP3.LUT R3, R0, R3, RZ, 0xfc, !PT ;  /* 0x0000000300037212 */ /* 0x000fca00078efcff */
[----:B------:R0:W-:Y:S01]  /*7a30*/  STG.E.U8 [R16.64], R3 ;  /* 0x0000000310007986 */ /* 0x0001e2000c101124 */
[----:B------:R-:W-:Y:S05]  /*7a40*/  BRA `(.L_x_1045) ;  /* 0x0000071000007947 */ /* 0x000fea0003800000 */
.L_x_1055:
[----:B------:R-:W-:-:S05]  /*7a50*/  HADD2.F32 R0, -RZ, R0.H0_H0 ;  /* 0x20000000ff007230 */ /* 0x000fca0000004100 */
[----:B------:R-:W-:-:S05]  /*7a60*/  F2FP.BF16.PACK_AB R0, RZ, R0 ;  /* 0x00000000ff00723e */ /* 0x000fca00000010ff */
[----:B------:R0:W-:Y:S01]  /*7a70*/  STG.E.U16 [R16.64], R0 ;  /* 0x0000000010007986 */ /* 0x0001e2000c101524 */
[----:B------:R-:W-:Y:S05]  /*7a80*/  BRA `(.L_x_1045) ;  /* 0x000006d000007947 */ /* 0x000fea0003800000 */
.L_x_1052:
        /* <DEDUP_REMOVED lines=12> */
.L_x_1064:
        /* <DEDUP_REMOVED lines=17> */
.L_x_1067:
[----:B------:R-:W-:-:S04]  /*7c60*/  LOP3.LUT R2, R3, 0x80000000, RZ, 0xc0, !PT ;  /* 0x8000000003027812 */ /* 0x000fc800078ec0ff */
[----:B------:R-:W-:-:S04]  /*7c70*/  SHF.R.U32.HI R3, RZ, 0x18, R2 ;  /* 0x00000018ff037819 */ /* 0x000fc80000011602 */
[----:B------:R-:W-:-:S04]  /*7c80*/  LOP3.LUT R0, R0, R3, RZ, 0xfc, !PT ;  /* 0x0000000300007212 */ /* 0x000fc800078efcff */
[----:B------:R-:W-:Y:S02]  /*7c90*/  PRMT R8, R0, 0x7610, R8 ;  /* 0x0000761000087816 */ /* 0x000fe40000000008 */
.L_x_1066:
[----:B------:R-:W-:Y:S05]  /*7ca0*/  BSYNC B0 ;  /* 0x0000000000007941 */ /* 0x000fea0003800000 */
.L_x_1065:
[----:B------:R0:W-:Y:S01]  /*7cb0*/  STG.E.U8 [R16.64], R8 ;  /* 0x0000000810007986 */ /* 0x0001e2000c101124 */
[----:B------:R-:W-:Y:S05]  /*7cc0*/  BRA `(.L_x_1045) ;  /* 0x0000049000007947 */ /* 0x000fea0003800000 */
.L_x_1063:
        /* <DEDUP_REMOVED lines=17> */
.L_x_1070:
[----:B------:R-:W-:-:S04]  /*7de0*/  LOP3.LUT R2, R3, 0x80000000, RZ, 0xc0, !PT ;  /* 0x8000000003027812 */ /* 0x000fc800078ec0ff */
[----:B------:R-:W-:-:S04]  /*7df0*/  SHF.R.U32.HI R3, RZ, 0x18, R2 ;  /* 0x00000018ff037819 */ /* 0x000fc80000011602 */
[----:B------:R-:W-:-:S04]  /*7e00*/  LOP3.LUT R0, R0, R3, RZ, 0xfc, !PT ;  /* 0x0000000300007212 */ /* 0x000fc800078efcff */
[----:B------:R-:W-:Y:S02]  /*7e10*/  PRMT R8, R0, 0x7610, R8 ;  /* 0x0000761000087816 */ /* 0x000fe40000000008 */
.L_x_1069:
[----:B------:R-:W-:Y:S05]  /*7e20*/  BSYNC B0 ;  /* 0x0000000000007941 */ /* 0x000fea0003800000 */
.L_x_1068:
[----:B------:R0:W-:Y:S01]  /*7e30*/  STG.E.U8 [R16.64], R8 ;  /* 0x0000000810007986 */ /* 0x0001e2000c101124 */
[----:B------:R-:W-:Y:S05]  /*7e40*/  BRA `(.L_x_1045) ;  /* 0x0000031000007947 */ /* 0x000fea0003800000 */
.L_x_1062:
        /* <DEDUP_REMOVED lines=22> */
.L_x_1044:
        /* <DEDUP_REMOVED lines=20> */
.L_x_1072:
[----:B------:R-:W-:-:S06]  /*80f0*/  HADD2.F32 R2, -RZ, R0.H0_H0 ;  /* 0x20000000ff027230 */ /* 0x000fcc0000004100 */
[----:B------:R-:W0:Y:S02]  /*8100*/  F2I.U64.TRUNC R2, R2 ;  /* 0x0000000200027311 */ /* 0x000e24000020d800 */
[----:B0-----:R0:W-:Y:S01]  /*8110*/  STG.E.64 [R16.64], R2 ;  /* 0x0000000210007986 */ /* 0x0011e2000c101b24 */
[----:B------:R-:W-:Y:S05]  /*8120*/  BRA `(.L_x_1045) ;  /* 0x0000003000007947 */ /* 0x000fea0003800000 */
.L_x_1071:
[----:B------:R-:W-:-:S04]  /*8130*/  HADD2.F32 R0, -RZ, R0.H0_H0 ;  /* 0x20000000ff007230 */ /* 0x000fc80000004100 */
[----:B------:R-:W0:Y:S02]  /*8140*/  F2I.FTZ.U32.TRUNC.NTZ R3, R0 ;  /* 0x0000000000037305 */ /* 0x000e24000021f000 */
[----:B0-----:R0:W-:Y:S02]  /*8150*/  STG.E [R16.64], R3 ;  /* 0x0000000310007986 */ /* 0x0011e4000c101924 */
.L_x_1045:
        /* <DEDUP_REMOVED lines=258> */
.L_x_1073:
        /* <DEDUP_REMOVED lines=21> */
.L_x_1077:
[----:B------:R-:W2:Y:S02]  /*92d0*/  LDG.E.U8 R2, [R2.64] ;  /* 0x0000002402027981 */ /* 0x000ea4000c1e1100 */
[----:B--2---:R-:W0:Y:S02]  /*92e0*/  I2F.U16 R0, R2 ;  /* 0x0000000200007306 */ /* 0x004e240000101000 */
[----:B0-----:R-:W-:-:S04]  /*92f0*/  F2FP.PACK_AB R0, RZ, R0 ;  /* 0x00000000ff00723e */ /* 0x001fc800000000ff */
[----:B------:R-:W-:Y:S01]  /*9300*/  PRMT R19, R0, 0x7610, R19 ;  /* 0x0000761000137816 */ /* 0x000fe20000000013 */
[----:B------:R-:W-:Y:S05]  /*9310*/  BRA `(.L_x_1079) ;  /* 0x00000ed000007947 */ /* 0x000fea0003800000 */
.L_x_1076:
        /* <DEDUP_REMOVED lines=11> */
.L_x_1081:
[----:B------:R-:W2:Y:S02]  /*93d0*/  LDG.E R2, [R2.64] ;  /* 0x0000002402027981 */ /* 0x000ea4000c1e1900 */
[----:B--2---:R-:W0:Y:S02]  /*93e0*/  I2F R0, R2 ;  /* 0x0000000200007306 */ /* 0x004e240000201400 */
[----:B0-----:R-:W-:-:S04]  /*93f0*/  F2FP.PACK_AB R0, RZ, R0 ;  /* 0x00000000ff00723e */ /* 0x001fc800000000ff */
[----:B------:R-:W-:Y:S01]  /*9400*/  PRMT R19, R0, 0x7610, R19 ;  /* 0x0000761000137816 */ /* 0x000fe20000000013 */
[----:B------:R-:W-:Y:S05]  /*9410*/  BRA `(.L_x_1079) ;  /* 0x00000dd000007947 */ /* 0x000fea0003800000 */
.L_x_1080:
[----:B------:R-:W2:Y:S02]  /*9420*/  LDG.E.U16 R2, [R2.64] ;  /* 0x0000002402027981 */ /* 0x000ea4000c1e1500 */
[----:B--2---:R-:W0:Y:S02]  /*9430*/  I2F.S16 R0, R2 ;  /* 0x0000000200007306 */ /* 0x004e240000101400 */
[----:B0-----:R-:W-:-:S04]  /*9440*/  F2FP.PACK_AB R0, RZ, R0 ;  /* 0x00000000ff00723e */ /* 0x001fc800000000ff */
[----:B------:R-:W-:Y:S01]  /*9450*/  PRMT R19, R0, 0x7610, R19 ;  /* 0x0000761000137816 */ /* 0x000fe20000000013 */
[----:B------:R-:W-:Y:S05]  /*9460*/  BRA `(.L_x_1079) ;  /* 0x00000d8000007947 */ /* 0x000fea0003800000 */
.L_x_1075:
        /* <DEDUP_REMOVED lines=9> */
.L_x_1083:
[----:B------:R0:W5:Y:S01]  /*9500*/  LDG.E.U16 R19, [R2.64] ;  /* 0x0000002402137981 */ /* 0x000162000c1e1500 */
[----:B------:R-:W-:Y:S05]  /*9510*/  BRA `(.L_x_1079) ;  /* 0x00000cd000007947 */ /* 0x000fea0003800000 */
.L_x_1082:
        /* <DEDUP_REMOVED lines=9> */
.L_x_1085:
[----:B------:R0:W5:Y:S01]  /*95b0*/  LDG.E.U16 R19, [R2.64] ;  /* 0x0000002402137981 */ /* 0x000162000c1e1500 */
[----:B------:R-:W-:Y:S05]  /*95c0*/  BRA `(.L_x_1079) ;  /* 0x00000c2000007947 */ /* 0x000fea0003800000 */
.L_x_1084:
[----:B------:R-:W2:Y:S02]  /*95d0*/  LDG.E.64 R2, [R2.64] ;  /* 0x0000002402027981 */ /* 0x000ea4000c1e1b00 */
[----:B--2---:R-:W0:Y:S01]  /*95e0*/  F2F.F32.F64 R0, R2 ;  /* 0x0000000200007310 */ /* 0x004e220000301000 */
[----:B------:R-:W0:-:S14]  /*95f0*/  DSETP.GEU.AND P0, PT, |R2|, c[0x2][0x0], PT ;  /* 0x008000000200762a */ /* 0x000e1c0003f0e200 */
[----:B0-----:R-:W-:-:S05]  /*9600*/  @!P0 FMUL R0, R0, 1.175494350822287508e-38 ;  /* 0x0080000000008820 */ /* 0x001fca0000400000 */
[----:B------:R-:W-:-:S04]  /*9610*/  F2FP.PACK_AB R0, RZ, R0 ;  /* 0x00000000ff00723e */ /* 0x000fc800000000ff */
[----:B------:R-:W-:Y:S01]  /*9620*/  PRMT R19, R0, 0x7610, R19 ;  /* 0x0000761000137816 */ /* 0x000fe20000000013 */
[----:B------:R-:W-:Y:S05]  /*9630*/  BRA `(.L_x_1079) ;  /* 0x00000bb000007947 */ /* 0x000fea0003800000 */
.L_x_1074:
        /* <DEDUP_REMOVED lines=14> */
.L_x_1088:
[----:B------:R-:W2:Y:S02]  /*9720*/  LDG.E.64 R2, [R2.64] ;  /* 0x0000002402027981 */ /* 0x000ea4000c1e1b00 */
[----:B--2---:R-:W0:Y:S01]  /*9730*/  F2F.F32.F64 R0, R2 ;  /* 0x0000000200007310 */ /* 0x004e220000301000 */
[----:B------:R-:W0:-:S14]  /*9740*/  DSETP.GEU.AND P0, PT, |R2|, c[0x2][0x0], PT ;  /* 0x008000000200762a */ /* 0x000e1c0003f0e200 */
[----:B0-----:R-:W-:-:S05]  /*9750*/  @!P0 FMUL R0, R0, 1.175494350822287508e-38 ;  /* 0x0080000000008820 */ /* 0x001fca0000400000 */
[----:B------:R-:W-:-:S04]  /*9760*/  F2FP.PACK_AB R0, RZ, R0 ;  /* 0x00000000ff00723e */ /* 0x000fc800000000ff */
[----:B------:R-:W-:Y:S01]  /*9770*/  PRMT R19, R0, 0x7610, R19 ;  /* 0x0000761000137816 */ /* 0x000fe20000000013 */
[----:B------:R-:W-:Y:S05]  /*9780*/  BRA `(.L_x_1079) ;  /* 0x00000a6000007947 */ /* 0x000fea0003800000 */
.L_x_1087:
        /* <DEDUP_REMOVED lines=28> */
.L_x_1090:
        /* <DEDUP_REMOVED lines=15> */
.L_x_1089:
[----:B------:R-:W2:Y:S02]  /*9a40*/  LDG.E.U16 R0, [R2.64] ;  /* 0x0000002402007981 */ /* 0x000ea4000c1e1500 */
[----:B--2---:R-:W-:-:S04]  /*9a50*/  PRMT R0, RZ, 0x5410, R0 ;  /* 0x00005410ff007816 */ /* 0x004fc80000000000 */
[----:B------:R-:W-:-:S04]  /*9a60*/  F2FP.PACK_AB R0, RZ, R0 ;  /* 0x00000000ff00723e */ /* 0x000fc800000000ff */
[----:B------:R-:W-:Y:S01]  /*9a70*/  PRMT R19, R0, 0x7610, R19 ;  /* 0x0000761000137816 */ /* 0x000fe20000000013 */
[----:B------:R-:W-:Y:S05]  /*9a80*/  BRA `(.L_x_1079) ;  /* 0x0000076000007947 */ /* 0x000fea0003800000 */
.L_x_1086:
        /* <DEDUP_REMOVED lines=12> */
.L_x_1093:
        /* <DEDUP_REMOVED lines=21> */
.L_x_1097:
[----:B------:R-:W-:Y:S05]  /*9ca0*/  BSYNC B1 ;  /* 0x0000000000017941 */ /* 0x000fea0003800000 */
.L_x_1096:
[----:B------:R-:W-:Y:S01]  /*9cb0*/  LEA R3, R0, 0x3b800000, 0x17 ;  /* 0x3b80000000037811 */ /* 0x000fe200078eb8ff */
[----:B------:R-:W-:-:S05]  /*9cc0*/  IMAD.SHL.U32 R0, R2, 0x100000, RZ ;  /* 0x0010000002007824 */ /* 0x000fca00078e00ff */
[----:B------:R-:W-:Y:S02]  /*9cd0*/  LOP3.LUT R0, R3, R0, R4, 0xfe, !PT ;  /* 0x0000000003007212 */ /* 0x000fe400078efe04 */
.L_x_1095:
[----:B------:R-:W-:Y:S05]  /*9ce0*/  BSYNC B0 ;  /* 0x0000000000007941 */ /* 0x000fea0003800000 */
.L_x_1094:
[----:B------:R-:W-:-:S04]  /*9cf0*/  F2FP.PACK_AB R0, RZ, R0 ;  /* 0x00000000ff00723e */ /* 0x000fc800000000ff */
[----:B------:R-:W-:Y:S01]  /*9d00*/  PRMT R19, R0, 0x7610, R19 ;  /* 0x0000761000137816 */ /* 0x000fe20000000013 */
[----:B------:R-:W-:Y:S05]  /*9d10*/  BRA `(.L_x_1079) ;  /* 0x000004d000007947 */ /* 0x000fea0003800000 */
.L_x_1092:
        /* <DEDUP_REMOVED lines=21> */
.L_x_1101:
[----:B------:R-:W-:Y:S05]  /*9e70*/  BSYNC B1 ;  /* 0x0000000000017941 */ /* 0x000fea0003800000 */
.L_x_1100:
[----:B------:R-:W-:Y:S01]  /*9e80*/  LEA R3, R0, 0x37800000, 0x17 ;  /* 0x3780000000037811 */ /* 0x000fe200078eb8ff */
[----:B------:R-:W-:-:S05]  /*9e90*/  IMAD.SHL.U32 R0, R2, 0x200000, RZ ;  /* 0x0020000002007824 */ /* 0x000fca00078e00ff */
[----:B------:R-:W-:Y:S02]  /*9ea0*/  LOP3.LUT R0, R3, R0, R4, 0xfe, !PT ;  /* 0x0000000003007212 */ /* 0x000fe400078efe04 */
.L_x_1099:
[----:B------:R-:W-:Y:S05]  /*9eb0*/  BSYNC B0 ;  /* 0x0000000000007941 */ /* 0x000fea0003800000 */
.L_x_1098:
[----:B------:R-:W-:-:S04]  /*9ec0*/  F2FP.PACK_AB R0, RZ, R0 ;  /* 0x00000000ff00723e */ /* 0x000fc800000000ff */
[----:B------:R-:W-:Y:S01]  /*9ed0*/  PRMT R19, R0, 0x7610, R19 ;  /* 0x0000761000137816 */ /* 0x000fe20000000013 */
[----:B------:R-:W-:Y:S05]  /*9ee0*/  BRA `(.L_x_1079) ;  /* 0x0000030000007947 */ /* 0x000fea0003800000 */
.L_x_1091:
        /* <DEDUP_REMOVED lines=14> */
.L_x_1105:
[----:B------:R-:W-:Y:S05]  /*9fd0*/  BSYNC B0 ;  /* 0x0000000000007941 */ /* 0x000fea0003800000 */
.L_x_1104:
[----:B------:R-:W-:-:S04]  /*9fe0*/  F2FP.PACK_AB R0, RZ, R0 ;  /* 0x00000000ff00723e */ /* 0x000fc800000000ff */
[----:B------:R-:W-:Y:S01]  /*9ff0*/  PRMT R19, R0, 0x7610, R19 ;  /* 0x0000761000137816 */ /* 0x000fe20000000013 */
[----:B------:R-:W-:Y:S05]  /*a000*/  BRA `(.L_x_1079) ;  /* 0x000001e000007947 */ /* 0x000fea0003800000 */
.L_x_1078:
        /* <DEDUP_REMOVED lines=21> */
.L_x_1103:
[----:B------:R-:W2:Y:S02]  /*a160*/  LDG.E.64 R2, [R2.64] ;  /* 0x0000002402027981 */ /* 0x000ea4000c1e1b00 */
[----:B--2---:R-:W0:Y:S02]  /*a170*/  I2F.U64 R0, R2 ;  /* 0x0000000200007312 */ /* 0x004e240000301000 */
[----:B0-----:R-:W-:-:S04]  /*a180*/  F2FP.PACK_AB R0, RZ, R0 ;  /* 0x00000000ff00723e */ /* 0x001fc800000000ff */
[----:B------:R-:W-:Y:S01]  /*a190*/  PRMT R19, R0, 0x7610, R19 ;  /* 0x0000761000137816 */ /* 0x000fe20000000013 */
[----:B------:R-:W-:Y:S05]  /*a1a0*/  BRA `(.L_x_1079) ;  /* 0x0000004000007947 */ /* 0x000fea0003800000 */
.L_x_1102:
[----:B------:R-:W2:Y:S02]  /*a1b0*/  LDG.E R2, [R2.64] ;  /* 0x0000002402027981 */ /* 0x000ea4000c1e1900 */
[----:B--2---:R-:W0:Y:S02]  /*a1c0*/  I2F.U32 R0, R2 ;  /* 0x0000000200007306 */ /* 0x004e240000201000 */
[----:B0-----:R-:W-:-:S04]  /*a1d0*/  F2FP.PACK_AB R0, RZ, R0 ;  /* 0x00000000ff00723e */ /* 0x001fc800000000ff */
[----:B------:R-:W-:Y:S02]  /*a1e0*/  PRMT R19, R0, 0x7610, R19 ;  /* 0x0000761000137816 */ /* 0x000fe40000000013 */
.L_x_1079:
        /* <DEDUP_REMOVED lines=18> */
.L_x_1109:
[----:B------:R-:W2:Y:S02]  /*a310*/  LDG.E.U8 R2, [R2.64] ;  /* 0x0000002402027981 */ /* 0x000ea4000c1e1100 */
[----:B--2---:R-:W0:Y:S02]  /*a320*/  I2F.U16 R0, R2 ;  /* 0x0000000200007306 */ /* 0x004e240000101000 */
[----:B0-----:R-:W-:Y:S01]  /*a330*/  F2FP.PACK_AB R0, RZ, R0 ;  /* 0x00000000ff00723e */ /* 0x001fe200000000ff */
[----:B------:R-:W-:Y:S05]  /*a340*/  BRA `(.L_x_1111) ;  /* 0x00000e1000007947 */ /* 0x000fea0003800000 */
.L_x_1108:
        /* <DEDUP_REMOVED lines=10> */
.L_x_1113:
[----:B------:R-:W2:Y:S02]  /*a3f0*/  LDG.E R2, [R2.64] ;  /* 0x0000002402027981 */ /* 0x000ea4000c1e1900 */
[----:B--2---:R-:W0:Y:S02]  /*a400*/  I2F R0, R2 ;  /* 0x0000000200007306 */ /* 0x004e240000201400 */
[----:B0-----:R-:W-:Y:S01]  /*a410*/  F2FP.PACK_AB R0, RZ, R0 ;  /* 0x00000000ff00723e */ /* 0x001fe200000000ff */
[----:B------:R-:W-:Y:S05]  /*a420*/  BRA `(.L_x_1111) ;  /* 0x00000d3000007947 */ /* 0x000fea0003800000 */
.L_x_1112:
[----:B------:R-:W2:Y:S02]  /*a430*/  LDG.E.U16 R2, [R2.64] ;  /* 0x0000002402027981 */ /* 0x000ea4000c1e1500 */
[----:B--2---:R-:W0:Y:S02]  /*a440*/  I2F.S16 R0, R2 ;  /* 0x0000000200007306 */ /* 0x004e240000101400 */
[----:B0-----:R-:W-:Y:S01]  /*a450*/  F2FP.PACK_AB R0, RZ, R0 ;  /* 0x00000000ff00723e */ /* 0x001fe200000000ff */
[----:B------:R-:W-:Y:S05]  /*a460*/  BRA `(.L_x_1111) ;  /* 0x00000cf000007947 */ /* 0x000fea0003800000 */
.L_x_1107:
        /* <DEDUP_REMOVED lines=9> */
.L_x_1115:
[----:B------:R0:W5:Y:S01]  /*a500*/  LDG.E.U16 R0, [R2.64] ;  /* 0x0000002402007981 */ /* 0x000162000c1e1500 */
[----:B------:R-:W-:Y:S05]  /*a510*/  BRA `(.L_x_1111) ;  /* 0x00000c4000007947 */ /* 0x000fea0003800000 */
.L_x_1114:
        /* <DEDUP_REMOVED lines=9> */
.L_x_1117:
[----:B------:R0:W5:Y:S01]  /*a5b0*/  LDG.E.U16 R0, [R2.64] ;  /* 0x0000002402007981 */ /* 0x000162000c1e1500 */
[----:B------:R-:W-:Y:S05]  /*a5c0*/  BRA `(.L_x_1111) ;  /* 0x00000b9000007947 */ /* 0x000fea0003800000 */
.L_x_1116:
[----:B------:R-:W2:Y:S02]  /*a5d0*/  LDG.E.64 R2, [R2.64] ;  /* 0x0000002402027981 */ /* 0x000ea4000c1e1b00 */
[----:B--2---:R-:W0:Y:S01]  /*a5e0*/  F2F.F32.F64 R0, R2 ;  /* 0x0000000200007310 */ /* 0x004e220000301000 */
[----:B------:R-:W0:-:S14]  /*a5f0*/  DSETP.GEU.AND P0, PT, |R2|, c[0x2][0x0], PT ;  /* 0x008000000200762a */ /* 0x000e1c0003f0e200 */
[----:B0-----:R-:W-:-:S05]  /*a600*/  @!P0 FMUL R0, R0, 1.175494350822287508e-38 ;  /* 0x0080000000008820 */ /* 0x001fca0000400000 */
[----:B------:R-:W-:Y:S01]  /*a610*/  F2FP.PACK_AB R0, RZ, R0 ;  /* 0x00000000ff00723e */ /* 0x000fe200000000ff */
[----:B------:R-:W-:Y:S05]  /*a620*/  BRA `(.L_x_1111) ;  /* 0x00000b3000007947 */ /* 0x000fea0003800000 */
.L_x_1106:
        /* <DEDUP_REMOVED lines=13> */
.L_x_1120:
[----:B------:R-:W2:Y:S02]  /*a700*/  LDG.E.64 R2, [R2.64] ;  /* 0x0000002402027981 */ /* 0x000ea4000c1e1b00 */
[----:B--2---:R-:W0:Y:S01]  /*a710*/  F2F.F32.F64 R0, R2 ;  /* 0x0000000200007310 */ /* 0x004e220000301000 */
[----:B------:R-:W0:-:S14]  /*a720*/  DSETP.GEU.AND P0, PT, |R2|, c[0x2][0x0], PT ;  /* 0x008000000200762a */ /* 0x000e1c0003f0e200 */
[----:B0-----:R-:W-:-:S05]  /*a730*/  @!P0 FMUL R0, R0, 1.175494350822287508e-38 ;  /* 0x0080000000008820 */ /* 0x001fca0000400000 */
[----:B------:R-:W-:Y:S01]  /*a740*/  F2FP.PACK_AB R0, RZ, R0 ;  /* 0x00000000ff00723e */ /* 0x000fe200000000ff */
[----:B------:R-:W-:Y:S05]  /*a750*/  BRA `(.L_x_1111) ;  /* 0x00000a0000007947 */ /* 0x000fea0003800000 */
.L_x_1119:
        /* <DEDUP_REMOVED lines=28> */
.L_x_1122:
        /* <DEDUP_REMOVED lines=15> */
.L_x_1121:
[----:B------:R-:W2:Y:S02]  /*aa10*/  LDG.E.U16 R0, [R2.64] ;  /* 0x0000002402007981 */ /* 0x000ea4000c1e1500 */
[----:B--2---:R-:W-:-:S04]  /*aa20*/  PRMT R0, RZ, 0x5410, R0 ;  /* 0x00005410ff007816 */ /* 0x004fc80000000000 */
[----:B------:R-:W-:Y:S01]  /*aa30*/  F2FP.PACK_AB R0, RZ, R0 ;  /* 0x00000000ff00723e */ /* 0x000fe200000000ff */
[----:B------:R-:W-:Y:S05]  /*aa40*/  BRA `(.L_x_1111) ;  /* 0x0000071000007947 */ /* 0x000fea0003800000 */
.L_x_1118:
        /* <DEDUP_REMOVED lines=12> */
.L_x_1125:
        /* <DEDUP_REMOVED lines=21> */
.L_x_1129:
[----:B------:R-:W-:Y:S05]  /*ac60*/  BSYNC B1 ;  /* 0x0000000000017941 */ /* 0x000fea0003800000 */
.L_x_1128:
[----:B------:R-:W-:Y:S01]  /*ac70*/  LEA R3, R0, 0x3b800000, 0x17 ;  /* 0x3b80000000037811 */ /* 0x000fe200078eb8ff */
[----:B------:R-:W-:-:S05]  /*ac80*/  IMAD.SHL.U32 R0, R2, 0x100000, RZ ;  /* 0x0010000002007824 */ /* 0x000fca00078e00ff */
[----:B------:R-:W-:Y:S02]  /*ac90*/  LOP3.LUT R0, R3, R0, R4, 0xfe, !PT ;  /* 0x0000000003007212 */ /* 0x000fe400078efe04 */
.L_x_1127:
[----:B------:R-:W-:Y:S05]  /*aca0*/  BSYNC B0 ;  /* 0x0000000000007941 */ /* 0x000fea0003800000 */
.L_x_1126:
[----:B------:R-:W-:Y:S01]  /*acb0*/  F2FP.PACK_AB R0, RZ, R0 ;  /* 0x00000000ff00723e */ /* 0x000fe200000000ff */
[----:B------:R-:W-:Y:S05]  /*acc0*/  BRA `(.L_x_1111) ;  /* 0x0000049000007947 */ /* 0x000fea0003800000 */
.L_x_1124:
        /* <DEDUP_REMOVED lines=21> */
.L_x_1133:
[----:B------:R-:W-:Y:S05]  /*ae20*/  BSYNC B1 ;  /* 0x0000000000017941 */ /* 0x000fea0003800000 */
.L_x_1132:
[----:B------:R-:W-:Y:S01]  /*ae30*/  LEA R3, R0, 0x37800000, 0x17 ;  /* 0x3780000000037811 */ /* 0x000fe200078eb8ff */
[----:B------:R-:W-:-:S05]  /*ae40*/  IMAD.SHL.U32 R0, R2, 0x200000, RZ ;  /* 0x0020000002007824 */ /* 0x000fca00078e00ff */
[----:B------:R-:W-:Y:S02]  /*ae50*/  LOP3.LUT R0, R3, R0, R4, 0xfe, !PT ;  /* 0x0000000003007212 */ /* 0x000fe400078efe04 */
.L_x_1131:
[----:B------:R-:W-:Y:S05]  /*ae60*/  BSYNC B0 ;  /* 0x0000000000007941 */ /* 0x000fea0003800000 */
.L_x_1130:
[----:B------:R-:W-:Y:S01]  /*ae70*/  F2FP.PACK_AB R0, RZ, R0 ;  /* 0x00000000ff00723e */ /* 0x000fe200000000ff */
[----:B------:R-:W-:Y:S05]  /*ae80*/  BRA `(.L_x_1111) ;  /* 0x000002d000007947 */ /* 0x000fea0003800000 */
.L_x_1123:
        /* <DEDUP_REMOVED lines=14> */
.L_x_1137:
[----:B------:R-:W-:Y:S05]  /*af70*/  BSYNC B0 ;  /* 0x0000000000007941 */ /* 0x000fea0003800000 */
.L_x_1136:
[----:B------:R-:W-:Y:S01]  /*af80*/  F2FP.PACK_AB R0, RZ, R0 ;  /* 0x00000000ff00723e */ /* 0x000fe200000000ff */
[----:B------:R-:W-:Y:S05]  /*af90*/  BRA `(.L_x_1111) ;  /* 0x000001c000007947 */ /* 0x000fea0003800000 */
.L_x_1110:
        /* <DEDUP_REMOVED lines=21> */
.L_x_1135:
[----:B------:R-:W2:Y:S02]  /*b0f0*/  LDG.E.64 R2, [R2.64] ;  /* 0x0000002402027981 */ /* 0x000ea4000c1e1b00 */
[----:B--2---:R-:W0:Y:S02]  /*b100*/  I2F.U64 R0, R2 ;  /* 0x0000000200007312 */ /* 0x004e240000301000 */
[----:B0-----:R-:W-:Y:S01]  /*b110*/  F2FP.PACK_AB R0, RZ, R0 ;  /* 0x00000000ff00723e */ /* 0x001fe200000000ff */
[----:B------:R-:W-:Y:S05]  /*b120*/  BRA `(.L_x_1111) ;  /* 0x0000003000007947 */ /* 0x000fea0003800000 */
.L_x_1134:
[----:B------:R-:W2:Y:S02]  /*b130*/  LDG.E R2, [R2.64] ;  /* 0x0000002402027981 */ /* 0x000ea4000c1e1900 */
[----:B--2---:R-:W0:Y:S02]  /*b140*/  I2F.U32 R0, R2 ;  /* 0x0000000200007306 */ /* 0x004e240000201000 */
[----:B0-----:R-:W-:-:S06]  /*b150*/  F2FP.PACK_AB R0, RZ, R0 ;  /* 0x00000000ff00723e */ /* 0x001fcc00000000ff */
.L_x_1111:
        /* <DEDUP_REMOVED lines=31> */
.L_x_1141:
[----:B------:R-:W-:-:S06]  /*b350*/  HADD2.F32 R3, -RZ, R0.H0_H0 ;  /* 0x20000000ff037230 */ /* 0x000fcc0000004100 */
[----:B------:R-:W0:Y:S02]  /*b360*/  F2I.S64.TRUNC R2, R3 ;  /* 0x0000000300027311 */ /* 0x000e24000020d900 */
[----:B0-----:R0:W-:Y:S01]  /*b370*/  STG.E.U8 [R16.64], R2 ;  /* 0x0000000210007986 */ /* 0x0011e2000c101124 */
[----:B------:R-:W-:Y:S05]  /*b380*/  BRA `(.L_x_1143) ;  /* 0x00000e4000007947 */ /* 0x000fea0003800000 */
.L_x_1140:
        /* <DEDUP_REMOVED lines=10> */
.L_x_1145:
[----:B------:R-:W-:-:S04]  /*b430*/  HADD2.F32 R0, -RZ, R0.H0_H0 ;  /* 0x20000000ff007230 */ /* 0x000fc80000004100 */
[----:B------:R-:W0:Y:S02]  /*b440*/  F2I.FTZ.TRUNC.NTZ R3, R0 ;  /* 0x0000000000037305 */ /* 0x000e24000021f100 */
[----:B0-----:R0:W-:Y:S01]  /*b450*/  STG.E [R16.64], R3 ;  /* 0x0000000310007986 */ /* 0x0011e2000c101924 */
[----:B------:R-:W-:Y:S05]  /*b460*/  BRA `(.L_x_1143) ;  /* 0x00000d6000007947 */ /* 0x000fea0003800000 */
.L_x_1144:
[----:B------:R-:W-:-:S04]  /*b470*/  HADD2.F32 R0, -RZ, R0.H0_H0 ;  /* 0x20000000ff007230 */ /* 0x000fc80000004100 */
[----:B------:R-:W0:Y:S02]  /*b480*/  F2I.FTZ.TRUNC.NTZ R3, R0 ;  /* 0x0000000000037305 */ /* 0x000e24000021f100 */
[----:B0-----:R0:W-:Y:S01]  /*b490*/  STG.E.U16 [R16.64], R3 ;  /* 0x0000000310007986 */ /* 0x0011e2000c101524 */
[----:B------:R-:W-:Y:S05]  /*b4a0*/  BRA `(.L_x_1143) ;  /* 0x00000d2000007947 */ /* 0x000fea0003800000 */
.L_x_1139:
        /* <DEDUP_REMOVED lines=9> */
.L_x_1147:
[----:B------:R0:W-:Y:S01]  /*b540*/  STG.E.U16 [R16.64], R0 ;  /* 0x0000000010007986 */ /* 0x0001e2000c101524 */
[----:B------:R-:W-:Y:S05]  /*b550*/  BRA `(.L_x_1143) ;  /* 0x00000c7000007947 */ /* 0x000fea0003800000 */
.L_x_1146:
        /* <DEDUP_REMOVED lines=10> */
.L_x_1149:
[----:B------:R-:W-:-:S05]  /*b600*/  HADD2.F32 R0, -RZ, R0.H0_H0 ;  /* 0x20000000ff007230 */ /* 0x000fca0000004100 */
[----:B------:R-:W-:-:S04]  /*b610*/  F2FP.PACK_AB R0, RZ, R0 ;  /* 0x00000000ff00723e */ /* 0x000fc800000000ff */
[----:B------:R-:W-:-:S05]  /*b620*/  PRMT R0, R0, 0x5410, RZ ;  /* 0x0000541000007816 */ /* 0x000fca00000000ff */
[----:B------:R0:W-:Y:S01]  /*b630*/  STG.E [R16.64], R0 ;  /* 0x0000000010007986 */ /* 0x0001e2000c101924 */
[----:B------:R-:W-:Y:S05]  /*b640*/  BRA `(.L_x_1143) ;  /* 0x00000b8000007947 */ /* 0x000fea0003800000 */
.L_x_1148:
[----:B------:R-:W-:-:S05]  /*b650*/  HADD2.F32 R2, -RZ, R0.H0_H0 ;  /* 0x20000000ff027230 */ /* 0x000fca0000004100 */
[----:B------:R-:W-:-:S06]  /*b660*/  FMUL.FTZ R2, R2, 1 ;  /* 0x3f80000002027820 */ /* 0x000fcc0000410000 */
[----:B------:R-:W0:Y:S02]  /*b670*/  F2F.F64.F32 R2, R2 ;  /* 0x0000000200027310 */ /* 0x000e240000201800 */
[----:B0-----:R0:W-:Y:S01]  /*b680*/  STG.E.64 [R16.64], R2 ;  /* 0x0000000210007986 */ /* 0x0011e2000c101b24 */
[----:B------:R-:W-:Y:S05]  /*b690*/  BRA `(.L_x_1143) ;  /* 0x00000b3000007947 */ /* 0x000fea0003800000 */
.L_x_1138:
        /* <DEDUP_REMOVED lines=13> */
.L_x_1152:
[----:B------:R-:W-:Y:S01]  /*b770*/  HADD2.F32 R0, -RZ, R0.H0_H0 ;  /* 0x20000000ff007230 */ /* 0x000fe20000004100 */
[----:B------:R-:W-:-:S04]  /*b780*/  CS2R R6, SRZ ;  /* 0x0000000000067805 */ /* 0x000fc8000001ff00 */
[----:B------:R-:W-:-:S04]  /*b790*/  FMUL.FTZ R0, R0, 1 ;  /* 0x3f80000000007820 */ /* 0x000fc80000410000 */
[----:B------:R-:W0:Y:S02]  /*b7a0*/  F2F.F64.F32 R4, R0 ;  /* 0x0000000000047310 */ /* 0x000e240000201800 */
[----:B0-----:R0:W-:Y:S01]  /*b7b0*/  STG.E.128 [R16.64], R4 ;  /* 0x0000000410007986 */ /* 0x0011e2000c101d24 */
[----:B------:R-:W-:Y:S05]  /*b7c0*/  BRA `(.L_x_1143) ;  /* 0x00000a0000007947 */ /* 0x000fea0003800000 */
.L_x_1151:
        /* <DEDUP_REMOVED lines=21> */
.L_x_1156:
[----:B------:R-:W-:Y:S05]  /*b920*/  BSYNC B0 ;  /* 0x0000000000007941 */ /* 0x000fea0003800000 */
.L_x_1155:
[----:B------:R-:W-:-:S05]  /*b930*/  LOP3.LUT R3, R0, R3, RZ, 0xfc, !PT ;  /* 0x0000000300037212 */ /* 0x000fca00078efcff */
[----:B------:R0:W-:Y:S01]  /*b940*/  STG.E.U8 [R16.64], R3 ;  /* 0x0000000310007986 */ /* 0x0001e2000c101124 */
[----:B------:R-:W-:Y:S05]  /*b950*/  BRA `(.L_x_1143) ;  /* 0x0000087000007947 */ /* 0x000fea0003800000 */
.L_x_1154:
        /* <DEDUP_REMOVED lines=13> */
.L_x_1158:
[----:B------:R-:W-:Y:S01]  /*ba30*/  IMAD.MOV.U32 R0, RZ, RZ, 0x7f ;  /* 0x0000007fff007424 */ /* 0x000fe200078e00ff */
[----:B------:R-:W-:-:S04]  /*ba40*/  ISETP.GT.U32.AND P0, PT, R2, 0x7f800000, PT ;  /* 0x7f8000000200780c */ /* 0x000fc80003f04070 */
[----:B------:R-:W-:-:S04]  /*ba50*/  SEL R0, R0, 0x7c, P0 ;  /* 0x0000007c00007807 */ /* 0x000fc80000000000 */
.L_x_1159:
[----:B------:R-:W-:Y:S05]  /*ba60*/  BSYNC B0 ;  /* 0x0000000000007941 */ /* 0x000fea0003800000 */
.L_x_1157:
[----:B------:R-:W-:-:S04]  /*ba70*/  LOP3.LUT R2, R3, 0x80000000, RZ, 0xc0, !PT ;  /* 0x8000000003027812 */ /* 0x000fc800078ec0ff */
[----:B------:R-:W-:-:S04]  /*ba80*/  SHF.R.U32.HI R3, RZ, 0x18, R2 ;  /* 0x00000018ff037819 */ /* 0x000fc80000011602 */
[----:B------:R-:W-:-:S05]  /*ba90*/  LOP3.LUT R3, R0, R3, RZ, 0xfc, !PT ;  /* 0x0000000300037212 */ /* 0x000fca00078efcff */
[----:B------:R0:W-:Y:S01]  /*baa0*/  STG.E.U8 [R16.64], R3 ;  /* 0x0000000310007986 */ /* 0x0001e2000c101124 */
[----:B------:R-:W-:Y:S05]  /*bab0*/  BRA `(.L_x_1143) ;  /* 0x0000071000007947 */ /* 0x000fea0003800000 */
.L_x_1153:
[----:B------:R-:W-:-:S05]  /*bac0*/  HADD2.F32 R0, -RZ, R0.H0_H0 ;  /* 0x20000000ff007230 */ /* 0x000fca0000004100 */
[----:B------:R-:W-:-:S05]  /*bad0*/  F2FP.BF16.PACK_AB R0, RZ, R0 ;  /* 0x00000000ff00723e */ /* 0x000fca00000010ff */
[----:B------:R0:W-:Y:S01]  /*bae0*/  STG.E.U16 [R16.64], R0 ;  /* 0x0000000010007986 */ /* 0x0001e2000c101524 */
[----:B------:R-:W-:Y:S05]  /*baf0*/  BRA `(.L_x_1143) ;  /* 0x000006d000007947 */ /* 0x000fea0003800000 */
.L_x_1150:
        /* <DEDUP_REMOVED lines=12> */
.L_x_1162:
        /* <DEDUP_REMOVED lines=17> */
.L_x_1165:
[----:B------:R-:W-:-:S04]  /*bcd0*/  LOP3.LUT R2, R3, 0x80000000, RZ, 0xc0, !PT ;  /* 0x8000000003027812 */ /* 0x000fc800078ec0ff */
[----:B------:R-:W-:-:S04]  /*bce0*/  SHF.R.U32.HI R3, RZ, 0x18, R2 ;  /* 0x00000018ff037819 */ /* 0x000fc80000011602 */
[----:B------:R-:W-:-:S04]  /*bcf0*/  LOP3.LUT R0, R0, R3, RZ, 0xfc, !PT ;  /* 0x0000000300007212 */ /* 0x000fc800078efcff */
[----:B------:R-:W-:Y:S02]  /*bd00*/  PRMT R8, R0, 0x7610, R8 ;  /* 0x0000761000087816 */ /* 0x000fe40000000008 */
.L_x_1164:
[----:B------:R-:W-:Y:S05]  /*bd10*/  BSYNC B0 ;  /* 0x0000000000007941 */ /* 0x000fea0003800000 */
.L_x_1163:
[----:B------:R0:W-:Y:S01]  /*bd20*/  STG.E.U8 [R16.64], R8 ;  /* 0x0000000810007986 */ /* 0x0001e2000c101124 */
[----:B------:R-:W-:Y:S05]  /*bd30*/  BRA `(.L_x_1143) ;  /* 0x0000049000007947 */ /* 0x000fea0003800000 */
.L_x_1161:
        /* <DEDUP_REMOVED lines=17> */
.L_x_1168:
[----:B------:R-:W-:-:S04]  /*be50*/  LOP3.LUT R2, R3, 0x80000000, RZ, 0xc0, !PT ;  /* 0x8000000003027812 */ /* 0x000fc800078ec0ff */
[----:B------:R-:W-:-:S04]  /*be60*/  SHF.R.U32.HI R3, RZ, 0x18, R2 ;  /* 0x00000018ff037819 */ /* 0x000fc80000011602 */
[----:B------:R-:W-:-:S04]  /*be70*/  LOP3.LUT R0, R0, R3, RZ, 0xfc, !PT ;  /* 0x0000000300007212 */ /* 0x000fc800078efcff */
[----:B------:R-:W-:Y:S02]  /*be80*/  PRMT R8, R0, 0x7610, R8 ;  /* 0x0000761000087816 */ /* 0x000fe40000000008 */
.L_x_1167:
[----:B------:R-:W-:Y:S05]  /*be90*/  BSYNC B0 ;  /* 0x0000000000007941 */ /* 0x000fea0003800000 */
.L_x_1166:
[----:B------:R0:W-:Y:S01]  /*bea0*/  STG.E.U8 [R16.64], R8 ;  /* 0x0000000810007986 */ /* 0x0001e2000c101124 */
[----:B------:R-:W-:Y:S05]  /*beb0*/  BRA `(.L_x_1143) ;  /* 0x0000031000007947 */ /* 0x000fea0003800000 */
.L_x_1160:
        /* <DEDUP_REMOVED lines=22> */
.L_x_1142:
        /* <DEDUP_REMOVED lines=20> */
.L_x_1170:
[----:B------:R-:W-:-:S06]  /*c160*/  HADD2.F32 R2, -RZ, R0.H0_H0 ;  /* 0x20000000ff027230 */ /* 0x000fcc0000004100 */
[----:B------:R-:W0:Y:S02]  /*c170*/  F2I.U64.TRUNC R2, R2 ;  /* 0x0000000200027311 */ /* 0x000e24000020d800 */
[----:B0-----:R0:W-:Y:S01]  /*c180*/  STG.E.64 [R16.64], R2 ;  /* 0x0000000210007986 */ /* 0x0011e2000c101b24 */
[----:B------:R-:W-:Y:S05]  /*c190*/  BRA `(.L_x_1143) ;  /* 0x0000003000007947 */ /* 0x000fea0003800000 */
.L_x_1169:
[----:B------:R-:W-:-:S04]  /*c1a0*/  HADD2.F32 R0, -RZ, R0.H0_H0 ;  /* 0x20000000ff007230 */ /* 0x000fc80000004100 */
[----:B------:R-:W0:Y:S02]  /*c1b0*/  F2I.FTZ.U32.TRUNC.NTZ R3, R0 ;  /* 0x0000000000037305 */ /* 0x000e24000021f000 */
[----:B0-----:R0:W-:Y:S02]  /*c1c0*/  STG.E [R16.64], R3 ;  /* 0x0000000310007986 */ /* 0x0011e4000c101924 */
.L_x_1143:
[----:B------:R-:W-:Y:S02]  /*c1d0*/  IADD3 R23, R23, 0x80, RZ ;  /* 0x0000008017177810 */ /* 0x000fe40007ffe0ff */
.L_x_974:
[----:B------:R-:W-:Y:S05]  /*c1e0*/  BSYNC B6 ;  /* 0x0000000000067941 */ /* 0x000fea0003800000 */
.L_x_973:
        /* <DEDUP_REMOVED lines=257> */
.L_x_1171:
        /* <DEDUP_REMOVED lines=21> */
.L_x_1175:
[----:B------:R-:W2:Y:S02]  /*d350*/  LDG.E.U8 R2, [R2.64] ;  /* 0x0000002402027981 */ /* 0x000ea4000c1e1100 */
[----:B--2---:R-:W0:Y:S02]  /*d360*/  I2F.U16 R0, R2 ;  /* 0x0000000200007306 */ /* 0x004e240000101000 */
[----:B0-----:R-:W-:-:S04]  /*d370*/  F2FP.PACK_AB R0, RZ, R0 ;  /* 0x00000000ff00723e */ /* 0x001fc800000000ff */
[----:B------:R-:W-:Y:S01]  /*d380*/  PRMT R19, R0, 0x7610, R19 ;  /* 0x0000761000137816 */ /* 0x000fe20000000013 */
[----:B------:R-:W-:Y:S05]  /*d390*/  BRA `(.L_x_1177) ;  /* 0x00000ed000007947 */ /* 0x000fea0003800000 */
.L_x_1174:
        /* <DEDUP_REMOVED lines=11> */
.L_x_1179:
[----:B------:R-:W2:Y:S02]  /*d450*/  LDG.E R2, [R2.64] ;  /* 0x0000002402027981 */ /* 0x000ea4000c1e1900 */
[----:B--2---:R-:W0:Y:S02]  /*d460*/  I2F R0, R2 ;  /* 0x0000000200007306 */ /* 0x004e240000201400 */
[----:B0-----:R-:W-:-:S04]  /*d470*/  F2FP.PACK_AB R0, RZ, R0 ;  /* 0x00000000ff00723e */ /* 0x001fc800000000ff */
[----:B------:R-:W-:Y:S01]  /*d480*/  PRMT R19, R0, 0x7610, R19 ;  /* 0x0000761000137816 */ /* 0x000fe20000000013 */
[----:B------:R-:W-:Y:S05]  /*d490*/  BRA `(.L_x_1177) ;  /* 0x00000dd000007947 */ /* 0x000fea0003800000 */
.L_x_1178:
[----:B------:R-:W2:Y:S02]  /*d4a0*/  LDG.E.U16 R2, [R2.64] ;  /* 0x0000002402027981 */ /* 0x000ea4000c1e1500 */
[----:B--2---:R-:W0:Y:S02]  /*d4b0*/  I2F.S16 R0, R2 ;  /* 0x0000000200007306 */ /* 0x004e240000101400 */
[----:B0-----:R-:W-:-:S04]  /*d4c0*/  F2FP.PACK_AB R0, RZ, R0 ;  /* 0x00000000ff00723e */ /* 0x001fc800000000ff */
[----:B------:R-:W-:Y:S01]  /*d4d0*/  PRMT R19, R0, 0x7610, R19 ;  /* 0x0000761000137816 */ /* 0x000fe20000000013 */
[----:B------:R-:W-:Y:S05]  /*d4e0*/  BRA `(.L_x_1177) ;  /* 0x00000d8000007947 */ /* 0x000fea0003800000 */
.L_x_1173:
        /* <DEDUP_REMOVED lines=9> */
.L_x_1181:
[----:B------:R0:W5:Y:S01]  /*d580*/  LDG.E.U16 R19, [R2.64] ;  /* 0x0000002402137981 */ /* 0x000162000c1e1500 */
[----:B------:R-:W-:Y:S05]  /*d590*/  BRA `(.L_x_1177) ;  /* 0x00000cd000007947 */ /* 0x000fea0003800000 */
.L_x_1180:
        /* <DEDUP_REMOVED lines=9> */
.L_x_1183:
[----:B------:R0:W5:Y:S01]  /*d630*/  LDG.E.U16 R19, [R2.64] ;  /* 0x0000002402137981 */ /* 0x000162000c1e1500 */
[----:B------:R-:W-:Y:S05]  /*d640*/  BRA `(.L_x_1177) ;  /* 0x00000c2000007947 */ /* 0x000fea0003800000 */
.L_x_1182:
[----:B------:R-:W2:Y:S02]  /*d650*/  LDG.E.64 R2, [R2.64] ;  /* 0x0000002402027981 */ /* 0x000ea4000c1e1b00 */
[----:B--2---:R-:W0:Y:S01]  /*d660*/  F2F.F32.F64 R0, R2 ;  /* 0x0000000200007310 */ /* 0x004e220000301000 */
[----:B------:R-:W0:-:S14]  /*d670*/  DSETP.GEU.AND P0, PT, |R2|, c[0x2][0x0], PT ;  /* 0x008000000200762a */ /* 0x000e1c0003f0e200 */
[----:B0-----:R-:W-:-:S05]  /*d680*/  @!P0 FMUL R0, R0, 1.175494350822287508e-38 ;  /* 0x0080000000008820 */ /* 0x001fca0000400000 */
[----:B------:R-:W-:-:S04]  /*d690*/  F2FP.PACK_AB R0, RZ, R0 ;  /* 0x00000000ff00723e */ /* 0x000fc800000000ff */
[----:B------:R-:W-:Y:S01]  /*d6a0*/  PRMT R19, R0, 0x7610, R19 ;  /* 0x0000761000137816 */ /* 0x000fe20000000013 */
[----:B------:R-:W-:Y:S05]  /*d6b0*/  BRA `(.L_x_1177) ;  /* 0x00000bb000007947 */ /* 0x000fea0003800000 */
.L_x_1172:
        /* <DEDUP_REMOVED lines=14> */
.L_x_1186:
[----:B------:R-:W2:Y:S02]  /*d7a0*/  LDG.E.64 R2, [R2.64] ;  /* 0x0000002402027981 */ /* 0x000ea4000c1e1b00 */
[----:B--2---:R-:W0:Y:S01]  /*d7b0*/  F2F.F32.F64 R0, R2 ;  /* 0x0000000200007310 */ /* 0x004e220000301000 */
[----:B------:R-:W0:-:S14]  /*d7c0*/  DSETP.GEU.AND P0, PT, |R2|, c[0x2][0x0], PT ;  /* 0x008000000200762a */ /* 0x000e1c0003f0e200 */
[----:B0-----:R-:W-:-:S05]  /*d7d0*/  @!P0 FMUL R0, R0, 1.175494350822287508e-38 ;  /* 0x0080000000008820 */ /* 0x001fca0000400000 */
[----:B------:R-:W-:-:S04]  /*d7e0*/  F2FP.PACK_AB R0, RZ, R0 ;  /* 0x00000000ff00723e */ /* 0x000fc800000000ff */
[----:B------:R-:W-:Y:S01]  /*d7f0*/  PRMT R19, R0, 0x7610, R19 ;  /* 0x0000761000137816 */ /* 0x000fe20000000013 */
[----:B------:R-:W-:Y:S05]  /*d800*/  BRA `(.L_x_1177) ;  /* 0x00000a6000007947 */ /* 0x000fea0003800000 */
.L_x_1185:
        /* <DEDUP_REMOVED lines=28> */
.L_x_1188:
        /* <DEDUP_REMOVED lines=15> */
.L_x_1187:
[----:B------:R-:W2:Y:S02]  /*dac0*/  LDG.E.U16 R0, [R2.64] ;  /* 0x0000002402007981 */ /* 0x000ea4000c1e1500 */
[----:B--2---:R-:W-:-:S04]  /*dad0*/  PRMT R0, RZ, 0x5410, R0 ;  /* 0x00005410ff007816 */ /* 0x004fc80000000000 */
[----:B------:R-:W-:-:S04]  /*dae0*/  F2FP.PACK_AB R0, RZ, R0 ;  /* 0x00000000ff00723e */ /* 0x000fc800000000ff */
[----:B------:R-:W-:Y:S01]  /*daf0*/  PRMT R19, R0, 0x7610, R19 ;  /* 0x0000761000137816 */ /* 0x000fe20000000013 */
[----:B------:R-:W-:Y:S05]  /*db00*/  BRA `(.L_x_1177) ;  /* 0x0000076000007947 */ /* 0x000fea0003800000 */
.L_x_1184:
        /* <DEDUP_REMOVED lines=12> */
.L_x_1191:
        /* <DEDUP_REMOVED lines=21> */
.L_x_1195:
[----:B------:R-:W-:Y:S05]  /*dd20*/  BSYNC B1 ;  /* 0x0000000000017941 */ /* 0x000fea0003800000 */
.L_x_1194:
[----:B------:R-:W-:Y:S01]  /*dd30*/  LEA R3, R0, 0x3b800000, 0x17 ;  /* 0x3b80000000037811 */ /* 0x000fe200078eb8ff */
[----:B------:R-:W-:-:S05]  /*dd40*/  IMAD.SHL.U32 R0, R2, 0x100000, RZ ;  /* 0x0010000002007824 */ /* 0x000fca00078e00ff */
[----:B------:R-:W-:Y:S02]  /*dd50*/  LOP3.LUT R0, R3, R0, R4, 0xfe, !PT ;  /* 0x0000000003007212 */ /* 0x000fe400078efe04 */
.L_x_1193:
[----:B------:R-:W-:Y:S05]  /*dd60*/  BSYNC B0 ;  /* 0x0000000000007941 */ /* 0x000fea0003800000 */
.L_x_1192:
[----:B------:R-:W-:-:S04]  /*dd70*/  F2FP.PACK_AB R0, RZ, R0 ;  /* 0x00000000ff00723e */ /* 0x000fc800000000ff */
[----:B------:R-:W-:Y:S01]  /*dd80*/  PRMT R19, R0, 0x7610, R19 ;  /* 0x0000761000137816 */ /* 0x000fe20000000013 */
[----:B------:R-:W-:Y:S05]  /*dd90*/  BRA `(.L_x_1177) ;  /* 0x000004d000007947 */ /* 0x000fea0003800000 */
.L_x_1190:
        /* <DEDUP_REMOVED lines=21> */
.L_x_1199:
[----:B------:R-:W-:Y:S05]  /*def0*/  BSYNC B1 ;  /* 0x0000000000017941 */ /* 0x000fea0003800000 */
.L_x_1198:
[----:B------:R-:W-:Y:S01]  /*df00*/  LEA R3, R0, 0x37800000, 0x17 ;  /* 0x3780000000037811 */ /* 0x000fe200078eb8ff */
[----:B------:R-:W-:-:S05]  /*df10*/  IMAD.SHL.U32 R0, R2, 0x200000, RZ ;  /* 0x0020000002007824 */ /* 0x000fca00078e00ff */
[----:B------:R-:W-:Y:S02]  /*df20*/  LOP3.LUT R0, R3, R0, R4, 0xfe, !PT ;  /* 0x0000000003007212 */ /* 0x000fe400078efe04 */
.L_x_1197:
[----:B------:R-:W-:Y:S05]  /*df30*/  BSYNC B0 ;  /* 0x0000000000007941 */ /* 0x000fea0003800000 */
.L_x_1196:
[----:B------:R-:W-:-:S04]  /*df40*/  F2FP.PACK_AB R0, RZ, R0 ;  /* 0x00000000ff00723e */ /* 0x000fc800000000ff */
[----:B------:R-:W-:Y:S01]  /*df50*/  PRMT R19, R0, 0x7610, R19 ;  /* 0x0000761000137816 */ /* 0x000fe20000000013 */
[----:B------:R-:W-:Y:S05]  /*df60*/  BRA `(.L_x_1177) ;  /* 0x0000030000007947 */ /* 0x000fea0003800000 */
.L_x_1189:
        /* <DEDUP_REMOVED lines=14> */
.L_x_1203:
[----:B------:R-:W-:Y:S05]  /*e050*/  BSYNC B0 ;  /* 0x0000000000007941 */ /* 0x000fea0003800000 */
.L_x_1202:
[----:B------:R-:W-:-:S04]  /*e060*/  F2FP.PACK_AB R0, RZ, R0 ;  /* 0x00000000ff00723e */ /* 0x000fc800000000ff */
[----:B------:R-:W-:Y:S01]  /*e070*/  PRMT R19, R0, 0x7610, R19 ;  /* 0x0000761000137816 */ /* 0x000fe20000000013 */
[----:B------:R-:W-:Y:S05]  /*e080*/  BRA `(.L_x_1177) ;  /* 0x000001e000007947 */ /* 0x000fea0003800000 */
.L_x_1176:
        /* <DEDUP_REMOVED lines=21> */
.L_x_1201:
[----:B------:R-:W2:Y:S02]  /*e1e0*/  LDG.E.64 R2, [R2.64] ;  /* 0x0000002402027981 */ /* 0x000ea4000c1e1b00 */
[----:B--2---:R-:W0:Y:S02]  /*e1f0*/  I2F.U64 R0, R2 ;  /* 0x0000000200007312 */ /* 0x004e240000301000 */
[----:B0-----:R-:W-:-:S04]  /*e200*/  F2FP.PACK_AB R0, RZ, R0 ;  /* 0x00000000ff00723e */ /* 0x001fc800000000ff */
[----:B------:R-:W-:Y:S01]  /*e210*/  PRMT R19, R0, 0x7610, R19 ;  /* 0x0000761000137816 */ /* 0x000fe20000000013 */
[----:B------:R-:W-:Y:S05]  /*e220*/  BRA `(.L_x_1177) ;  /* 0x0000004000007947 */ /* 0x000fea0003800000 */
.L_x_1200:
[----:B------:R-:W2:Y:S02]  /*e230*/  LDG.E R2, [R2.64] ;  /* 0x0000002402027981 */ /* 0x000ea4000c1e1900 */
[----:B--2---:R-:W0:Y:S02]  /*e240*/  I2F.U32 R0, R2 ;  /* 0x0000000200007306 */ /* 0x004e240000201000 */
[----:B0-----:R-:W-:-:S04]  /*e250*/  F2FP.PACK_AB R0, RZ, R0 ;  /* 0x00000000ff00723e */ /* 0x001fc800000000ff */
[----:B------:R-:W-:Y:S02]  /*e260*/  PRMT R19, R0, 0x7610, R19 ;  /* 0x0000761000137816 */ /* 0x000fe40000000013 */
.L_x_1177:
        /* <DEDUP_REMOVED lines=18> */
.L_x_1207:
[----:B------:R-:W2:Y:S02]  /*e390*/  LDG.E.U8 R2, [R2.64] ;  /* 0x0000002402027981 */ /* 0x000ea4000c1e1100 */
[----:B--2---:R-:W0:Y:S02]  /*e3a0*/  I2F.U16 R0, R2 ;  /* 0x0000000200007306 */ /* 0x004e240000101000 */
[----:B0-----:R-:W-:Y:S01]  /*e3b0*/  F2FP.PACK_AB R0, RZ, R0 ;  /* 0x00000000ff00723e */ /* 0x001fe200000000ff */
[----:B------:R-:W-:Y:S05]  /*e3c0*/  BRA `(.L_x_1209) ;  /* 0x00000e1000007947 */ /* 0x000fea0003800000 */
.L_x_1206:
        /* <DEDUP_REMOVED lines=10> */
.L_x_1211:
[----:B------:R-:W2:Y:S02]  /*e470*/  LDG.E R2, [R2.64] ;  /* 0x0000002402027981 */ /* 0x000ea4000c1e1900 */
[----:B--2---:R-:W0:Y:S02]  /*e480*/  I2F R0, R2 ;  /* 0x0000000200007306 */ /* 0x004e240000201400 */
[----:B0-----:R-:W-:Y:S01]  /*e490*/  F2FP.PACK_AB R0, RZ, R0 ;  /* 0x00000000ff00723e */ /* 0x001fe200000000ff */
[----:B------:R-:W-:Y:S05]  /*e4a0*/  BRA `(.L_x_1209) ;  /* 0x00000d3000007947 */ /* 0x000fea0003800000 */
.L_x_1210:
[----:B------:R-:W2:Y:S02]  /*e4b0*/  LDG.E.U16 R2, [R2.64] ;  /* 0x0000002402027981 */ /* 0x000ea4000c1e1500 */
[----:B--2---:R-:W0:Y:S02]  /*e4c0*/  I2F.S16 R0, R2 ;  /* 0x0000000200007306 */ /* 0x004e240000101400 */
[----:B0-----:R-:W-:Y:S01]  /*e4d0*/  F2FP.PACK_AB R0, RZ, R0 ;  /* 0x00000000ff00723e */ /* 0x001fe200000000ff */
[----:B------:R-:W-:Y:S05]  /*e4e0*/  BRA `(.L_x_1209) ;  /* 0x00000cf000007947 */ /* 0x000fea0003800000 */
.L_x_1205:
        /* <DEDUP_REMOVED lines=9> */
.L_x_1213:
[----:B------:R0:W5:Y:S01]  /*e580*/  LDG.E.U16 R0, [R2.64] ;  /* 0x0000002402007981 */ /* 0x000162000c1e1500 */
[----:B------:R-:W-:Y:S05]  /*e590*/  BRA `(.L_x_1209) ;  /* 0x00000c4000007947 */ /* 0x000fea0003800000 */
.L_x_1212:
        /* <DEDUP_REMOVED lines=9> */
.L_x_1215:
[----:B------:R0:W5:Y:S01]  /*e630*/  LDG.E.U16 R0, [R2.64] ;  /* 0x0000002402007981 */ /* 0x000162000c1e1500 */
[----:B------:R-:W-:Y:S05]  /*e640*/  BRA `(.L_x_1209) ;  /* 0x00000b9000007947 */ /* 0x000fea0003800000 */
.L_x_1214:
[----:B------:R-:W2:Y:S02]  /*e650*/  LDG.E.64 R2, [R2.64] ;  /* 0x0000002402027981 */ /* 0x000ea4000c1e1b00 */
[----:B--2---:R-:W0:Y:S01]  /*e660*/  F2F.F32.F64 R0, R2 ;  /* 0x0000000200007310 */ /* 0x004e220000301000 */
[----:B------:R-:W0:-:S14]  /*e670*/  DSETP.GEU.AND P0, PT, |R2|, c[0x2][0x0], PT ;  /* 0x008000000200762a */ /* 0x000e1c0003f0e200 */
[----:B0-----:R-:W-:-:S05]  /*e680*/  @!P0 FMUL R0, R0, 1.175494350822287508e-38 ;  /* 0x0080000000008820 */ /* 0x001fca0000400000 */
[----:B------:R-:W-:Y:S01]  /*e690*/  F2FP.PACK_AB R0, RZ, R0 ;  /* 0x00000000ff00723e */ /* 0x000fe200000000ff */
[----:B------:R-:W-:Y:S05]  /*e6a0*/  BRA `(.L_x_1209) ;  /* 0x00000b3000007947 */ /* 0x000fea0003800000 */
.L_x_1204:
        /* <DEDUP_REMOVED lines=13> */
.L_x_1218:
[----:B------:R-:W2:Y:S02]  /*e780*/  LDG.E.64 R2, [R2.64] ;  /* 0x0000002402027981 */ /* 0x000ea4000c1e1b00 */
[----:B--2---:R-:W0:Y:S01]  /*e790*/  F2F.F32.F64 R0, R2 ;  /* 0x0000000200007310 */ /* 0x004e220000301000 */
[----:B------:R-:W0:-:S14]  /*e7a0*/  DSETP.GEU.AND P0, PT, |R2|, c[0x2][0x0], PT ;  /* 0x008000000200762a */ /* 0x000e1c0003f0e200 */
[----:B0-----:R-:W-:-:S05]  /*e7b0*/  @!P0 FMUL R0, R0, 1.175494350822287508e-38 ;  /* 0x0080000000008820 */ /* 0x001fca0000400000 */
[----:B------:R-:W-:Y:S01]  /*e7c0*/  F2FP.PACK_AB R0, RZ, R0 ;  /* 0x00000000ff00723e */ /* 0x000fe200000000ff */
[----:B------:R-:W-:Y:S05]  /*e7d0*/  BRA `(.L_x_1209) ;  /* 0x00000a0000007947 */ /* 0x000fea0003800000 */
.L_x_1217:
        /* <DEDUP_REMOVED lines=28> */
.L_x_1220:
        /* <DEDUP_REMOVED lines=15> */
.L_x_1219:
[----:B------:R-:W2:Y:S02]  /*ea90*/  LDG.E.U16 R0, [R2.64] ;  /* 0x0000002402007981 */ /* 0x000ea4000c1e1500 */
[----:B--2---:R-:W-:-:S04]  /*eaa0*/  PRMT R0, RZ, 0x5410, R0 ;  /* 0x00005410ff007816 */ /* 0x004fc80000000000 */
[----:B------:R-:W-:Y:S01]  /*eab0*/  F2FP.PACK_AB R0, RZ, R0 ;  /* 0x00000000ff00723e */ /* 0x000fe200000000ff */
[----:B------:R-:W-:Y:S05]  /*eac0*/  BRA `(.L_x_1209) ;  /* 0x0000071000007947 */ /* 0x000fea0003800000 */
.L_x_1216:
        /* <DEDUP_REMOVED lines=12> */
.L_x_1223:
        /* <DEDUP_REMOVED lines=21> */
.L_x_1227:
[----:B------:R-:W-:Y:S05]  /*ece0*/  BSYNC B1 ;  /* 0x0000000000017941 */ /* 0x000fea0003800000 */
.L_x_1226:
[----:B------:R-:W-:Y:S01]  /*ecf0*/  LEA R3, R0, 0x3b800000, 0x17 ;  /* 0x3b80000000037811 */ /* 0x000fe200078eb8ff */
[----:B------:R-:W-:-:S05]  /*ed00*/  IMAD.SHL.U32 R0, R2, 0x100000, RZ ;  /* 0x0010000002007824 */ /* 0x000fca00078e00ff */
[----:B------:R-:W-:Y:S02]  /*ed10*/  LOP3.LUT R0, R3, R0, R4, 0xfe, !PT ;  /* 0x0000000003007212 */ /* 0x000fe400078efe04 */
.L_x_1225:
[----:B------:R-:W-:Y:S05]  /*ed20*/  BSYNC B0 ;  /* 0x0000000000007941 */ /* 0x000fea0003800000 */
.L_x_1224:
[----:B------:R-:W-:Y:S01]  /*ed30*/  F2FP.PACK_AB R0, RZ, R0 ;  /* 0x00000000ff00723e */ /* 0x000fe200000000ff */
[----:B------:R-:W-:Y:S05]  /*ed40*/  BRA `(.L_x_1209) ;  /* 0x0000049000007947 */ /* 0x000fea0003800000 */
.L_x_1222:
        /* <DEDUP_REMOVED lines=21> */
.L_x_1231:
[----:B------:R-:W-:Y:S05]  /*eea0*/  BSYNC B1 ;  /* 0x0000000000017941 */ /* 0x000fea0003800000 */
.L_x_1230:
[----:B------:R-:W-:Y:S01]  /*eeb0*/  LEA R3, R0, 0x37800000, 0x17 ;  /* 0x3780000000037811 */ /* 0x000fe200078eb8ff */
[----:B------:R-:W-:-:S05]  /*eec0*/  IMAD.SHL.U32 R0, R2, 0x200000, RZ ;  /* 0x0020000002007824 */ /* 0x000fca00078e00ff */
[----:B------:R-:W-:Y:S02]  /*eed0*/  LOP3.LUT R0, R3, R0, R4, 0xfe, !PT ;  /* 0x0000000003007212 */ /* 0x000fe400078efe04 */
.L_x_1229:
[----:B------:R-:W-:Y:S05]  /*eee0*/  BSYNC B0 ;  /* 0x0000000000007941 */ /* 0x000fea0003800000 */
.L_x_1228:
[----:B------:R-:W-:Y:S01]  /*eef0*/  F2FP.PACK_AB R0, RZ, R0 ;  /* 0x00000000ff00723e */ /* 0x000fe200000000ff */
[----:B------:R-:W-:Y:S05]  /*ef00*/  BRA `(.L_x_1209) ;  /* 0x000002d000007947 */ /* 0x000fea0003800000 */
.L_x_1221:
        /* <DEDUP_REMOVED lines=14> */
.L_x_1235:
[----:B------:R-:W-:Y:S05]  /*eff0*/  BSYNC B0 ;  /* 0x0000000000007941 */ /* 0x000fea0003800000 */
.L_x_1234:
[----:B------:R-:W-:Y:S01]  /*f000*/  F2FP.PACK_AB R0, RZ, R0 ;  /* 0x00000000ff00723e */ /* 0x000fe200000000ff */
[----:B------:R-:W-:Y:S05]  /*f010*/  BRA `(.L_x_1209) ;  /* 0x000001c000007947 */ /* 0x000fea0003800000 */
.L_x_1208:
        /* <DEDUP_REMOVED lines=21> */
.L_x_1233:
[----:B------:R-:W2:Y:S02]  /*f170*/  LDG.E.64 R2, [R2.64] ;  /* 0x0000002402027981 */ /* 0x000ea4000c1e1b00 */
[----:B--2---:R-:W0:Y:S02]  /*f180*/  I2F.U64 R0, R2 ;  /* 0x0000000200007312 */ /* 0x004e240000301000 */
[----:B0-----:R-:W-:Y:S01]  /*f190*/  F2FP.PACK_AB R0, RZ, R0 ;  /* 0x00000000ff00723e */ /* 0x001fe200000000ff */
[----:B------:R-:W-:Y:S05]  /*f1a0*/  BRA `(.L_x_1209) ;  /* 0x0000003000007947 */ /* 0x000fea0003800000 */
.L_x_1232:
[----:B------:R-:W2:Y:S02]  /*f1b0*/  LDG.E R2, [R2.64] ;  /* 0x0000002402027981 */ /* 0x000ea4000c1e1900 */
[----:B--2---:R-:W0:Y:S02]  /*f1c0*/  I2F.U32 R0, R2 ;  /* 0x0000000200007306 */ /* 0x004e240000201000 */
[----:B0-----:R-:W-:-:S06]  /*f1d0*/  F2FP.PACK_AB R0, RZ, R0 ;  /* 0x00000000ff00723e */ /* 0x001fcc00000000ff */
.L_x_1209:
        /* <DEDUP_REMOVED lines=29> */
[----:B0-----:R-:W-:Y:S01]  /*f3b0*/  STG.E.U8 [R16.64], R3 ;  /* 0x0000000310007986 */ /* 0x001fe2000c101124 */
[----:B------:R-:W-:Y:S05]  /*f3c0*/  EXIT ;  /* 0x000000000000794d */ /* 0x000fea0003800000 */
.L_x_1239:
[----:B------:R-:W-:-:S06]  /*f3d0*/  HADD2.F32 R3, -RZ, R0.H0_H0 ;  /* 0x20000000ff037230 */ /* 0x000fcc0000004100 */
[----:B------:R-:W0:Y:S02]  /*f3e0*/  F2I.S64.TRUNC R2, R3 ;  /* 0x0000000300027311 */ /* 0x000e24000020d900 */
[----:B0-----:R-:W-:Y:S01]  /*f3f0*/  STG.E.U8 [R16.64], R2 ;  /* 0x0000000210007986 */ /* 0x001fe2000c101124 */
[----:B------:R-:W-:Y:S05]  /*f400*/  EXIT ;  /* 0x000000000000794d */ /* 0x000fea0003800000 */
.L_x_1238:
        /* <DEDUP_REMOVED lines=8> */
[----:B0-----:R-:W-:Y:S01]  /*f490*/  STG.E.64 [R16.64], R2 ;  /* 0x0000000210007986 */ /* 0x001fe2000c101b24 */
[----:B------:R-:W-:Y:S05]  /*f4a0*/  EXIT ;  /* 0x000000000000794d */ /* 0x000fea0003800000 */
.L_x_1242:
[----:B------:R-:W-:-:S04]  /*f4b0*/  HADD2.F32 R0, -RZ, R0.H0_H0 ;  /* 0x20000000ff007230 */ /* 0x000fc80000004100 */
[----:B------:R-:W0:Y:S02]  /*f4c0*/  F2I.FTZ.TRUNC.NTZ R3, R0 ;  /* 0x0000000000037305 */ /* 0x000e24000021f100 */
[----:B0-----:R-:W-:Y:S01]  /*f4d0*/  STG.E [R16.64], R3 ;  /* 0x0000000310007986 */ /* 0x001fe2000c101924 */
[----:B------:R-:W-:Y:S05]  /*f4e0*/  EXIT ;  /* 0x000000000000794d */ /* 0x000fea0003800000 */
.L_x_1241:
[----:B------:R-:W-:-:S04]  /*f4f0*/  HADD2.F32 R0, -RZ, R0.H0_H0 ;  /* 0x20000000ff007230 */ /* 0x000fc80000004100 */
[----:B------:R-:W0:Y:S02]  /*f500*/  F2I.FTZ.TRUNC.NTZ R3, R0 ;  /* 0x0000000000037305 */ /* 0x000e24000021f100 */
[----:B0-----:R-:W-:Y:S01]  /*f510*/  STG.E.U16 [R16.64], R3 ;  /* 0x0000000310007986 */ /* 0x001fe2000c101524 */
[----:B------:R-:W-:Y:S05]  /*f520*/  EXIT ;  /* 0x000000000000794d */ /* 0x000fea0003800000 */
.L_x_1237:
[----:B------:R-:W-:-:S13]  /*f530*/  ISETP.GT.AND P0, PT, R3, 0x6, PT ;  /* 0x000000060300780c */ /* 0x000fda0003f04270 */
[----:B------:R-:W-:Y:S05]  /*f540*/  @P0 BRA `(.L_x_1243) ;  /* 0x0000009000000947 */ /* 0x000fea0003800000 */
[----:B------:R-:W-:-:S13]  /*f550*/  ISETP.NE.AND P0, PT, R3, 0x5, PT ;  /* 0x000000050300780c */ /* 0x000fda0003f05270 */
[----:B------:R-:W-:Y:S05]  /*f560*/  @!P0 BRA `(.L_x_1244) ;  /* 0x0000005000008947 */ /* 0x000fea0003800000 */
[----:B------:R-:W-:-:S13]  /*f570*/  ISETP.NE.AND P0, PT, R3, 0x6, PT ;  /* 0x000000060300780c */ /* 0x000fda0003f05270 */
[----:B------:R-:W-:Y:S05]  /*f580*/  @P0 BRA `(.L_x_1240) ;  /* 0x00000b1000000947 */ /* 0x000fea0003800000 */
[----:B------:R-:W-:-:S05]  /*f590*/  HADD2.F32 R3, -RZ, R0.H0_H0 ;  /* 0x20000000ff037230 */ /* 0x000fca0000004100 */
[----:B------:R-:W-:Y:S01]  /*f5a0*/  STG.E [R16.64], R3 ;  /* 0x0000000310007986 */ /* 0x000fe2000c101924 */
[----:B------:R-:W-:Y:S05]  /*f5b0*/  EXIT ;  /* 0x000000000000794d */ /* 0x000fea0003800000 */
.L_x_1244:
[----:B------:R-:W-:Y:S01]  /*f5c0*/  STG.E.U16 [R16.64], R0 ;  /* 0x0000000010007986 */ /* 0x000fe2000c101524 */
[----:B------:R-:W-:Y:S05]  /*f5d0*/  EXIT ;  /* 0x000000000000794d */ /* 0x000fea0003800000 */
.L_x_1243:
        /* <DEDUP_REMOVED lines=8> */
[----:B------:R-:W-:Y:S01]  /*f660*/  STG.E.64 [R16.64], R2 ;  /* 0x0000000210007986 */ /* 0x000fe2000c101b24 */
[----:B------:R-:W-:Y:S05]  /*f670*/  EXIT ;  /* 0x000000000000794d */ /* 0x000fea0003800000 */
.L_x_1246:
[----:B------:R-:W-:-:S05]  /*f680*/  HADD2.F32 R0, -RZ, R0.H0_H0 ;  /* 0x20000000ff007230 */ /* 0x000fca0000004100 */
[----:B------:R-:W-:-:S04]  /*f690*/  F2FP.PACK_AB R0, RZ, R0 ;  /* 0x00000000ff00723e */ /* 0x000fc800000000ff */
[----:B------:R-:W-:-:S05]  /*f6a0*/  PRMT R0, R0, 0x5410, RZ ;  /* 0x0000541000007816 */ /* 0x000fca00000000ff */
[----:B------:R-:W-:Y:S01]  /*f6b0*/  STG.E [R16.64], R0 ;  /* 0x0000000010007986 */ /* 0x000fe2000c101924 */
[----:B------:R-:W-:Y:S05]  /*f6c0*/  EXIT ;  /* 0x000000000000794d */ /* 0x000fea0003800000 */
.L_x_1245:
[----:B------:R-:W-:-:S05]  /*f6d0*/  HADD2.F32 R2, -RZ, R0.H0_H0 ;  /* 0x20000000ff027230 */ /* 0x000fca0000004100 */
[----:B------:R-:W-:-:S06]  /*f6e0*/  FMUL.FTZ R2, R2, 1 ;  /* 0x3f80000002027820 */ /* 0x000fcc0000410000 */
[----:B------:R-:W0:Y:S02]  /*f6f0*/  F2F.F64.F32 R2, R2 ;  /* 0x0000000200027310 */ /* 0x000e240000201800 */
[----:B0-----:R-:W-:Y:S01]  /*f700*/  STG.E.64 [R16.64], R2 ;  /* 0x0000000210007986 */ /* 0x001fe2000c101b24 */
[----:B------:R-:W-:Y:S05]  /*f710*/  EXIT ;  /* 0x000000000000794d */ /* 0x000fea0003800000 */
.L_x_1236:
        /* <DEDUP_REMOVED lines=11> */
[----:B------:R-:W-:Y:S01]  /*f7d0*/  STG.E.U8 [R16.64], R3 ;  /* 0x0000000310007986 */ /* 0x000fe2000c101124 */
[----:B------:R-:W-:Y:S05]  /*f7e0*/  EXIT ;  /* 0x000000000000794d */ /* 0x000fea0003800000 */
.L_x_1249:
[----:B------:R-:W-:Y:S01]  /*f7f0*/  HADD2.F32 R0, -RZ, R0.H0_H0 ;  /* 0x20000000ff007230 */ /* 0x000fe20000004100 */
[----:B------:R-:W-:-:S04]  /*f800*/  CS2R R6, SRZ ;  /* 0x0000000000067805 */ /* 0x000fc8000001ff00 */
[----:B------:R-:W-:-:S04]  /*f810*/  FMUL.FTZ R0, R0, 1 ;  /* 0x3f80000000007820 */ /* 0x000fc80000410000 */
[----:B------:R-:W0:Y:S02]  /*f820*/  F2F.F64.F32 R4, R0 ;  /* 0x0000000000047310 */ /* 0x000e240000201800 */
[----:B0-----:R-:W-:Y:S01]  /*f830*/  STG.E.128 [R16.64], R4 ;  /* 0x0000000410007986 */ /* 0x001fe2000c101d24 */
[----:B------:R-:W-:Y:S05]  /*f840*/  EXIT ;  /* 0x000000000000794d */ /* 0x000fea0003800000 */
.L_x_1248:
        /* <DEDUP_REMOVED lines=21> */
.L_x_1253:
[----:B------:R-:W-:Y:S05]  /*f9a0*/  BSYNC B0 ;  /* 0x0000000000007941 */ /* 0x000fea0003800000 */
.L_x_1252:
[----:B------:R-:W-:-:S05]  /*f9b0*/  LOP3.LUT R3, R0, R3, RZ, 0xfc, !PT ;  /* 0x0000000300037212 */ /* 0x000fca00078efcff */
[----:B------:R-:W-:Y:S01]  /*f9c0*/  STG.E.U8 [R16.64], R3 ;  /* 0x0000000310007986 */ /* 0x000fe2000c101124 */
[----:B------:R-:W-:Y:S05]  /*f9d0*/  EXIT ;  /* 0x000000000000794d */ /* 0x000fea0003800000 */
.L_x_1251:
        /* <DEDUP_REMOVED lines=13> */
.L_x_1255:
[----:B------:R-:W-:Y:S01]  /*fab0*/  IMAD.MOV.U32 R0, RZ, RZ, 0x7f ;  /* 0x0000007fff007424 */ /* 0x000fe200078e00ff */
[----:B------:R-:W-:-:S04]  /*fac0*/  ISETP.GT.U32.AND P0, PT, R2, 0x7f800000, PT ;  /* 0x7f8000000200780c */ /* 0x000fc80003f04070 */
[----:B------:R-:W-:-:S04]  /*fad0*/  SEL R0, R0, 0x7c, P0 ;  /* 0x0000007c00007807 */ /* 0x000fc80000000000 */
.L_x_1256:
[----:B------:R-:W-:Y:S05]  /*fae0*/  BSYNC B0 ;  /* 0x0000000000007941 */ /* 0x000fea0003800000 */
.L_x_1254:
[----:B------:R-:W-:-:S04]  /*faf0*/  LOP3.LUT R2, R3, 0x80000000, RZ, 0xc0, !PT ;  /* 0x8000000003027812 */ /* 0x000fc800078ec0ff */
[----:B------:R-:W-:-:S04]  /*fb00*/  SHF.R.U32.HI R3, RZ, 0x18, R2 ;  /* 0x00000018ff037819 */ /* 0x000fc80000011602 */
[----:B------:R-:W-:-:S05]  /*fb10*/  LOP3.LUT R3, R0, R3, RZ, 0xfc, !PT ;  /* 0x0000000300037212 */ /* 0x000fca00078efcff */
[----:B------:R-:W-:Y:S01]  /*fb20*/  STG.E.U8 [R16.64], R3 ;  /* 0x0000000310007986 */ /* 0x000fe2000c101124 */
[----:B------:R-:W-:Y:S05]  /*fb30*/  EXIT ;  /* 0x000000000000794d */ /* 0x000fea0003800000 */
.L_x_1250:
[----:B------:R-:W-:-:S05]  /*fb40*/  HADD2.F32 R0, -RZ, R0.H0_H0 ;  /* 0x20000000ff007230 */ /* 0x000fca0000004100 */
[----:B------:R-:W-:-:S05]  /*fb50*/  F2FP.BF16.PACK_AB R0, RZ, R0 ;  /* 0x00000000ff00723e */ /* 0x000fca00000010ff */
[----:B------:R-:W-:Y:S01]  /*fb60*/  STG.E.U16 [R16.64], R0 ;  /* 0x0000000010007986 */ /* 0x000fe2000c101524 */
[----:B------:R-:W-:Y:S05]  /*fb70*/  EXIT ;  /* 0x000000000000794d */ /* 0x000fea0003800000 */
.L_x_1247:
        /* <DEDUP_REMOVED lines=10> */
[----:B0-----:R-:W-:Y:S01]  /*fc20*/  STG.E.U16 [R16.64], R3 ;  /* 0x0000000310007986 */ /* 0x001fe2000c101524 */
[----:B------:R-:W-:Y:S05]  /*fc30*/  EXIT ;  /* 0x000000000000794d */ /* 0x000fea0003800000 */
.L_x_1259:
        /* <DEDUP_REMOVED lines=17> */
.L_x_1262:
[----:B------:R-:W-:-:S04]  /*fd50*/  LOP3.LUT R2, R3, 0x80000000, RZ, 0xc0, !PT ;  /* 0x8000000003027812 */ /* 0x000fc800078ec0ff */
[----:B------:R-:W-:-:S04]  /*fd60*/  SHF.R.U32.HI R3, RZ, 0x18, R2 ;  /* 0x00000018ff037819 */ /* 0x000fc80000011602 */
[----:B------:R-:W-:-:S04]  /*fd70*/  LOP3.LUT R0, R0, R3, RZ, 0xfc, !PT ;  /* 0x0000000300007212 */ /* 0x000fc800078efcff */
[----:B------:R-:W-:Y:S02]  /*fd80*/  PRMT R8, R0, 0x7610, R8 ;  /* 0x0000761000087816 */ /* 0x000fe40000000008 */
.L_x_1261:
[----:B------:R-:W-:Y:S05]  /*fd90*/  BSYNC B0 ;  /* 0x0000000000007941 */ /* 0x000fea0003800000 */
.L_x_1260:
[----:B------:R-:W-:Y:S01]  /*fda0*/  STG.E.U8 [R16.64], R8 ;  /* 0x0000000810007986 */ /* 0x000fe2000c101124 */
[----:B------:R-:W-:Y:S05]  /*fdb0*/  EXIT ;  /* 0x000000000000794d */ /* 0x000fea0003800000 */
.L_x_1258:
        /* <DEDUP_REMOVED lines=17> */
.L_x_1265:
[----:B------:R-:W-:-:S04]  /*fed0*/  LOP3.LUT R2, R3, 0x80000000, RZ, 0xc0, !PT ;  /* 0x8000000003027812 */ /* 0x000fc800078ec0ff */
[----:B------:R-:W-:-:S04]  /*fee0*/  SHF.R.U32.HI R3, RZ, 0x18, R2 ;  /* 0x00000018ff037819 */ /* 0x000fc80000011602 */
[----:B------:R-:W-:-:S04]  /*fef0*/  LOP3.LUT R0, R0, R3, RZ, 0xfc, !PT ;  /* 0x0000000300007212 */ /* 0x000fc800078efcff */
[----:B------:R-:W-:Y:S02]  /*ff00*/  PRMT R8, R0, 0x7610, R8 ;  /* 0x0000761000087816 */ /* 0x000fe40000000008 */
.L_x_1264:
[----:B------:R-:W-:Y:S05]  /*ff10*/  BSYNC B0 ;  /* 0x0000000000007941 */ /* 0x000fea0003800000 */
.L_x_1263:
[----:B------:R-:W-:Y:S01]  /*ff20*/  STG.E.U8 [R16.64], R8 ;  /* 0x0000000810007986 */ /* 0x000fe2000c101124 */
[----:B------:R-:W-:Y:S05]  /*ff30*/  EXIT ;  /* 0x000000000000794d */ /* 0x000fea0003800000 */
.L_x_1257:
        /* <DEDUP_REMOVED lines=22> */
.L_x_1240:
        /* <DEDUP_REMOVED lines=20> */
.L_x_1267:
[----:B------:R-:W-:-:S06]  /*101e0*/  HADD2.F32 R2, -RZ, R0.H0_H0 ;  /* 0x20000000ff027230 */ /* 0x000fcc0000004100 */
[----:B------:R-:W0:Y:S02]  /*101f0*/  F2I.U64.TRUNC R2, R2 ;  /* 0x0000000200027311 */ /* 0x000e24000020d800 */
[----:B0-----:R-:W-:Y:S01]  /*10200*/  STG.E.64 [R16.64], R2 ;  /* 0x0000000210007986 */ /* 0x001fe2000c101b24 */
[----:B------:R-:W-:Y:S05]  /*10210*/  EXIT ;  /* 0x000000000000794d */ /* 0x000fea0003800000 */
.L_x_1266:
[----:B------:R-:W-:-:S04]  /*10220*/  HADD2.F32 R0, -RZ, R0.H0_H0 ;  /* 0x20000000ff007230 */ /* 0x000fc80000004100 */
[----:B------:R-:W0:Y:S02]  /*10230*/  F2I.FTZ.U32.TRUNC.NTZ R3, R0 ;  /* 0x0000000000037305 */ /* 0x000e24000021f000 */
[----:B0-----:R-:W-:Y:S01]  /*10240*/  STG.E [R16.64], R3 ;  /* 0x0000000310007986 */ /* 0x001fe2000c101924 */
[----:B------:R-:W-:Y:S05]  /*10250*/  EXIT ;  /* 0x000000000000794d */ /* 0x000fea0003800000 */
.L_x_1268:
        /* <DEDUP_REMOVED lines=10> */
.L_x_6695:


//--------------------- .text._ZN2at6native27unrolled_elementwise_kernelIZZZNS0_62_GLOBAL__N__e6aa1b1b_29_ActivationLogSigmoidKernel_cu_9d16a0dc27log_sigmoid_backward_kernelERNS_14TensorIteratorEENKUlvE_clEvENKUlvE1_clEvEUlN3c104HalfES8_E_St5arrayIPcLm3EELi4E23TrivialOffsetCalculatorILi2EjESD_ILi1EjENS0_6memory12LoadWithCastILi2EEENSG_13StoreWithCastILi1EEEEEviT_T0_T2_T3_T4_T5_ --------------------------
	.section	.text._ZN2at6native27unrolled_elementwise_kernelIZZZNS0_62_GLOBAL__N__e6aa1b1b_29_ActivationLogSigmoidKernel_cu_9d16a0dc27log_sigmoid_backward_kernelERNS_14TensorIteratorEENKUlvE_clEvENKUlvE1_clEvEUlN3c104HalfES8_E_St5arrayIPcLm3EELi4E23TrivialOffsetCalculatorILi2EjESD_ILi1EjENS0_6memory12LoadWithCastILi2EEENSG_13StoreWithCastILi1EEEEEviT_T0_T2_T3_T4_T5_,"ax",@progbits
	.sectioninfo	@"SHI_REGISTERS=32"
	.align	128
        .global         _ZN2at6native27unrolled_elementwise_kernelIZZZNS0_62_GLOBAL__N__e6aa1b1b_29_ActivationLogSigmoidKernel_cu_9d16a0dc27log_sigmoid_backward_kernelERNS_14TensorIteratorEENKUlvE_clEvENKUlvE1_clEvEUlN3c104HalfES8_E_St5arrayIPcLm3EELi4E23TrivialOffsetCalculatorILi2EjESD_ILi1EjENS0_6memory12LoadWithCastILi2EEENSG_13StoreWithCastILi1EEEEEviT_T0_T2_T3_T4_T5_
        .type           _ZN2at6native27unrolled_elementwise_kernelIZZZNS0_62_GLOBAL__N__e6aa1b1b_29_ActivationLogSigmoidKernel_cu_9d16a0dc27log_sigmoid_backward_kernelERNS_14TensorIteratorEENKUlvE_clEvENKUlvE1_clEvEUlN3c104HalfES8_E_St5arrayIPcLm3EELi4E23TrivialOffsetCalculatorILi2EjESD_ILi1EjENS0_6memory12LoadWithCastILi2EEENSG_13StoreWithCastILi1EEEEEviT_T0_T2_T3_T4_T5_,@function
        .size           _ZN2at6native27unrolled_elementwise_kernelIZZZNS0_62_GLOBAL__N__e6aa1b1b_29_ActivationLogSigmoidKernel_cu_9d16a0dc27log_sigmoid_backward_kernelERNS_14TensorIteratorEENKUlvE_clEvENKUlvE1_clEvEUlN3c104HalfES8_E_St5arrayIPcLm3EELi4E23TrivialOffsetCalculatorILi2EjESD_ILi1EjENS0_6memory12LoadWithCastILi2EEENSG_13StoreWithCastILi1EEEEEviT_T0_T2_T3_T4_T5_,(.L_x_6696 - _ZN2at6native27unrolled_elementwise_kernelIZZZNS0_62_GLOBAL__N__e6aa1b1b_29_ActivationLogSigmoidKernel_cu_9d16a0dc27log_sigmoid_backward_kernelERNS_14TensorIteratorEENKUlvE_clEvENKUlvE1_clEvEUlN3c104HalfES8_E_St5arrayIPcLm3EELi4E23TrivialOffsetCalculatorILi2EjESD_ILi1EjENS0_6memory12LoadWithCastILi2EEENSG_13StoreWithCastILi1EEEEEviT_T0_T2_T3_T4_T5_)
        .other          _ZN2at6native27unrolled_elementwise_kernelIZZZNS0_62_GLOBAL__N__e6aa1b1b_29_ActivationLogSigmoidKernel_cu_9d16a0dc27log_sigmoid_backward_kernelERNS_14TensorIteratorEENKUlvE_clEvENKUlvE1_clEvEUlN3c104HalfES8_E_St5arrayIPcLm3EELi4E23TrivialOffsetCalculatorILi2EjESD_ILi1EjENS0_6memory12LoadWithCastILi2EEENSG_13StoreWithCastILi1EEEEEviT_T0_T2_T3_T4_T5_,@"STO_CUDA_ENTRY STV_DEFAULT"
_ZN2at6native27unrolled_elementwise_kernelIZZZNS0_62_GLOBAL__N__e6aa1b1b_29_ActivationLogSigmoidKernel_cu_9d16a0dc27log_sigmoid_backward_kernelERNS_14TensorIteratorEENKUlvE_clEvENKUlvE1_clEvEUlN3c104HalfES8_E_St5arrayIPcLm3EELi4E23TrivialOffsetCalculatorILi2EjESD_ILi1EjENS0_6memory12LoadWithCastILi2EEENSG_13StoreWithCastILi1EEEEEviT_T0_T2_T3_T4_T5_:
.text._ZN2at6native27unrolled_elementwise_kernelIZZZNS0_62_GLOBAL__N__e6aa1b1b_29_ActivationLogSigmoidKernel_cu_9d16a0dc27log_sigmoid_backward_kernelERNS_14TensorIteratorEENKUlvE_clEvENKUlvE1_clEvEUlN3c104HalfES8_E_St5arrayIPcLm3EELi4E23TrivialOffsetCalculatorILi2EjESD_ILi1EjENS0_6memory12LoadWithCastILi2EEENSG_13StoreWithCastILi1EEEEEviT_T0_T2_T3_T4_T5_:
        /* <DEDUP_REMOVED lines=34> */
.L_x_1274:
[----:B------:R-:W2:Y:S02]  /*0220*/  LDG.E.U8 R2, [R2.64] ;  /* 0x0000002402027981 */ /* 0x000ea4000c1e1100 */
[----:B--2---:R-:W0:Y:S02]  /*0230*/  I2F.U16 R0, R2 ;  /* 0x0000000200007306 */ /* 0x004e240000101000 */
[----:B0-----:R-:W-:-:S04]  /*0240*/  F2FP.PACK_AB R0, RZ, R0 ;  /* 0x00000000ff00723e */ /* 0x001fc800000000ff */
[----:B------:R-:W-:Y:S01]  /*0250*/  PRMT R24, R0, 0x7610, R24 ;  /* 0x0000761000187816 */ /* 0x000fe20000000018 */
[----:B------:R-:W-:Y:S05]  /*0260*/  BRA `(.L_x_1276) ;  /* 0x00000ed000007947 */ /* 0x000fea0003800000 */
.L_x_1273:
        /* <DEDUP_REMOVED lines=11> */
.L_x_1278:
[----:B------:R-:W2:Y:S02]  /*0320*/  LDG.E R2, [R2.64] ;  /* 0x0000002402027981 */ /* 0x000ea4000c1e1900 */
[----:B--2---:R-:W0:Y:S02]  /*0330*/  I2F R0, R2 ;  /* 0x0000000200007306 */ /* 0x004e240000201400 */
[----:B0-----:R-:W-:-:S04]  /*0340*/  F2FP.PACK_AB R0, RZ, R0 ;  /* 0x00000000ff00723e */ /* 0x001fc800000000ff */
[----:B------:R-:W-:Y:S01]  /*0350*/  PRMT R24, R0, 0x7610, R24 ;  /* 0x0000761000187816 */ /* 0x000fe20000000018 */
[----:B------:R-:W-:Y:S05]  /*0360*/  BRA `(.L_x_1276) ;  /* 0x00000dd000007947 */ /* 0x000fea0003800000 */
.L_x_1277:
[----:B------:R-:W2:Y:S02]  /*0370*/  LDG.E.U16 R2, [R2.64] ;  /* 0x0000002402027981 */ /* 0x000ea4000c1e1500 */
[----:B--2---:R-:W0:Y:S02]  /*0380*/  I2F.S16 R0, R2 ;  /* 0x0000000200007306 */ /* 0x004e240000101400 */
[----:B0-----:R-:W-:-:S04]  /*0390*/  F2FP.PACK_AB R0, RZ, R0 ;  /* 0x00000000ff00723e */ /* 0x001fc800000000ff */
[----:B------:R-:W-:Y:S01]  /*03a0*/  PRMT R24, R0, 0x7610, R24 ;  /* 0x0000761000187816 */ /* 0x000fe20000000018 */
[----:B------:R-:W-:Y:S05]  /*03b0*/  BRA `(.L_x_1276) ;  /* 0x00000d8000007947 */ /* 0x000fea0003800000 */
.L_x_1272:
        /* <DEDUP_REMOVED lines=9> */
.L_x_1280:
[----:B------:R0:W5:Y:S01]  /*0450*/  LDG.E.U16 R24, [R2.64] ;  /* 0x0000002402187981 */ /* 0x000162000c1e1500 */
[----:B------:R-:W-:Y:S05]  /*0460*/  BRA `(.L_x_1276) ;  /* 0x00000cd000007947 */ /* 0x000fea0003800000 */
.L_x_1279:
        /* <DEDUP_REMOVED lines=9> */
.L_x_1282:
[----:B------:R0:W5:Y:S01]  /*0500*/  LDG.E.U16 R24, [R2.64] ;  /* 0x0000002402187981 */ /* 0x000162000c1e1500 */
[----:B------:R-:W-:Y:S05]  /*0510*/  BRA `(.L_x_1276) ;  /* 0x00000c2000007947 */ /* 0x000fea0003800000 */
.L_x_1281:
[----:B------:R-:W2:Y:S02]  /*0520*/  LDG.E.64 R2, [R2.64] ;  /* 0x0000002402027981 */ /* 0x000ea4000c1e1b00 */
[----:B--2---:R-:W0:Y:S01]  /*0530*/  F2F.F32.F64 R0, R2 ;  /* 0x0000000200007310 */ /* 0x004e220000301000 */
[----:B------:R-:W0:-:S14]  /*0540*/  DSETP.GEU.AND P0, PT, |R2|, c[0x2][0x0], PT ;  /* 0x008000000200762a */ /* 0x000e1c0003f0e200 */
[----:B0-----:R-:W-:-:S05]  /*0550*/  @!P0 FMUL R0, R0, 1.175494350822287508e-38 ;  /* 0x0080000000008820 */ /* 0x001fca0000400000 */
[----:B------:R-:W-:-:S04]  /*0560*/  F2FP.PACK_AB R0, RZ, R0 ;  /* 0x00000000ff00723e */ /* 0x000fc800000000ff */
[----:B------:R-:W-:Y:S01]  /*0570*/  PRMT R24, R0, 0x7610, R24 ;  /* 0x0000761000187816 */ /* 0x000fe20000000018 */
[----:B------:R-:W-:Y:S05]  /*0580*/  BRA `(.L_x_1276) ;  /* 0x00000bb000007947 */ /* 0x000fea0003800000 */
.L_x_1271:
        /* <DEDUP_REMOVED lines=14> */
.L_x_1285:
[----:B------:R-:W2:Y:S02]  /*0670*/  LDG.E.64 R2, [R2.64] ;  /* 0x0000002402027981 */ /* 0x000ea4000c1e1b00 */
[----:B--2---:R-:W0:Y:S01]  /*0680*/  F2F.F32.F64 R0, R2 ;  /* 0x0000000200007310 */ /* 0x004e220000301000 */
[----:B------:R-:W0:-:S14]  /*0690*/  DSETP.GEU.AND P0, PT, |R2|, c[0x2][0x0], PT ;  /* 0x008000000200762a */ /* 0x000e1c0003f0e200 */
[----:B0-----:R-:W-:-:S05]  /*06a0*/  @!P0 FMUL R0, R0, 1.175494350822287508e-38 ;  /* 0x0080000000008820 */ /* 0x001fca0000400000 */
[----:B------:R-:W-:-:S04]  /*06b0*/  F2FP.PACK_AB R0, RZ, R0 ;  /* 0x00000000ff00723e */ /* 0x000fc800000000ff */
[----:B------:R-:W-:Y:S01]  /*06c0*/  PRMT R24, R0, 0x7610, R24 ;  /* 0x0000761000187816 */ /* 0x000fe20000000018 */
[----:B------:R-:W-:Y:S05]  /*06d0*/  BRA `(.L_x_1276) ;  /* 0x00000a6000007947 */ /* 0x000fea0003800000 */
.L_x_1284:
        /* <DEDUP_REMOVED lines=28> */
.L_x_1287:
        /* <DEDUP_REMOVED lines=15> */
.L_x_1286:
[----:B------:R-:W2:Y:S02]  /*0990*/  LDG.E.U16 R0, [R2.64] ;  /* 0x0000002402007981 */ /* 0x000ea4000c1e1500 */
[----:B--2---:R-:W-:-:S04]  /*09a0*/  PRMT R0, RZ, 0x5410, R0 ;  /* 0x00005410ff007816 */ /* 0x004fc80000000000 */
[----:B------:R-:W-:-:S04]  /*09b0*/  F2FP.PACK_AB R0, RZ, R0 ;  /* 0x00000000ff00723e */ /* 0x000fc800000000ff */
[----:B------:R-:W-:Y:S01]  /*09c0*/  PRMT R24, R0, 0x7610, R24 ;  /* 0x0000761000187816 */ /* 0x000fe20000000018 */
[----:B------:R-:W-:Y:S05]  /*09d0*/  BRA `(.L_x_1276) ;  /* 0x0000076000007947 */ /* 0x000fea0003800000 */
.L_x_1283:
        /* <DEDUP_REMOVED lines=12> */
.L_x_1290:
        /* <DEDUP_REMOVED lines=21> */
.L_x_1294:
[----:B------:R-:W-:Y:S05]  /*0bf0*/  BSYNC B1 ;  /* 0x0000000000017941 */ /* 0x000fea0003800000 */
.L_x_1293:
[----:B------:R-:W-:Y:S01]  /*0c00*/  LEA R3, R0, 0x3b800000, 0x17 ;  /* 0x3b80000000037811 */ /* 0x000fe200078eb8ff */
[----:B------:R-:W-:-:S05]  /*0c10*/  IMAD.SHL.U32 R0, R2, 0x100000, RZ ;  /* 0x0010000002007824 */ /* 0x000fca00078e00ff */
[----:B------:R-:W-:Y:S02]  /*0c20*/  LOP3.LUT R0, R3, R0, R4, 0xfe, !PT ;  /* 0x0000000003007212 */ /* 0x000fe400078efe04 */
.L_x_1292:
[----:B------:R-:W-:Y:S05]  /*0c30*/  BSYNC B0 ;  /* 0x0000000000007941 */ /* 0x000fea0003800000 */
.L_x_1291:
[----:B------:R-:W-:-:S04]  /*0c40*/  F2FP.PACK_AB R0, RZ, R0 ;  /* 0x00000000ff00723e */ /* 0x000fc800000000ff */
[----:B------:R-:W-:Y:S01]  /*0c50*/  PRMT R24, R0, 0x7610, R24 ;  /* 0x0000761000187816 */ /* 0x000fe20000000018 */
[----:B------:R-:W-:Y:S05]  /*0c60*/  BRA `(.L_x_1276) ;  /* 0x000004d000007947 */ /* 0x000fea0003800000 */
.L_x_1289:
        /* <DEDUP_REMOVED lines=21> */
.L_x_1298:
[----:B------:R-:W-:Y:S05]  /*0dc0*/  BSYNC B1 ;  /* 0x0000000000017941 */ /* 0x000fea0003800000 */
.L_x_1297:
[----:B------:R-:W-:Y:S01]  /*0dd0*/  LEA R3, R0, 0x37800000, 0x17 ;  /* 0x3780000000037811 */ /* 0x000fe200078eb8ff */
[----:B------:R-:W-:-:S05]  /*0de0*/  IMAD.SHL.U32 R0, R2, 0x200000, RZ ;  /* 0x0020000002007824 */ /* 0x000fca00078e00ff */
[----:B------:R-:W-:Y:S02]  /*0df0*/  LOP3.LUT R0, R3, R0, R4, 0xfe, !PT ;  /* 0x0000000003007212 */ /* 0x000fe400078efe04 */
.L_x_1296:
[----:B------:R-:W-:Y:S05]  /*0e00*/  BSYNC B0 ;  /* 0x0000000000007941 */ /* 0x000fea0003800000 */
.L_x_1295:
[----:B------:R-:W-:-:S04]  /*0e10*/  F2FP.PACK_AB R0, RZ, R0 ;  /* 0x00000000ff00723e */ /* 0x000fc800000000ff */
[----:B------:R-:W-:Y:S01]  /*0e20*/  PRMT R24, R0, 0x7610, R24 ;  /* 0x0000761000187816 */ /* 0x000fe20000000018 */
[----:B------:R-:W-:Y:S05]  /*0e30*/  BRA `(.L_x_1276) ;  /* 0x0000030000007947 */ /* 0x000fea0003800000 */
.L_x_1288:
        /* <DEDUP_REMOVED lines=14> */
.L_x_1302:
[----:B------:R-:W-:Y:S05]  /*0f20*/  BSYNC B0 ;  /* 0x0000000000007941 */ /* 0x000fea0003800000 */
.L_x_1301:
[----:B------:R-:W-:-:S04]  /*0f30*/  F2FP.PACK_AB R0, RZ, R0 ;  /* 0x00000000ff00723e */ /* 0x000fc800000000ff */
[----:B------:R-:W-:Y:S01]  /*0f40*/  PRMT R24, R0, 0x7610, R24 ;  /* 0x0000761000187816 */ /* 0x000fe20000000018 */
[----:B------:R-:W-:Y:S05]  /*0f50*/  BRA `(.L_x_1276) ;  /* 0x000001e000007947 */ /* 0x000fea0003800000 */
.L_x_1275:
        /* <DEDUP_REMOVED lines=21> */
.L_x_1300:
[----:B------:R-:W2:Y:S02]  /*10b0*/  LDG.E.64 R2, [R2.64] ;  /* 0x0000002402027981 */ /* 0x000ea4000c1e1b00 */
[----:B--2---:R-:W0:Y:S02]  /*10c0*/  I2F.U64 R0, R2 ;  /* 0x0000000200007312 */ /* 0x004e240000301000 */
[----:B0-----:R-:W-:-:S04]  /*10d0*/  F2FP.PACK_AB R0, RZ, R0 ;  /* 0x00000000ff00723e */ /* 0x001fc800000000ff */
[----:B------:R-:W-:Y:S01]  /*10e0*/  PRMT R24, R0, 0x7610, R24 ;  /* 0x0000761000187816 */ /* 0x000fe20000000018 */
[----:B------:R-:W-:Y:S05]  /*10f0*/  BRA `(.L_x_1276) ;  /* 0x0000004000007947 */ /* 0x000fea0003800000 */
.L_x_1299:
[----:B------:R-:W2:Y:S02]  /*1100*/  LDG.E R2, [R2.64] ;  /* 0x0000002402027981 */ /* 0x000ea4000c1e1900 */
[----:B--2---:R-:W0:Y:S02]  /*1110*/  I2F.U32 R0, R2 ;  /* 0x0000000200007306 */ /* 0x004e240000201000 */
[----:B0-----:R-:W-:-:S04]  /*1120*/  F2FP.PACK_AB R0, RZ, R0 ;  /* 0x00000000ff00723e */ /* 0x001fc800000000ff */
[----:B------:R-:W-:Y:S02]  /*1130*/  PRMT R24, R0, 0x7610, R24 ;  /* 0x0000761000187816 */ /* 0x000fe40000000018 */
.L_x_1276:
        /* <DEDUP_REMOVED lines=19> */
.L_x_1306:
[----:B------:R-:W2:Y:S02]  /*1270*/  LDG.E.U8 R2, [R2.64] ;  /* 0x0000002402027981 */ /* 0x000ea4000c1e1100 */
[----:B--2---:R-:W0:Y:S02]  /*1280*/  I2F.U16 R0, R2 ;  /* 0x0000000200007306 */ /* 0x004e240000101000 */
[----:B0-----:R-:W-:-:S04]  /*1290*/  F2FP.PACK_AB R0, RZ, R0 ;  /* 0x00000000ff00723e */ /* 0x001fc800000000ff */
[----:B------:R-:W-:Y:S01]  /*12a0*/  PRMT R25, R0, 0x7610, R25 ;  /* 0x0000761000197816 */ /* 0x000fe20000000019 */
[----:B------:R-:W-:Y:S05]  /*12b0*/  BRA `(.L_x_1308) ;  /* 0x00000ed000007947 */ /* 0x000fea0003800000 */
.L_x_1305:
        /* <DEDUP_REMOVED lines=11> */
.L_x_1310:
[----:B------:R-:W2:Y:S02]  /*1370*/  LDG.E R2, [R2.64] ;  /* 0x0000002402027981 */ /* 0x000ea4000c1e1900 */
[----:B--2---:R-:W0:Y:S02]  /*1380*/  I2F R0, R2 ;  /* 0x0000000200007306 */ /* 0x004e240000201400 */
[----:B0-----:R-:W-:-:S04]  /*1390*/  F2FP.PACK_AB R0, RZ, R0 ;  /* 0x00000000ff00723e */ /* 0x001fc800000000ff */
[----:B------:R-:W-:Y:S01]  /*13a0*/  PRMT R25, R0, 0x7610, R25 ;  /* 0x0000761000197816 */ /* 0x000fe20000000019 */
[----:B------:R-:W-:Y:S05]  /*13b0*/  BRA `(.L_x_1308) ;  /* 0x00000dd000007947 */ /* 0x000fea0003800000 */
.L_x_1309:
[----:B------:R-:W2:Y:S02]  /*13c0*/  LDG.E.U16 R2, [R2.64] ;  /* 0x0000002402027981 */ /* 0x000ea4000c1e1500 */
[----:B--2---:R-:W0:Y:S02]  /*13d0*/  I2F.S16 R0, R2 ;  /* 0x0000000200007306 */ /* 0x004e240000101400 */
[----:B0-----:R-:W-:-:S04]  /*13e0*/  F2FP.PACK_AB R0, RZ, R0 ;  /* 0x00000000ff00723e */ /* 0x001fc800000000ff */
[----:B------:R-:W-:Y:S01]  /*13f0*/  PRMT R25, R0, 0x7610, R25 ;  /* 0x0000761000197816 */ /* 0x000fe20000000019 */
[----:B------:R-:W-:Y:S05]  /*1400*/  BRA `(.L_x_1308) ;  /* 0x00000d8000007947 */ /* 0x000fea0003800000 */
.L_x_1304:
        /* <DEDUP_REMOVED lines=9> */
.L_x_1312:
[----:B------:R0:W5:Y:S01]  /*14a0*/  LDG.E.U16 R25, [R2.64] ;  /* 0x0000002402197981 */ /* 0x000162000c1e1500 */
[----:B------:R-:W-:Y:S05]  /*14b0*/  BRA `(.L_x_1308) ;  /* 0x00000cd000007947 */ /* 0x000fea0003800000 */
.L_x_1311:
        /* <DEDUP_REMOVED lines=9> */
.L_x_1314:
[----:B------:R0:W5:Y:S01]  /*1550*/  LDG.E.U16 R25, [R2.64] ;  /* 0x0000002402197981 */ /* 0x000162000c1e1500 */
[----:B------:R-:W-:Y:S05]  /*1560*/  BRA `(.L_x_1308) ;  /* 0x00000c2000007947 */ /* 0x000fea0003800000 */
.L_x_1313:
[----:B------:R-:W2:Y:S02]  /*1570*/  LDG.E.64 R2, [R2.64] ;  /* 0x0000002402027981 */ /* 0x000ea4000c1e1b00 */
[----:B--2---:R-:W0:Y:S01]  /*1580*/  F2F.F32.F64 R0, R2 ;  /* 0x0000000200007310 */ /* 0x004e220000301000 */
[----:B------:R-:W0:-:S14]  /*1590*/  DSETP.GEU.AND P0, PT, |R2|, c[0x2][0x0], PT ;  /* 0x008000000200762a */ /* 0x000e1c0003f0e200 */
[----:B0-----:R-:W-:-:S05]  /*15a0*/  @!P0 FMUL R0, R0, 1.175494350822287508e-38 ;  /* 0x0080000000008820 */ /* 0x001fca0000400000 */
[----:B------:R-:W-:-:S04]  /*15b0*/  F2FP.PACK_AB R0, RZ, R0 ;  /* 0x00000000ff00723e */ /* 0x000fc800000000ff */
[----:B------:R-:W-:Y:S01]  /*15c0*/  PRMT R25, R0, 0x7610, R25 ;  /* 0x0000761000197816 */ /* 0x000fe20000000019 */
[----:B------:R-:W-:Y:S05]  /*15d0*/  BRA `(.L_x_1308) ;  /* 0x00000bb000007947 */ /* 0x000fea0003800000 */
.L_x_1303:
        /* <DEDUP_REMOVED lines=14> */
.L_x_1317:
[----:B------:R-:W2:Y:S02]  /*16c0*/  LDG.E.64 R2, [R2.64] ;  /* 0x0000002402027981 */ /* 0x000ea4000c1e1b00 */
[----:B--2---:R-:W0:Y:S01]  /*16d0*/  F2F.F32.F64 R0, R2 ;  /* 0x0000000200007310 */ /* 0x004e220000301000 */
[----:B------:R-:W0:-:S14]  /*16e0*/  DSETP.GEU.AND P0, PT, |R2|, c[0x2][0x0], PT ;  /* 0x008000000200762a */ /* 0x000e1c0003f0e200 */
[----:B0-----:R-:W-:-:S05]  /*16f0*/  @!P0 FMUL R0, R0, 1.175494350822287508e-38 ;  /* 0x0080000000008820 */ /* 0x001fca0000400000 */
[----:B------:R-:W-:-:S04]  /*1700*/  F2FP.PACK_AB R0, RZ, R0 ;  /* 0x00000000ff00723e */ /* 0x000fc800000000ff */
[----:B------:R-:W-:Y:S01]  /*1710*/  PRMT R25, R0, 0x7610, R25 ;  /* 0x0000761000197816 */ /* 0x000fe20000000019 */
[----:B------:R-:W-:Y:S05]  /*1720*/  BRA `(.L_x_1308) ;  /* 0x00000a6000007947 */ /* 0x000fea0003800000 */
.L_x_1316:
        /* <DEDUP_REMOVED lines=28> */
.L_x_1319:
        /* <DEDUP_REMOVED lines=15> */
.L_x_1318:
[----:B------:R-:W2:Y:S02]  /*19e0*/  LDG.E.U16 R0, [R2.64] ;  /* 0x0000002402007981 */ /* 0x000ea4000c1e1500 */
[----:B--2---:R-:W-:-:S04]  /*19f0*/  PRMT R0, RZ, 0x5410, R0 ;  /* 0x00005410ff007816 */ /* 0x004fc80000000000 */
[----:B------:R-:W-:-:S04]  /*1a00*/  F2FP.PACK_AB R0, RZ, R0 ;  /* 0x00000000ff00723e */ /* 0x000fc800000000ff */
[----:B------:R-:W-:Y:S01]  /*1a10*/  PRMT R25, R0, 0x7610, R25 ;  /* 0x0000761000197816 */ /* 0x000fe20000000019 */
[----:B------:R-:W-:Y:S05]  /*1a20*/  BRA `(.L_x_1308) ;  /* 0x0000076000007947 */ /* 0x000fea0003800000 */
.L_x_1315:
        /* <DEDUP_REMOVED lines=12> */
.L_x_1322:
        /* <DEDUP_REMOVED lines=21> */
.L_x_1326:
[----:B------:R-:W-:Y:S05]  /*1c40*/  BSYNC B1 ;  /* 0x0000000000017941 */ /* 0x000fea0003800000 */
.L_x_1325:
[----:B------:R-:W-:Y:S01]  /*1c50*/  LEA R3, R0, 0x3b800000, 0x17 ;  /* 0x3b80000000037811 */ /* 0x000fe200078eb8ff */
[----:B------:R-:W-:-:S05]  /*1c60*/  IMAD.SHL.U32 R0, R2, 0x100000, RZ ;  /* 0x0010000002007824 */ /* 0x000fca00078e00ff */
[----:B------:R-:W-:Y:S02]  /*1c70*/  LOP3.LUT R0, R3, R0, R4, 0xfe, !PT ;  /* 0x0000000003007212 */ /* 0x000fe400078efe04 */
.L_x_1324:
[----:B------:R-:W-:Y:S05]  /*1c80*/  BSYNC B0 ;  /* 0x0000000000007941 */ /* 0x000fea0003800000 */
.L_x_1323:
[----:B------:R-:W-:-:S04]  /*1c90*/  F2FP.PACK_AB R0, RZ, R0 ;  /* 0x00000000ff00723e */ /* 0x000fc800000000ff */
[----:B------:R-:W-:Y:S01]  /*1ca0*/  PRMT R25, R0, 0x7610, R25 ;  /* 0x0000761000197816 */ /* 0x000fe20000000019 */
[----:B------:R-:W-:Y:S05]  /*1cb0*/  BRA `(.L_x_1308) ;  /* 0x000004d000007947 */ /* 0x000fea0003800000 */
.L_x_1321:
        /* <DEDUP_REMOVED lines=21> */
.L_x_1330:
[----:B------:R-:W-:Y:S05]  /*1e10*/  BSYNC B1 ;  /* 0x0000000000017941 */ /* 0x000fea0003800000 */
.L_x_1329:
[----:B------:R-:W-:Y:S01]  /*1e20*/  LEA R3, R0, 0x37800000, 0x17 ;  /* 0x3780000000037811 */ /* 0x000fe200078eb8ff */
[----:B------:R-:W-:-:S05]  /*1e30*/  IMAD.SHL.U32 R0, R2, 0x200000, RZ ;  /* 0x0020000002007824 */ /* 0x000fca00078e00ff */
[----:B------:R-:W-:Y:S02]  /*1e40*/  LOP3.LUT R0, R3, R0, R4, 0xfe, !PT ;  /* 0x0000000003007212 */ /* 0x000fe400078efe04 */
.L_x_1328:
[----:B------:R-:W-:Y:S05]  /*1e50*/  BSYNC B0 ;  /* 0x0000000000007941 */ /* 0x000fea0003800000 */
.L_x_1327:
[----:B------:R-:W-:-:S04]  /*1e60*/  F2FP.PACK_AB R0, RZ, R0 ;  /* 0x00000000ff00723e */ /* 0x000fc800000000ff */
[----:B------:R-:W-:Y:S01]  /*1e70*/  PRMT R25, R0, 0x7610, R25 ;  /* 0x0000761000197816 */ /* 0x000fe20000000019 */
[----:B------:R-:W-:Y:S05]  /*1e80*/  BRA `(.L_x_1308) ;  /* 0x0000030000007947 */ /* 0x000fea0003800000 */
.L_x_1320:
        /* <DEDUP_REMOVED lines=14> */
.L_x_1334:
[----:B------:R-:W-:Y:S05]  /*1f70*/  BSYNC B0 ;  /* 0x0000000000007941 */ /* 0x000fea0003800000 */
.L_x_1333:
[----:B------:R-:W-:-:S04]  /*1f80*/  F2FP.PACK_AB R0, RZ, R0 ;  /* 0x00000000ff00723e */ /* 0x000fc800000000ff */
[----:B------:R-:W-:Y:S01]  /*1f90*/  PRMT R25, R0, 0x7610, R25 ;  /* 0x0000761000197816 */ /* 0x000fe20000000019 */
[----:B------:R-:W-:Y:S05]  /*1fa0*/  BRA `(.L_x_1308) ;  /* 0x000001e000007947 */ /* 0x000fea0003800000 */
.L_x_1307:
        /* <DEDUP_REMOVED lines=21> */
.L_x_1332:
[----:B------:R-:W2:Y:S02]  /*2100*/  LDG.E.64 R2, [R2.64] ;  /* 0x0000002402027981 */ /* 0x000ea4000c1e1b00 */
[----:B--2---:R-:W0:Y:S02]  /*2110*/  I2F.U64 R0, R2 ;  /* 0x0000000200007312 */ /* 0x004e240000301000 */
[----:B0-----:R-:W-:-:S04]  /*2120*/  F2FP.PACK_AB R0, RZ, R0 ;  /* 0x00000000ff00723e */ /* 0x001fc800000000ff */
[----:B------:R-:W-:Y:S01]  /*2130*/  PRMT R25, R0, 0x7610, R25 ;  /* 0x0000761000197816 */ /* 0x000fe20000000019 */
[----:B------:R-:W-:Y:S05]  /*2140*/  BRA `(.L_x_1308) ;  /* 0x0000004000007947 */ /* 0x000fea0003800000 */
.L_x_1331:
[----:B------:R-:W2:Y:S02]  /*2150*/  LDG.E R2, [R2.64] ;  /* 0x0000002402027981 */ /* 0x000ea4000c1e1900 */
[----:B--2---:R-:W0:Y:S02]  /*2160*/  I2F.U32 R0, R2 ;  /* 0x0000000200007306 */ /* 0x004e240000201000 */
[----:B0-----:R-:W-:-:S04]  /*2170*/  F2FP.PACK_AB R0, RZ, R0 ;  /* 0x00000000ff00723e */ /* 0x001fc800000000ff */
[----:B------:R-:W-:Y:S02]  /*2180*/  PRMT R25, R0, 0x7610, R25 ;  /* 0x0000761000197816 */ /* 0x000fe40000000019 */
.L_x_1308:
[----:B------:R-:W-:-:S05]  /*2190*/  IADD3 R17, R17, 0x80, RZ ;  /* 0x0000008011117810 */ /* 0x000fca0007ffe0ff */
.L_x_1270:
[----:B-1-3--:R-:W-:Y:S05]  /*21a0*/  BSYNC B6 ;  /* 0x0000000000067941 */ /* 0x00afea0003800000 */
.L_x_1269:
        /* <DEDUP_REMOVED lines=24> */
.L_x_1340:
[----:B------:R-:W2:Y:S02]  /*2330*/  LDG.E.U8 R2, [R2.64] ;  /* 0x0000002402027981 */ /* 0x000ea4000c1e1100 */
[----:B--2---:R-:W0:Y:S02]  /*2340*/  I2F.U16 R0, R2 ;  /* 0x0000000200007306 */ /* 0x004e240000101000 */
[----:B0-----:R-:W-:-:S04]  /*2350*/  F2FP.PACK_AB R0, RZ, R0 ;  /* 0x00000000ff00723e */ /* 0x001fc800000000ff */
[----:B------:R-:W-:Y:S01]  /*2360*/  PRMT R23, R0, 0x7610, R23 ;  /* 0x0000761000177816 */ /* 0x000fe20000000017 */
[----:B------:R-:W-:Y:S05]  /*2370*/  BRA `(.L_x_1342) ;  /* 0x00000ee000007947 */ /* 0x000fea0003800000 */
.L_x_1339:
        /* <DEDUP_REMOVED lines=11> */
.L_x_1344:
[----:B------:R-:W2:Y:S02]  /*2430*/  LDG.E R2, [R2.64] ;  /* 0x0000002402027981 */ /* 0x000ea4000c1e1900 */
[----:B--2---:R-:W0:Y:S02]  /*2440*/  I2F R0, R2 ;  /* 0x0000000200007306 */ /* 0x004e240000201400 */
[----:B0-----:R-:W-:-:S04]  /*2450*/  F2FP.PACK_AB R0, RZ, R0 ;  /* 0x00000000ff00723e */ /* 0x001fc800000000ff */
[----:B------:R-:W-:Y:S01]  /*2460*/  PRMT R23, R0, 0x7610, R23 ;  /* 0x0000761000177816 */ /* 0x000fe20000000017 */
[----:B------:R-:W-:Y:S05]  /*2470*/  BRA `(.L_x_1342) ;  /* 0x00000de000007947 */ /* 0x000fea0003800000 */
.L_x_1343:
[----:B------:R-:W2:Y:S02]  /*2480*/  LDG.E.U16 R2, [R2.64] ;  /* 0x0000002402027981 */ /* 0x000ea4000c1e1500 */
[----:B--2---:R-:W0:Y:S02]  /*2490*/  I2F.S16 R0, R2 ;  /* 0x0000000200007306 */ /* 0x004e240000101400 */
[----:B0-----:R-:W-:-:S04]  /*24a0*/  F2FP.PACK_AB R0, RZ, R0 ;  /* 0x00000000ff00723e */ /* 0x001fc800000000ff */
[----:B------:R-:W-:Y:S01]  /*24b0*/  PRMT R23, R0, 0x7610, R23 ;  /* 0x0000761000177816 */ /* 0x000fe20000000017 */
[----:B------:R-:W-:Y:S05]  /*24c0*/  BRA `(.L_x_1342) ;  /* 0x00000d9000007947 */ /* 0x000fea0003800000 */
.L_x_1338:
        /* <DEDUP_REMOVED lines=9> */
.L_x_1346:
[----:B------:R0:W5:Y:S01]  /*2560*/  LDG.E.U16 R23, [R2.64] ;  /* 0x0000002402177981 */ /* 0x000162000c1e1500 */
[----:B------:R-:W-:Y:S05]  /*2570*/  BRA `(.L_x_1342) ;  /* 0x00000ce000007947 */ /* 0x000fea0003800000 */
.L_x_1345:
        /* <DEDUP_REMOVED lines=9> */
.L_x_1348:
[----:B------:R0:W5:Y:S01]  /*2610*/  LDG.E.U16 R23, [R2.64] ;  /* 0x0000002402177981 */ /* 0x000162000c1e1500 */
[----:B------:R-:W-:Y:S05]  /*2620*/  BRA `(.L_x_1342) ;  /* 0x00000c3000007947 */ /* 0x000fea0003800000 */
.L_x_1347:
[----:B------:R-:W2:Y:S02]  /*2630*/  LDG.E.64 R2, [R2.64] ;  /* 0x0000002402027981 */ /* 0x000ea4000c1e1b00 */
[----:B--2---:R-:W0:Y:S01]  /*2640*/  F2F.F32.F64 R0, R2 ;  /* 0x0000000200007310 */ /* 0x004e220000301000 */
[----:B------:R-:W0:-:S14]  /*2650*/  DSETP.GEU.AND P0, PT, |R2|, c[0x2][0x0], PT ;  /* 0x008000000200762a */ /* 0x000e1c0003f0e200 */
[----:B0-----:R-:W-:-:S05]  /*2660*/  @!P0 FMUL R0, R0, 1.175494350822287508e-38 ;  /* 0x0080000000008820 */ /* 0x001fca0000400000 */
[----:B------:R-:W-:-:S04]  /*2670*/  F2FP.PACK_AB R0, RZ, R0 ;  /* 0x00000000ff00723e */ /* 0x000fc800000000ff */
[----:B------:R-:W-:Y:S01]  /*2680*/  PRMT R23, R0, 0x7610, R23 ;  /* 0x0000761000177816 */ /* 0x000fe20000000017 */
[----:B------:R-:W-:Y:S05]  /*2690*/  BRA `(.L_x_1342) ;  /* 0x00000bc000007947 */ /* 0x000fea0003800000 */
.L_x_1337:
        /* <DEDUP_REMOVED lines=14> */
.L_x_1351:
[----:B------:R-:W2:Y:S02]  /*2780*/  LDG.E.64 R2, [R2.64] ;  /* 0x0000002402027981 */ /* 0x000ea4000c1e1b00 */
[----:B--2---:R-:W0:Y:S01]  /*2790*/  F2F.F32.F64 R0, R2 ;  /* 0x0000000200007310 */ /* 0x004e220000301000 */
[----:B------:R-:W0:-:S14]  /*27a0*/  DSETP.GEU.AND P0, PT, |R2|, c[0x2][0x0], PT ;  /* 0x008000000200762a */ /* 0x000e1c0003f0e200 */
[----:B0-----:R-:W-:-:S05]  /*27b0*/  @!P0 FMUL R0, R0, 1.175494350822287508e-38 ;  /* 0x0080000000008820 */ /* 0x001fca0000400000 */
[----:B------:R-:W-:-:S04]  /*27c0*/  F2FP.PACK_AB R0, RZ, R0 ;  /* 0x00000000ff00723e */ /* 0x000fc800000000ff */
[----:B------:R-:W-:Y:S01]  /*27d0*/  PRMT R23, R0, 0x7610, R23 ;  /* 0x0000761000177816 */ /* 0x000fe20000000017 */
[----:B------:R-:W-:Y:S05]  /*27e0*/  BRA `(.L_x_1342) ;  /* 0x00000a7000007947 */ /* 0x000fea0003800000 */
.L_x_1350:
        /* <DEDUP_REMOVED lines=28> */
.L_x_1353:
        /* <DEDUP_REMOVED lines=16> */
.L_x_1352:
[----:B------:R-:W2:Y:S02]  /*2ab0*/  LDG.E.U16 R0, [R2.64] ;  /* 0x0000002402007981 */ /* 0x000ea4000c1e1500 */
[----:B--2---:R-:W-:-:S04]  /*2ac0*/  PRMT R0, RZ, 0x5410, R0 ;  /* 0x00005410ff007816 */ /* 0x004fc80000000000 */
[----:B------:R-:W-:-:S04]  /*2ad0*/  F2FP.PACK_AB R0, RZ, R0 ;  /* 0x00000000ff00723e */ /* 0x000fc800000000ff */
[----:B------:R-:W-:Y:S01]  /*2ae0*/  PRMT R23, R0, 0x7610, R23 ;  /* 0x0000761000177816 */ /* 0x000fe20000000017 */
[----:B------:R-:W-:Y:S05]  /*2af0*/  BRA `(.L_x_1342) ;  /* 0x0000076000007947 */ /* 0x000fea0003800000 */
.L_x_1349:
        /* <DEDUP_REMOVED lines=12> */
.L_x_1356:
        /* <DEDUP_REMOVED lines=21> */
.L_x_1360:
[----:B------:R-:W-:Y:S05]  /*2d10*/  BSYNC B1 ;  /* 0x0000000000017941 */ /* 0x000fea0003800000 */
.L_x_1359:
[----:B------:R-:W-:Y:S01]  /*2d20*/  LEA R3, R0, 0x3b800000, 0x17 ;  /* 0x3b80000000037811 */ /* 0x000fe200078eb8ff */
[----:B------:R-:W-:-:S05]  /*2d30*/  IMAD.SHL.U32 R0, R2, 0x100000, RZ ;  /* 0x0010000002007824 */ /* 0x000fca00078e00ff */
[----:B------:R-:W-:Y:S02]  /*2d40*/  LOP3.LUT R0, R3, R0, R4, 0xfe, !PT ;  /* 0x0000000003007212 */ /* 0x000fe400078efe04 */
.L_x_1358:
[----:B------:R-:W-:Y:S05]  /*2d50*/  BSYNC B0 ;  /* 0x0000000000007941 */ /* 0x000fea0003800000 */
.L_x_1357:
[----:B------:R-:W-:-:S04]  /*2d60*/  F2FP.PACK_AB R0, RZ, R0 ;  /* 0x00000000ff00723e */ /* 0x000fc800000000ff */
[----:B------:R-:W-:Y:S01]  /*2d70*/  PRMT R23, R0, 0x7610, R23 ;  /* 0x0000761000177816 */ /* 0x000fe20000000017 */
[----:B------:R-:W-:Y:S05]  /*2d80*/  BRA `(.L_x_1342) ;  /* 0x000004d000007947 */ /* 0x000fea0003800000 */
.L_x_1355:
        /* <DEDUP_REMOVED lines=21> */
.L_x_1364:
[----:B------:R-:W-:Y:S05]  /*2ee0*/  BSYNC B1 ;  /* 0x0000000000017941 */ /* 0x000fea0003800000 */
.L_x_1363:
[----:B------:R-:W-:Y:S01]  /*2ef0*/  LEA R3, R0, 0x37800000, 0x17 ;  /* 0x3780000000037811 */ /* 0x000fe200078eb8ff */
[----:B------:R-:W-:-:S05]  /*2f00*/  IMAD.SHL.U32 R0, R2, 0x200000, RZ ;  /* 0x0020000002007824 */ /* 0x000fca00078e00ff */
[----:B------:R-:W-:Y:S02]  /*2f10*/  LOP3.LUT R0, R3, R0, R4, 0xfe, !PT ;  /* 0x0000000003007212 */ /* 0x000fe400078efe04 */
.L_x_1362:
[----:B------:R-:W-:Y:S05]  /*2f20*/  BSYNC B0 ;  /* 0x0000000000007941 */ /* 0x000fea0003800000 */
.L_x_1361:
[----:B------:R-:W-:-:S04]  /*2f30*/  F2FP.PACK_AB R0, RZ, R0 ;  /* 0x00000000ff00723e */ /* 0x000fc800000000ff */
[----:B------:R-:W-:Y:S01]  /*2f40*/  PRMT R23, R0, 0x7610, R23 ;  /* 0x0000761000177816 */ /* 0x000fe20000000017 */
[----:B------:R-:W-:Y:S05]  /*2f50*/  BRA `(.L_x_1342) ;  /* 0x0000030000007947 */ /* 0x000fea0003800000 */
.L_x_1354:
        /* <DEDUP_REMOVED lines=14> */
.L_x_1368:
[----:B------:R-:W-:Y:S05]  /*3040*/  BSYNC B0 ;  /* 0x0000000000007941 */ /* 0x000fea0003800000 */
.L_x_1367:
[----:B------:R-:W-:-:S04]  /*3050*/  F2FP.PACK_AB R0, RZ, R0 ;  /* 0x00000000ff00723e */ /* 0x000fc800000000ff */
[----:B------:R-:W-:Y:S01]  /*3060*/  PRMT R23, R0, 0x7610, R23 ;  /* 0x0000761000177816 */ /* 0x000fe20000000017 */
[----:B------:R-:W-:Y:S05]  /*3070*/  BRA `(.L_x_1342) ;  /* 0x000001e000007947 */ /* 0x000fea0003800000 */
.L_x_1341:
        /* <DEDUP_REMOVED lines=21> */
.L_x_1366:
[----:B------:R-:W2:Y:S02]  /*31d0*/  LDG.E.64 R2, [R2.64] ;  /* 0x0000002402027981 */ /* 0x000ea4000c1e1b00 */
[----:B--2---:R-:W0:Y:S02]  /*31e0*/  I2F.U64 R0, R2 ;  /* 0x0000000200007312 */ /* 0x004e240000301000 */
[----:B0-----:R-:W-:-:S04]  /*31f0*/  F2FP.PACK_AB R0, RZ, R0 ;  /* 0x00000000ff00723e */ /* 0x001fc800000000ff */
[----:B------:R-:W-:Y:S01]  /*3200*/  PRMT R23, R0, 0x7610, R23 ;  /* 0x0000761000177816 */ /* 0x000fe20000000017 */
[----:B------:R-:W-:Y:S05]  /*3210*/  BRA `(.L_x_1342) ;  /* 0x0000004000007947 */ /* 0x000fea0003800000 */
.L_x_1365:
[----:B------:R-:W2:Y:S02]  /*3220*/  LDG.E R2, [R2.64] ;  /* 0x0000002402027981 */ /* 0x000ea4000c1e1900 */
[----:B--2---:R-:W0:Y:S02]  /*3230*/  I2F.U32 R0, R2 ;  /* 0x0000000200007306 */ /* 0x004e240000201000 */
[----:B0-----:R-:W-:-:S04]  /*3240*/  F2FP.PACK_AB R0, RZ, R0 ;  /* 0x00000000ff00723e */ /* 0x001fc800000000ff */
[----:B------:R-:W-:Y:S02]  /*3250*/  PRMT R23, R0, 0x7610, R23 ;  /* 0x0000761000177816 */ /* 0x000fe40000000017 */
.L_x_1342:
        /* <DEDUP_REMOVED lines=19> */
.L_x_1372:
[----:B------:R-:W2:Y:S02]  /*3390*/  LDG.E.U8 R2, [R2.64] ;  /* 0x0000002402027981 */ /* 0x000ea4000c1e1100 */
[----:B--2---:R-:W0:Y:S02]  /*33a0*/  I2F.U16 R0, R2 ;  /* 0x0000000200007306 */ /* 0x004e240000101000 */
[----:B0-----:R-:W-:-:S04]  /*33b0*/  F2FP.PACK_AB R0, RZ, R0 ;  /* 0x00000000ff00723e */ /* 0x001fc800000000ff */
[----:B------:R-:W-:Y:S01]  /*33c0*/  PRMT R26, R0, 0x7610, R26 ;  /* 0x00007610001a7816 */ /* 0x000fe2000000001a */
[----:B------:R-:W-:Y:S05]  /*33d0*/  BRA `(.L_x_1374) ;  /* 0x00000ed000007947 */ /* 0x000fea0003800000 */
.L_x_1371:
        /* <DEDUP_REMOVED lines=11> */
.L_x_1376:
[----:B------:R-:W2:Y:S02]  /*3490*/  LDG.E R2, [R2.64] ;  /* 0x0000002402027981 */ /* 0x000ea4000c1e1900 */
[----:B--2---:R-:W0:Y:S02]  /*34a0*/  I2F R0, R2 ;  /* 0x0000000200007306 */ /* 0x004e240000201400 */
[----:B0-----:R-:W-:-:S04]  /*34b0*/  F2FP.PACK_AB R0, RZ, R0 ;  /* 0x00000000ff00723e */ /* 0x001fc800000000ff */
[----:B------:R-:W-:Y:S01]  /*34c0*/  PRMT R26, R0, 0x7610, R26 ;  /* 0x00007610001a7816 */ /* 0x000fe2000000001a */
[----:B------:R-:W-:Y:S05]  /*34d0*/  BRA `(.L_x_1374) ;  /* 0x00000dd000007947 */ /* 0x000fea0003800000 */
.L_x_1375:
[----:B------:R-:W2:Y:S02]  /*34e0*/  LDG.E.U16 R2, [R2.64] ;  /* 0x0000002402027981 */ /* 0x000ea4000c1e1500 */
[----:B--2---:R-:W0:Y:S02]  /*34f0*/  I2F.S16 R0, R2 ;  /* 0x0000000200007306 */ /* 0x004e240000101400 */
[----:B0-----:R-:W-:-:S04]  /*3500*/  F2FP.PACK_AB R0, RZ, R0 ;  /* 0x00000000ff00723e */ /* 0x001fc800000000ff */
[----:B------:R-:W-:Y:S01]  /*3510*/  PRMT R26, R0, 0x7610, R26 ;  /* 0x00007610001a7816 */ /* 0x000fe2000000001a */
[----:B------:R-:W-:Y:S05]  /*3520*/  BRA `(.L_x_1374) ;  /* 0x00000d8000007947 */ /* 0x000fea0003800000 */
.L_x_1370:
        /* <DEDUP_REMOVED lines=9> */
.L_x_1378:
[----:B------:R0:W5:Y:S01]  /*35c0*/  LDG.E.U16 R26, [R2.64] ;  /* 0x00000024021a7981 */ /* 0x000162000c1e1500 */
[----:B------:R-:W-:Y:S05]  /*35d0*/  BRA `(.L_x_1374) ;  /* 0x00000cd000007947 */ /* 0x000fea0003800000 */
.L_x_1377:
        /* <DEDUP_REMOVED lines=9> */
.L_x_1380:
[----:B------:R0:W5:Y:S01]  /*3670*/  LDG.E.U16 R26, [R2.64] ;  /* 0x00000024021a7981 */ /* 0x000162000c1e1500 */
[----:B------:R-:W-:Y:S05]  /*3680*/  BRA `(.L_x_1374) ;  /* 0x00000c2000007947 */ /* 0x000fea0003800000 */
.L_x_1379:
[----:B------:R-:W2:Y:S02]  /*3690*/  LDG.E.64 R2, [R2.64] ;  /* 0x0000002402027981 */ /* 0x000ea4000c1e1b00 */
[----:B--2---:R-:W0:Y:S01]  /*36a0*/  F2F.F32.F64 R0, R2 ;  /* 0x0000000200007310 */ /* 0x004e220000301000 */
[----:B------:R-:W0:-:S14]  /*36b0*/  DSETP.GEU.AND P0, PT, |R2|, c[0x2][0x0], PT ;  /* 0x008000000200762a */ /* 0x000e1c0003f0e200 */
[----:B0-----:R-:W-:-:S05]  /*36c0*/  @!P0 FMUL R0, R0, 1.175494350822287508e-38 ;  /* 0x0080000000008820 */ /* 0x001fca0000400000 */
[----:B------:R-:W-:-:S04]  /*36d0*/  F2FP.PACK_AB R0, RZ, R0 ;  /* 0x00000000ff00723e */ /* 0x000fc800000000ff */
[----:B------:R-:W-:Y:S01]  /*36e0*/  PRMT R26, R0, 0x7610, R26 ;  /* 0x00007610001a7816 */ /* 0x000fe2000000001a */
[----:B------:R-:W-:Y:S05]  /*36f0*/  BRA `(.L_x_1374) ;  /* 0x00000bb000007947 */ /* 0x000fea0003800000 */
.L_x_1369:
        /* <DEDUP_REMOVED lines=14> */
.L_x_1383:
[----:B------:R-:W2:Y:S02]  /*37e0*/  LDG.E.64 R2, [R2.64] ;  /* 0x0000002402027981 */ /* 0x000ea4000c1e1b00 */
[----:B--2---:R-:W0:Y:S01]  /*37f0*/  F2F.F32.F64 R0, R2 ;  /* 0x0000000200007310 */ /* 0x004e220000301000 */
[----:B------:R-:W0:-:S14]  /*3800*/  DSETP.GEU.AND P0, PT, |R2|, c[0x2][0x0], PT ;  /* 0x008000000200762a */ /* 0x000e1c0003f0e200 */
[----:B0-----:R-:W-:-:S05]  /*3810*/  @!P0 FMUL R0, R0, 1.175494350822287508e-38 ;  /* 0x0080000000008820 */ /* 0x001fca0000400000 */
[----:B------:R-:W-:-:S04]  /*3820*/  F2FP.PACK_AB R0, RZ, R0 ;  /* 0x00000000ff00723e */ /* 0x000fc800000000ff */
[----:B------:R-:W-:Y:S01]  /*3830*/  PRMT R26, R0, 0x7610, R26 ;  /* 0x00007610001a7816 */ /* 0x000fe2000000001a */
[----:B------:R-:W-:Y:S05]  /*3840*/  BRA `(.L_x_1374) ;  /* 0x00000a6000007947 */ /* 0x000fea0003800000 */
.L_x_1382:
        /* <DEDUP_REMOVED lines=28> */
.L_x_1385:
        /* <DEDUP_REMOVED lines=15> */
.L_x_1384:
[----:B------:R-:W2:Y:S02]  /*3b00*/  LDG.E.U16 R0, [R2.64] ;  /* 0x0000002402007981 */ /* 0x000ea4000c1e1500 */
[----:B--2---:R-:W-:-:S04]  /*3b10*/  PRMT R0, RZ, 0x5410, R0 ;  /* 0x00005410ff007816 */ /* 0x004fc80000000000 */
[----:B------:R-:W-:-:S04]  /*3b20*/  F2FP.PACK_AB R0, RZ, R0 ;  /* 0x00000000ff00723e */ /* 0x000fc800000000ff */
[----:B------:R-:W-:Y:S01]  /*3b30*/  PRMT R26, R0, 0x7610, R26 ;  /* 0x00007610001a7816 */ /* 0x000fe2000000001a */
[----:B------:R-:W-:Y:S05]  /*3b40*/  BRA `(.L_x_1374) ;  /* 0x0000076000007947 */ /* 0x000fea0003800000 */
.L_x_1381:
        /* <DEDUP_REMOVED lines=12> */
.L_x_1388:
        /* <DEDUP_REMOVED lines=21> */
.L_x_1392:
[----:B------:R-:W-:Y:S05]  /*3d60*/  BSYNC B1 ;  /* 0x0000000000017941 */ /* 0x000fea0003800000 */
.L_x_1391:
[----:B------:R-:W-:Y:S01]  /*3d70*/  LEA R3, R0, 0x3b800000, 0x17 ;  /* 0x3b80000000037811 */ /* 0x000fe200078eb8ff */
[----:B------:R-:W-:-:S05]  /*3d80*/  IMAD.SHL.U32 R0, R2, 0x100000, RZ ;  /* 0x0010000002007824 */ /* 0x000fca00078e00ff */
[----:B------:R-:W-:Y:S02]  /*3d90*/  LOP3.LUT R0, R3, R0, R4, 0xfe, !PT ;  /* 0x0000000003007212 */ /* 0x000fe400078efe04 */
.L_x_1390:
[----:B------:R-:W-:Y:S05]  /*3da0*/  BSYNC B0 ;  /* 0x0000000000007941 */ /* 0x000fea0003800000 */
.L_x_1389:
[----:B------:R-:W-:-:S04]  /*3db0*/  F2FP.PACK_AB R0, RZ, R0 ;  /* 0x00000000ff00723e */ /* 0x000fc800000000ff */
[----:B------:R-:W-:Y:S01]  /*3dc0*/  PRMT R26, R0, 0x7610, R26 ;  /* 0x00007610001a7816 */ /* 0x000fe2000000001a */
[----:B------:R-:W-:Y:S05]  /*3dd0*/  BRA `(.L_x_1374) ;  /* 0x000004d000007947 */ /* 0x000fea0003800000 */
.L_x_1387:
        /* <DEDUP_REMOVED lines=21> */
.L_x_1396:
[----:B------:R-:W-:Y:S05]  /*3f30*/  BSYNC B1 ;  /* 0x0000000000017941 */ /* 0x000fea0003800000 */
.L_x_1395:
[----:B------:R-:W-:Y:S01]  /*3f40*/  LEA R3, R0, 0x37800000, 0x17 ;  /* 0x3780000000037811 */ /* 0x000fe200078eb8ff */
[----:B------:R-:W-:-:S05]  /*3f50*/  IMAD.SHL.U32 R0, R2, 0x200000, RZ ;  /* 0x0020000002007824 */ /* 0x000fca00078e00ff */
[----:B------:R-:W-:Y:S02]  /*3f60*/  LOP3.LUT R0, R3, R0, R4, 0xfe, !PT ;  /* 0x0000000003007212 */ /* 0x000fe400078efe04 */
.L_x_1394:
[----:B------:R-:W-:Y:S05]  /*3f70*/  BSYNC B0 ;  /* 0x0000000000007941 */ /* 0x000fea0003800000 */
.L_x_1393:
[----:B------:R-:W-:-:S04]  /*3f80*/  F2FP.PACK_AB R0, RZ, R0 ;  /* 0x00000000ff00723e */ /* 0x000fc800000000ff */
[----:B------:R-:W-:Y:S01]  /*3f90*/  PRMT R26, R0, 0x7610, R26 ;  /* 0x00007610001a7816 */ /* 0x000fe2000000001a */
[----:B------:R-:W-:Y:S05]  /*3fa0*/  BRA `(.L_x_1374) ;  /* 0x0000030000007947 */ /* 0x000fea0003800000 */
.L_x_1386:
        /* <DEDUP_REMOVED lines=14> */
.L_x_1400:
[----:B------:R-:W-:Y:S05]  /*4090*/  BSYNC B0 ;  /* 0x0000000000007941 */ /* 0x000fea0003800000 */
.L_x_1399:
[----:B------:R-:W-:-:S04]  /*40a0*/  F2FP.PACK_AB R0, RZ, R0 ;  /* 0x00000000ff00723e */ /* 0x000fc800000000ff */
[----:B------:R-:W-:Y:S01]  /*40b0*/  PRMT R26, R0, 0x7610, R26 ;  /* 0x00007610001a7816 */ /* 0x000fe2000000001a */
[----:B------:R-:W-:Y:S05]  /*40c0*/  BRA `(.L_x_1374) ;  /* 0x000001e000007947 */ /* 0x000fea0003800000 */
.L_x_1373:
        /* <DEDUP_REMOVED lines=21> */
.L_x_1398:
[----:B------:R-:W2:Y:S02]  /*4220*/  LDG.E.64 R2, [R2.64] ;  /* 0x0000002402027981 */ /* 0x000ea4000c1e1b00 */
[----:B--2---:R-:W0:Y:S02]  /*4230*/  I2F.U64 R0, R2 ;  /* 0x0000000200007312 */ /* 0x004e240000301000 */
[----:B0-----:R-:W-:-:S04]  /*4240*/  F2FP.PACK_AB R0, RZ, R0 ;  /* 0x00000000ff00723e */ /* 0x001fc800000000ff */
[----:B------:R-:W-:Y:S01]  /*4250*/  PRMT R26, R0, 0x7610, R26 ;  /* 0x00007610001a7816 */ /* 0x000fe2000000001a */
[----:B------:R-:W-:Y:S05]  /*4260*/  BRA `(.L_x_1374) ;  /* 0x0000004000007947 */ /* 0x000fea0003800000 */
.L_x_1397:
[----:B------:R-:W2:Y:S02]  /*4270*/  LDG.E R2, [R2.64] ;  /* 0x0000002402027981 */ /* 0x000ea4000c1e1900 */
[----:B--2---:R-:W0:Y:S02]  /*4280*/  I2F.U32 R0, R2 ;  /* 0x0000000200007306 */ /* 0x004e240000201000 */
[----:B0-----:R-:W-:-:S04]  /*4290*/  F2FP.PACK_AB R0, RZ, R0 ;  /* 0x00000000ff00723e */ /* 0x001fc800000000ff */
[----:B------:R-:W-:Y:S02]  /*42a0*/  PRMT R26, R0, 0x7610, R26 ;  /* 0x00007610001a7816 */ /* 0x000fe4000000001a */
.L_x_1374:
[----:B------:R-:W-:-:S05]  /*42b0*/  IADD3 R17, R17, 0x80, RZ ;  /* 0x0000008011117810 */ /* 0x000fca0007ffe0ff */
.L_x_1336:
[----:B------:R-:W-:Y:S05]  /*42c0*/  BSYNC B6 ;  /* 0x0000000000067941 */ /* 0x000fea0003800000 */
.L_x_1335:
        /* <DEDUP_REMOVED lines=26> */
.L_x_1406:
[----:B------:R-:W2:Y:S02]  /*4470*/  LDG.E.U8 R4, [R4.64] ;  /* 0x0000002404047981 */ /* 0x000ea4000c1e1100 */
[----:B--2---:R-:W0:Y:S02]  /*4480*/  I2F.U16 R0, R4 ;  /* 0x0000000400007306 */ /* 0x004e240000101000 */
[----:B0-----:R-:W-:-:S04]  /*4490*/  F2FP.PACK_AB R0, RZ, R0 ;  /* 0x00000000ff00723e */ /* 0x001fc800000000ff */
[----:B------:R-:W-:Y:S01]  /*44a0*/  PRMT R28, R0, 0x7610, R28 ;  /* 0x00007610001c7816 */ /* 0x000fe2000000001c */
[----:B------:R-:W-:Y:S05]  /*44b0*/  BRA `(.L_x_1408) ;  /* 0x00000ed000007947 */ /* 0x000fea0003800000 */
.L_x_1405:
        /* <DEDUP_REMOVED lines=11> */
.L_x_1410:
[----:B------:R-:W2:Y:S02]  /*4570*/  LDG.E R4, [R4.64] ;  /* 0x0000002404047981 */ /* 0x000ea4000c1e1900 */
[----:B--2---:R-:W0:Y:S02]  /*4580*/  I2F R0, R4 ;  /* 0x0000000400007306 */ /* 0x004e240000201400 */
[----:B0-----:R-:W-:-:S04]  /*4590*/  F2FP.PACK_AB R0, RZ, R0 ;  /* 0x00000000ff00723e */ /* 0x001fc800000000ff */
[----:B------:R-:W-:Y:S01]  /*45a0*/  PRMT R28, R0, 0x7610, R28 ;  /* 0x00007610001c7816 */ /* 0x000fe2000000001c */
[----:B------:R-:W-:Y:S05]  /*45b0*/  BRA `(.L_x_1408) ;  /* 0x00000dd000007947 */ /* 0x000fea0003800000 */
.L_x_1409:
[----:B------:R-:W2:Y:S02]  /*45c0*/  LDG.E.U16 R4, [R4.64] ;  /* 0x0000002404047981 */ /* 0x000ea4000c1e1500 */
[----:B--2---:R-:W0:Y:S02]  /*45d0*/  I2F.S16 R0, R4 ;  /* 0x0000000400007306 */ /* 0x004e240000101400 */
[----:B0-----:R-:W-:-:S04]  /*45e0*/  F2FP.PACK_AB R0, RZ, R0 ;  /* 0x00000000ff00723e */ /* 0x001fc800000000ff */
[----:B------:R-:W-:Y:S01]  /*45f0*/  PRMT R28, R0, 0x7610, R28 ;  /* 0x00007610001c7816 */ /* 0x000fe2000000001c */
[----:B------:R-:W-:Y:S05]  /*4600*/  BRA `(.L_x_1408) ;  /* 0x00000d8000007947 */ /* 0x000fea0003800000 */
.L_x_1404:
        /* <DEDUP_REMOVED lines=9> */
.L_x_1412:
[----:B------:R0:W5:Y:S01]  /*46a0*/  LDG.E.U16 R28, [R4.64] ;  /* 0x00000024041c7981 */ /* 0x000162000c1e1500 */
[----:B------:R-:W-:Y:S05]  /*46b0*/  BRA `(.L_x_1408) ;  /* 0x00000cd000007947 */ /* 0x000fea0003800000 */
.L_x_1411:
        /* <DEDUP_REMOVED lines=9> */
.L_x_1414:
[----:B------:R0:W5:Y:S01]  /*4750*/  LDG.E.U16 R28, [R4.64] ;  /* 0x00000024041c7981 */ /* 0x000162000c1e1500 */
[----:B------:R-:W-:Y:S05]  /*4760*/  BRA `(.L_x_1408) ;  /* 0x00000c2000007947 */ /* 0x000fea0003800000 */
.L_x_1413:
[----:B------:R-:W2:Y:S02]  /*4770*/  LDG.E.64 R4, [R4.64] ;  /* 0x0000002404047981 */ /* 0x000ea4000c1e1b00 */
[----:B--2---:R-:W0:Y:S01]  /*4780*/  F2F.F32.F64 R0, R4 ;  /* 0x0000000400007310 */ /* 0x004e220000301000 */
[----:B------:R-:W0:-:S14]  /*4790*/  DSETP.GEU.AND P0, PT, |R4|, c[0x2][0x0], PT ;  /* 0x008000000400762a */ /* 0x000e1c0003f0e200 */
[----:B0-----:R-:W-:-:S05]  /*47a0*/  @!P0 FMUL R0, R0, 1.175494350822287508e-38 ;  /* 0x0080000000008820 */ /* 0x001fca0000400000 */
[----:B------:R-:W-:-:S04]  /*47b0*/  F2FP.PACK_AB R0, RZ, R0 ;  /* 0x00000000ff00723e */ /* 0x000fc800000000ff */
[----:B------:R-:W-:Y:S01]  /*47c0*/  PRMT R28, R0, 0x7610, R28 ;  /* 0x00007610001c7816 */ /* 0x000fe2000000001c */
[----:B------:R-:W-:Y:S05]  /*47d0*/  BRA `(.L_x_1408) ;  /* 0x00000bb000007947 */ /* 0x000fea0003800000 */
.L_x_1403:
        /* <DEDUP_REMOVED lines=14> */
.L_x_1417:
[----:B------:R-:W2:Y:S02]  /*48c0*/  LDG.E.64 R4, [R4.64] ;  /* 0x0000002404047981 */ /* 0x000ea4000c1e1b00 */
[----:B--2---:R-:W0:Y:S01]  /*48d0*/  F2F.F32.F64 R0, R4 ;  /* 0x0000000400007310 */ /* 0x004e220000301000 */
[----:B------:R-:W0:-:S14]  /*48e0*/  DSETP.GEU.AND P0, PT, |R4|, c[0x2][0x0], PT ;  /* 0x008000000400762a */ /* 0x000e1c0003f0e200 */
[----:B0-----:R-:W-:-:S05]  /*48f0*/  @!P0 FMUL R0, R0, 1.175494350822287508e-38 ;  /* 0x0080000000008820 */ /* 0x001fca0000400000 */
[----:B------:R-:W-:-:S04]  /*4900*/  F2FP.PACK_AB R0, RZ, R0 ;  /* 0x00000000ff00723e */ /* 0x000fc800000000ff */
[----:B------:R-:W-:Y:S01]  /*4910*/  PRMT R28, R0, 0x7610, R28 ;  /* 0x00007610001c7816 */ /* 0x000fe2000000001c */
[----:B------:R-:W-:Y:S05]  /*4920*/  BRA `(.L_x_1408) ;  /* 0x00000a6000007947 */ /* 0x000fea0003800000 */
.L_x_1416:
        /* <DEDUP_REMOVED lines=28> */
.L_x_1419:
        /* <DEDUP_REMOVED lines=12> */
[----:B------:R-:W-:-:S04]  /*4bb0*/  F2FP.PACK_AB R0, RZ, R0 ;  /* 0x00000000ff00723e */ /* 0x000fc800000000ff */
[----:B------:R-:W-:Y:S01]  /*4bc0*/  PRMT R28, R0, 0x7610, R28 ;  /* 0x00007610001c7816 */ /* 0x000fe2000000001c */
[----:B------:R-:W-:Y:S05]  /*4bd0*/  BRA `(.L_x_1408) ;  /* 0x000007b000007947 */ /* 0x000fea0003800000 */
.L_x_1418:
[----:B------:R-:W2:Y:S02]  /*4be0*/  LDG.E.U16 R0, [R4.64] ;  /* 0x0000002404007981 */ /* 0x000ea4000c1e1500 */
[----:B--2---:R-:W-:-:S04]  /*4bf0*/  PRMT R0, RZ, 0x5410, R0 ;  /* 0x00005410ff007816 */ /* 0x004fc80000000000 */
[----:B------:R-:W-:-:S04]  /*4c00*/  F2FP.PACK_AB R0, RZ, R0 ;  /* 0x00000000ff00723e */ /* 0x000fc800000000ff */
[----:B------:R-:W-:Y:S01]  /*4c10*/  PRMT R28, R0, 0x7610, R28 ;  /* 0x00007610001c7816 */ /* 0x000fe2000000001c */
[----:B------:R-:W-:Y:S05]  /*4c20*/  BRA `(.L_x_1408) ;  /* 0x0000076000007947 */ /* 0x000fea0003800000 */
.L_x_1415:
        /* <DEDUP_REMOVED lines=12> */
.L_x_1422:
        /* <DEDUP_REMOVED lines=21> */
.L_x_1426:
[----:B------:R-:W-:Y:S05]  /*4e40*/  BSYNC B1 ;  /* 0x0000000000017941 */ /* 0x000fea0003800000 */
.L_x_1425:
[----:B------:R-:W-:Y:S01]  /*4e50*/  LEA R5, R0, 0x3b800000, 0x17 ;  /* 0x3b80000000057811 */ /* 0x000fe200078eb8ff */
[----:B------:R-:W-:-:S05]  /*4e60*/  IMAD.SHL.U32 R0, R3, 0x100000, RZ ;  /* 0x0010000003007824 */ /* 0x000fca00078e00ff */
[----:B------:R-:W-:Y:S02]  /*4e70*/  LOP3.LUT R0, R5, R0, R6, 0xfe, !PT ;  /* 0x0000000005007212 */ /* 0x000fe400078efe06 */
.L_x_1424:
[----:B------:R-:W-:Y:S05]  /*4e80*/  BSYNC B0 ;  /* 0x0000000000007941 */ /* 0x000fea0003800000 */
.L_x_1423:
[----:B------:R-:W-:-:S04]  /*4e90*/  F2FP.PACK_AB R0, RZ, R0 ;  /* 0x00000000ff00723e */ /* 0x000fc800000000ff */
[----:B------:R-:W-:Y:S01]  /*4ea0*/  PRMT R28, R0, 0x7610, R28 ;  /* 0x00007610001c7816 */ /* 0x000fe2000000001c */
[----:B------:R-:W-:Y:S05]  /*4eb0*/  BRA `(.L_x_1408) ;  /* 0x000004d000007947 */ /* 0x000fea0003800000 */
.L_x_1421:
        /* <DEDUP_REMOVED lines=21> */
.L_x_1430:
[----:B------:R-:W-:Y:S05]  /*5010*/  BSYNC B1 ;  /* 0x0000000000017941 */ /* 0x000fea0003800000 */
.L_x_1429:
[----:B------:R-:W-:Y:S01]  /*5020*/  LEA R5, R0, 0x37800000, 0x17 ;  /* 0x3780000000057811 */ /* 0x000fe200078eb8ff */
[----:B------:R-:W-:-:S05]  /*5030*/  IMAD.SHL.U32 R0, R3, 0x200000, RZ ;  /* 0x0020000003007824 */ /* 0x000fca00078e00ff */
[----:B------:R-:W-:Y:S02]  /*5040*/  LOP3.LUT R0, R5, R0, R6, 0xfe, !PT ;  /* 0x0000000005007212 */ /* 0x000fe400078efe06 */
.L_x_1428:
[----:B------:R-:W-:Y:S05]  /*5050*/  BSYNC B0 ;  /* 0x0000000000007941 */ /* 0x000fea0003800000 */
.L_x_1427:
[----:B------:R-:W-:-:S04]  /*5060*/  F2FP.PACK_AB R0, RZ, R0 ;  /* 0x00000000ff00723e */ /* 0x000fc800000000ff */
[----:B------:R-:W-:Y:S01]  /*5070*/  PRMT R28, R0, 0x7610, R28 ;  /* 0x00007610001c7816 */ /* 0x000fe2000000001c */
[----:B------:R-:W-:Y:S05]  /*5080*/  BRA `(.L_x_1408) ;  /* 0x0000030000007947 */ /* 0x000fea0003800000 */
.L_x_1420:
        /* <DEDUP_REMOVED lines=14> */
.L_x_1434:
[----:B------:R-:W-:Y:S05]  /*5170*/  BSYNC B0 ;  /* 0x0000000000007941 */ /* 0x000fea0003800000 */
.L_x_1433:
[----:B------:R-:W-:-:S04]  /*5180*/  F2FP.PACK_AB R0, RZ, R0 ;  /* 0x00000000ff00723e */ /* 0x000fc800000000ff */
[----:B------:R-:W-:Y:S01]  /*5190*/  PRMT R28, R0, 0x7610, R28 ;  /* 0x00007610001c7816 */ /* 0x000fe2000000001c */
[----:B------:R-:W-:Y:S05]  /*51a0*/  BRA `(.L_x_1408) ;  /* 0x000001e000007947 */ /* 0x000fea0003800000 */
.L_x_1407:
        /* <DEDUP_REMOVED lines=21> */
.L_x_1432:
[----:B------:R-:W2:Y:S02]  /*5300*/  LDG.E.64 R4, [R4.64] ;  /* 0x0000002404047981 */ /* 0x000ea4000c1e1b00 */
[----:B--2---:R-:W0:Y:S02]  /*5310*/  I2F.U64 R0, R4 ;  /* 0x0000000400007312 */ /* 0x004e240000301000 */
[----:B0-----:R-:W-:-:S04]  /*5320*/  F2FP.PACK_AB R0, RZ, R0 ;  /* 0x00000000ff00723e */ /* 0x001fc800000000ff */
[----:B------:R-:W-:Y:S01]  /*5330*/  PRMT R28, R0, 0x7610, R28 ;  /* 0x00007610001c7816 */ /* 0x000fe2000000001c */
[----:B------:R-:W-:Y:S05]  /*5340*/  BRA `(.L_x_1408) ;  /* 0x0000004000007947 */ /* 0x000fea0003800000 */
.L_x_1431:
[----:B------:R-:W2:Y:S02]  /*5350*/  LDG.E R4, [R4.64] ;  /* 0x0000002404047981 */ /* 0x000ea4000c1e1900 */
[----:B--2---:R-:W0:Y:S02]  /*5360*/  I2F.U32 R0, R4 ;  /* 0x0000000400007306 */ /* 0x004e240000201000 */
[----:B0-----:R-:W-:-:S04]  /*5370*/  F2FP.PACK_AB R0, RZ, R0 ;  /* 0x00000000ff00723e */ /* 0x001fc800000000ff */
[----:B------:R-:W-:Y:S02]  /*5380*/  PRMT R28, R0, 0x7610, R28 ;  /* 0x00007610001c7816 */ /* 0x000fe4000000001c */
.L_x_1408:
        /* <DEDUP_REMOVED lines=19> */
.L_x_1438:
[----:B------:R-:W2:Y:S02]  /*54c0*/  LDG.E.U8 R4, [R4.64] ;  /* 0x0000002404047981 */ /* 0x000ea4000c1e1100 */
[----:B--2---:R-:W0:Y:S02]  /*54d0*/  I2F.U16 R0, R4 ;  /* 0x0000000400007306 */ /* 0x004e240000101000 */
[----:B0-----:R-:W-:-:S04]  /*54e0*/  F2FP.PACK_AB R0, RZ, R0 ;  /* 0x00000000ff00723e */ /* 0x001fc800000000ff */
[----:B------:R-:W-:Y:S01]  /*54f0*/  PRMT R2, R0, 0x7610, R2 ;  /* 0x0000761000027816 */ /* 0x000fe20000000002 */
[----:B------:R-:W-:Y:S05]  /*5500*/  BRA `(.L_x_1440) ;  /* 0x00000ec000007947 */ /* 0x000fea0003800000 */
.L_x_1437:
        /* <DEDUP_REMOVED lines=11> */
.L_x_1442:
[----:B------:R-:W2:Y:S02]  /*55c0*/  LDG.E R4, [R4.64] ;  /* 0x0000002404047981 */ /* 0x000ea4000c1e1900 */
[----:B--2---:R-:W0:Y:S02]  /*55d0*/  I2F R0, R4 ;  /* 0x0000000400007306 */ /* 0x004e240000201400 */
[----:B0-----:R-:W-:-:S04]  /*55e0*/  F2FP.PACK_AB R0, RZ, R0 ;  /* 0x00000000ff00723e */ /* 0x001fc800000000ff */
[----:B------:R-:W-:Y:S01]  /*55f0*/  PRMT R2, R0, 0x7610, R2 ;  /* 0x0000761000027816 */ /* 0x000fe20000000002 */
[----:B------:R-:W-:Y:S05]  /*5600*/  BRA `(.L_x_1440) ;  /* 0x00000dc000007947 */ /* 0x000fea0003800000 */
.L_x_1441:
[----:B------:R-:W2:Y:S02]  /*5610*/  LDG.E.U16 R4, [R4.64] ;  /* 0x0000002404047981 */ /* 0x000ea4000c1e1500 */
[----:B--2---:R-:W0:Y:S02]  /*5620*/  I2F.S16 R0, R4 ;  /* 0x0000000400007306 */ /* 0x004e240000101400 */
[----:B0-----:R-:W-:-:S04]  /*5630*/  F2FP.PACK_AB R0, RZ, R0 ;  /* 0x00000000ff00723e */ /* 0x001fc800000000ff */
[----:B------:R-:W-:Y:S01]  /*5640*/  PRMT R2, R0, 0x7610, R2 ;  /* 0x0000761000027816 */ /* 0x000fe20000000002 */
[----:B------:R-:W-:Y:S05]  /*5650*/  BRA `(.L_x_1440) ;  /* 0x00000d7000007947 */ /* 0x000fea0003800000 */
.L_x_1436:
        /* <DEDUP_REMOVED lines=9> */
.L_x_1444:
[----:B------:R0:W5:Y:S01]  /*56f0*/  LDG.E.U16 R2, [R4.64] ;  /* 0x0000002404027981 */ /* 0x000162000c1e1500 */
[----:B------:R-:W-:Y:S05]  /*5700*/  BRA `(.L_x_1440) ;  /* 0x00000cc000007947 */ /* 0x000fea0003800000 */
.L_x_1443:
        /* <DEDUP_REMOVED lines=9> */
.L_x_1446:
[----:B------:R0:W5:Y:S01]  /*57a0*/  LDG.E.U16 R2, [R4.64] ;  /* 0x0000002404027981 */ /* 0x000162000c1e1500 */
[----:B------:R-:W-:Y:S05]  /*57b0*/  BRA `(.L_x_1440) ;  /* 0x00000c1000007947 */ /* 0x000fea0003800000 */
.L_x_1445:
[----:B------:R-:W2:Y:S02]  /*57c0*/  LDG.E.64 R4, [R4.64] ;  /* 0x0000002404047981 */ /* 0x000ea4000c1e1b00 */
[----:B--2---:R-:W0:Y:S01]  /*57d0*/  F2F.F32.F64 R0, R4 ;  /* 0x0000000400007310 */ /* 0x004e220000301000 */
[----:B------:R-:W0:-:S14]  /*57e0*/  DSETP.GEU.AND P0, PT, |R4|, c[0x2][0x0], PT ;  /* 0x008000000400762a */ /* 0x000e1c0003f0e200 */
[----:B0-----:R-:W-:-:S05]  /*57f0*/  @!P0 FMUL R0, R0, 1.175494350822287508e-38 ;  /* 0x0080000000008820 */ /* 0x001fca0000400000 */
[----:B------:R-:W-:-:S04]  /*5800*/  F2FP.PACK_AB R0, RZ, R0 ;  /* 0x00000000ff00723e */ /* 0x000fc800000000ff */
[----:B------:R-:W-:Y:S01]  /*5810*/  PRMT R2, R0, 0x7610, R2 ;  /* 0x0000761000027816 */ /* 0x000fe20000000002 */
[----:B------:R-:W-:Y:S05]  /*5820*/  BRA `(.L_x_1440) ;  /* 0x00000ba000007947 */ /* 0x000fea0003800000 */
.L_x_1435:
        /* <DEDUP_REMOVED lines=14> */
.L_x_1449:
[----:B------:R-:W2:Y:S02]  /*5910*/  LDG.E.64 R4, [R4.64] ;  /* 0x0000002404047981 */ /* 0x000ea4000c1e1b00 */
[----:B--2---:R-:W0:Y:S01]  /*5920*/  F2F.F32.F64 R0, R4 ;  /* 0x0000000400007310 */ /* 0x004e220000301000 */
[----:B------:R-:W0:-:S14]  /*5930*/  DSETP.GEU.AND P0, PT, |R4|, c[0x2][0x0], PT ;  /* 0x008000000400762a */ /* 0x000e1c0003f0e200 */
[----:B0-----:R-:W-:-:S05]  /*5940*/  @!P0 FMUL R0, R0, 1.175494350822287508e-38 ;  /* 0x0080000000008820 */ /* 0x001fca0000400000 */
[----:B------:R-:W-:-:S04]  /*5950*/  F2FP.PACK_AB R0, RZ, R0 ;  /* 0x00000000ff00723e */ /* 0x000fc800000000ff */
[----:B------:R-:W-:Y:S01]  /*5960*/  PRMT R2, R0, 0x7610, R2 ;  /* 0x0000761000027816 */ /* 0x000fe20000000002 */
[----:B------:R-:W-:Y:S05]  /*5970*/  BRA `(.L_x_1440) ;  /* 0x00000a5000007947 */ /* 0x000fea0003800000 */
.L_x_1448:
        /* <DEDUP_REMOVED lines=25> */
[----:B------:R-:W-:-:S04]  /*5b10*/  F2FP.PACK_AB R3, RZ, R3 ;  /* 0x00000003ff03723e */ /* 0x000fc800000000ff */
[----:B------:R-:W-:Y:S01]  /*5b20*/  PRMT R2, R3, 0x7610, R2 ;  /* 0x0000761003027816 */ /* 0x000fe20000000002 */
[----:B------:R-:W-:Y:S05]  /*5b30*/  BRA `(.L_x_1440) ;  /* 0x0000089000007947 */ /* 0x000fea0003800000 */
.L_x_1451:
        /* <DEDUP_REMOVED lines=12> */
[----:B------:R-:W-:Y:S01]  /*5c00*/  F2FP.PACK_AB R2, RZ, R2 ;  /* 0x00000002ff02723e */ /* 0x000fe200000000ff */
[----:B------:R-:W-:Y:S05]  /*5c10*/  BRA `(.L_x_1440) ;  /* 0x000007b000007947 */ /* 0x000fea0003800000 */
.L_x_1450:
[----:B------:R-:W2:Y:S02]  /*5c20*/  LDG.E.U16 R0, [R4.64] ;  /* 0x0000002404007981 */ /* 0x000ea4000c1e1500 */
[----:B--2---:R-:W-:-:S04]  /*5c30*/  PRMT R0, RZ, 0x5410, R0 ;  /* 0x00005410ff007816 */ /* 0x004fc80000000000 */
[----:B------:R-:W-:-:S04]  /*5c40*/  F2FP.PACK_AB R0, RZ, R0 ;  /* 0x00000000ff00723e */ /* 0x000fc800000000ff */
[----:B------:R-:W-:Y:S01]  /*5c50*/  PRMT R2, R0, 0x7610, R2 ;  /* 0x0000761000027816 */ /* 0x000fe20000000002 */
[----:B------:R-:W-:Y:S05]  /*5c60*/  BRA `(.L_x_1440) ;  /* 0x0000076000007947 */ /* 0x000fea0003800000 */
.L_x_1447:
        /* <DEDUP_REMOVED lines=12> */
.L_x_1454:
        /* <DEDUP_REMOVED lines=21> */
.L_x_1458:
[----:B------:R-:W-:Y:S05]  /*5e80*/  BSYNC B1 ;  /* 0x0000000000017941 */ /* 0x000fea0003800000 */
.L_x_1457:
[----:B------:R-:W-:Y:S01]  /*5e90*/  LEA R3, R0, 0x3b800000, 0x17 ;  /* 0x3b80000000037811 */ /* 0x000fe200078eb8ff */
[----:B------:R-:W-:-:S05]  /*5ea0*/  IMAD.SHL.U32 R0, R2, 0x100000, RZ ;  /* 0x0010000002007824 */ /* 0x000fca00078e00ff */
[----:B------:R-:W-:Y:S02]  /*5eb0*/  LOP3.LUT R0, R3, R0, R4, 0xfe, !PT ;  /* 0x0000000003007212 */ /* 0x000fe400078efe04 */
.L_x_1456:
[----:B------:R-:W-:Y:S05]  /*5ec0*/  BSYNC B0 ;  /* 0x0000000000007941 */ /* 0x000fea0003800000 */
.L_x_1455:
[----:B------:R-:W-:-:S04]  /*5ed0*/  F2FP.PACK_AB R0, RZ, R0 ;  /* 0x00000000ff00723e */ /* 0x000fc800000000ff */
[----:B------:R-:W-:Y:S01]  /*5ee0*/  PRMT R2, R0, 0x7610, R2 ;  /* 0x0000761000027816 */ /* 0x000fe20000000002 */
[----:B------:R-:W-:Y:S05]  /*5ef0*/  BRA `(.L_x_1440) ;  /* 0x000004d000007947 */ /* 0x000fea0003800000 */
.L_x_1453:
        /* <DEDUP_REMOVED lines=21> */
.L_x_1462:
[----:B------:R-:W-:Y:S05]  /*6050*/  BSYNC B1 ;  /* 0x0000000000017941 */ /* 0x000fea0003800000 */
.L_x_1461:
[----:B------:R-:W-:Y:S01]  /*6060*/  LEA R3, R0, 0x37800000, 0x17 ;  /* 0x3780000000037811 */ /* 0x000fe200078eb8ff */
[----:B------:R-:W-:-:S05]  /*6070*/  IMAD.SHL.U32 R0, R2, 0x200000, RZ ;  /* 0x0020000002007824 */ /* 0x000fca00078e00ff */
[----:B------:R-:W-:Y:S02]  /*6080*/  LOP3.LUT R0, R3, R0, R4, 0xfe, !PT ;  /* 0x0000000003007212 */ /* 0x000fe400078efe04 */
.L_x_1460:
[----:B------:R-:W-:Y:S05]  /*6090*/  BSYNC B0 ;  /* 0x0000000000007941 */ /* 0x000fea0003800000 */
.L_x_1459:
[----:B------:R-:W-:-:S04]  /*60a0*/  F2FP.PACK_AB R0, RZ, R0 ;  /* 0x00000000ff00723e */ /* 0x000fc800000000ff */
[----:B------:R-:W-:Y:S01]  /*60b0*/  PRMT R2, R0, 0x7610, R2 ;  /* 0x0000761000027816 */ /* 0x000fe20000000002 */
[----:B------:R-:W-:Y:S05]  /*60c0*/  BRA `(.L_x_1440) ;  /* 0x0000030000007947 */ /* 0x000fea0003800000 */
.L_x_1452:
        /* <DEDUP_REMOVED lines=14> */
.L_x_1466:
[----:B------:R-:W-:Y:S05]  /*61b0*/  BSYNC B0 ;  /* 0x0000000000007941 */ /* 0x000fea0003800000 */
.L_x_1465:
[----:B------:R-:W-:-:S04]  /*61c0*/  F2FP.PACK_AB R0, RZ, R0 ;  /* 0x00000000ff00723e */ /* 0x000fc800000000ff */
[----:B------:R-:W-:Y:S01]  /*61d0*/  PRMT R2, R0, 0x7610, R2 ;  /* 0x0000761000027816 */ /* 0x000fe20000000002 */
[----:B------:R-:W-:Y:S05]  /*61e0*/  BRA `(.L_x_1440) ;  /* 0x000001e000007947 */ /* 0x000fea0003800000 */
.L_x_1439:
        /* <DEDUP_REMOVED lines=21> */
.L_x_1464:
[----:B------:R-:W2:Y:S02]  /*6340*/  LDG.E.64 R4, [R4.64] ;  /* 0x0000002404047981 */ /* 0x000ea4000c1e1b00 */
[----:B--2---:R-:W0:Y:S02]  /*6350*/  I2F.U64 R0, R4 ;  /* 0x0000000400007312 */ /* 0x004e240000301000 */
[----:B0-----:R-:W-:-:S04]  /*6360*/  F2FP.PACK_AB R0, RZ, R0 ;  /* 0x00000000ff00723e */ /* 0x001fc800000000ff */
[----:B------:R-:W-:Y:S01]  /*6370*/  PRMT R2, R0, 0x7610, R2 ;  /* 0x0000761000027816 */ /* 0x000fe20000000002 */
[----:B------:R-:W-:Y:S05]  /*6380*/  BRA `(.L_x_1440) ;  /* 0x0000004000007947 */ /* 0x000fea0003800000 */
.L_x_1463:
[----:B------:R-:W2:Y:S02]  /*6390*/  LDG.E R4, [R4.64] ;  /* 0x0000002404047981 */ /* 0x000ea4000c1e1900 */
[----:B--2---:R-:W0:Y:S02]  /*63a0*/  I2F.U32 R0, R4 ;  /* 0x0000000400007306 */ /* 0x004e240000201000 */
[----:B0-----:R-:W-:-:S04]  /*63b0*/  F2FP.PACK_AB R0, RZ, R0 ;  /* 0x00000000ff00723e */ /* 0x001fc800000000ff */
[----:B------:R-:W-:Y:S02]  /*63c0*/  PRMT R2, R0, 0x7610, R2 ;  /* 0x0000761000027816 */ /* 0x000fe40000000002 */
.L_x_1440:
[----:B------:R-:W-:-:S05]  /*63d0*/  IADD3 R17, R17, 0x80, RZ ;  /* 0x0000008011117810 */ /* 0x000fca0007ffe0ff */
.L_x_1402:
[----:B------:R-:W-:Y:S05]  /*63e0*/  BSYNC B6 ;  /* 0x0000000000067941 */ /* 0x000fea0003800000 */
.L_x_1401:
        /* <DEDUP_REMOVED lines=24> */
.L_x_1472:
[----:B------:R-:W2:Y:S02]  /*6570*/  LDG.E.U8 R4, [R4.64] ;  /* 0x0000002404047981 */ /* 0x000ea4000c1e1100 */
[----:B--2---:R-:W0:Y:S02]  /*6580*/  I2F.U16 R0, R4 ;  /* 0x0000000400007306 */ /* 0x004e240000101000 */
[----:B0-----:R-:W-:-:S04]  /*6590*/  F2FP.PACK_AB R0, RZ, R0 ;  /* 0x00000000ff00723e */ /* 0x001fc800000000ff */
[----:B------:R-:W-:Y:S01]  /*65a0*/  PRMT R27, R0, 0x7610, R27 ;  /* 0x00007610001b7816 */ /* 0x000fe2000000001b */
[----:B------:R-:W-:Y:S05]  /*65b0*/  BRA `(.L_x_1474) ;  /* 0x00000ed000007947 */ /* 0x000fea0003800000 */
.L_x_1471:
        /* <DEDUP_REMOVED lines=11> */
.L_x_1476:
[----:B------:R-:W2:Y:S02]  /*6670*/  LDG.E R4, [R4.64] ;  /* 0x0000002404047981 */ /* 0x000ea4000c1e1900 */
[----:B--2---:R-:W0:Y:S02]  /*6680*/  I2F R0, R4 ;  /* 0x0000000400007306 */ /* 0x004e240000201400 */
[----:B0-----:R-:W-:-:S04]  /*6690*/  F2FP.PACK_AB R0, RZ, R0 ;  /* 0x00000000ff00723e */ /* 0x001fc800000000ff */
[----:B------:R-:W-:Y:S01]  /*66a0*/  PRMT R27, R0, 0x7610, R27 ;  /* 0x00007610001b7816 */ /* 0x000fe2000000001b */
[----:B------:R-:W-:Y:S05]  /*66b0*/  BRA `(.L_x_1474) ;  /* 0x00000dd000007947 */ /* 0x000fea0003800000 */
.L_x_1475:
[----:B------:R-:W2:Y:S02]  /*66c0*/  LDG.E.U16 R4, [R4.64] ;  /* 0x0000002404047981 */ /* 0x000ea4000c1e1500 */
[----:B--2---:R-:W0:Y:S02]  /*66d0*/  I2F.S16 R0, R4 ;  /* 0x0000000400007306 */ /* 0x004e240000101400 */
[----:B0-----:R-:W-:-:S04]  /*66e0*/  F2FP.PACK_AB R0, RZ, R0 ;  /* 0x00000000ff00723e */ /* 0x001fc800000000ff */
[----:B------:R-:W-:Y:S01]  /*66f0*/  PRMT R27, R0, 0x7610, R27 ;  /* 0x00007610001b7816 */ /* 0x000fe2000000001b */
[----:B------:R-:W-:Y:S05]  /*6700*/  BRA `(.L_x_1474) ;  /* 0x00000d8000007947 */ /* 0x000fea0003800000 */
.L_x_1470:
        /* <DEDUP_REMOVED lines=9> */
.L_x_1478:
[----:B------:R0:W5:Y:S01]  /*67a0*/  LDG.E.U16 R27, [R4.64] ;  /* 0x00000024041b7981 */ /* 0x000162000c1e1500 */
[----:B------:R-:W-:Y:S05]  /*67b0*/  BRA `(.L_x_1474) ;  /* 0x00000cd000007947 */ /* 0x000fea0003800000 */
.L_x_1477:
        /* <DEDUP_REMOVED lines=9> */
.L_x_1480:
[----:B------:R0:W5:Y:S01]  /*6850*/  LDG.E.U16 R27, [R4.64] ;  /* 0x00000024041b7981 */ /* 0x000162000c1e1500 */
[----:B------:R-:W-:Y:S05]  /*6860*/  BRA `(.L_x_1474) ;  /* 0x00000c2000007947 */ /* 0x000fea0003800000 */
.L_x_1479:
[----:B------:R-:W2:Y:S02]  /*6870*/  LDG.E.64 R4, [R4.64] ;  /* 0x0000002404047981 */ /* 0x000ea4000c1e1b00 */
[----:B--2---:R-:W0:Y:S01]  /*6880*/  F2F.F32.F64 R0, R4 ;  /* 0x0000000400007310 */ /* 0x004e220000301000 */
[----:B------:R-:W0:-:S14]  /*6890*/  DSETP.GEU.AND P0, PT, |R4|, c[0x2][0x0], PT ;  /* 0x008000000400762a */ /* 0x000e1c0003f0e200 */
[----:B0-----:R-:W-:-:S05]  /*68a0*/  @!P0 FMUL R0, R0, 1.175494350822287508e-38 ;  /* 0x0080000000008820 */ /* 0x001fca0000400000 */
[----:B------:R-:W-:-:S04]  /*68b0*/  F2FP.PACK_AB R0, RZ, R0 ;  /* 0x00000000ff00723e */ /* 0x000fc800000000ff */
[----:B------:R-:W-:Y:S01]  /*68c0*/  PRMT R27, R0, 0x7610, R27 ;  /* 0x00007610001b7816 */ /* 0x000fe2000000001b */
[----:B------:R-:W-:Y:S05]  /*68d0*/  BRA `(.L_x_1474) ;  /* 0x00000bb000007947 */ /* 0x000fea0003800000 */
.L_x_1469:
        /* <DEDUP_REMOVED lines=14> */
.L_x_1483:
[----:B------:R-:W2:Y:S02]  /*69c0*/  LDG.E.64 R4, [R4.64] ;  /* 0x0000002404047981 */ /* 0x000ea4000c1e1b00 */
[----:B--2---:R-:W0:Y:S01]  /*69d0*/  F2F.F32.F64 R0, R4 ;  /* 0x0000000400007310 */ /* 0x004e220000301000 */
[----:B------:R-:W0:-:S14]  /*69e0*/  DSETP.GEU.AND P0, PT, |R4|, c[0x2][0x0], PT ;  /* 0x008000000400762a */ /* 0x000e1c0003f0e200 */
[----:B0-----:R-:W-:-:S05]  /*69f0*/  @!P0 FMUL R0, R0, 1.175494350822287508e-38 ;  /* 0x0080000000008820 */ /* 0x001fca0000400000 */
[----:B------:R-:W-:-:S04]  /*6a00*/  F2FP.PACK_AB R0, RZ, R0 ;  /* 0x00000000ff00723e */ /* 0x000fc800000000ff */
[----:B------:R-:W-:Y:S01]  /*6a10*/  PRMT R27, R0, 0x7610, R27 ;  /* 0x00007610001b7816 */ /* 0x000fe2000000001b */
[----:B------:R-:W-:Y:S05]  /*6a20*/  BRA `(.L_x_1474) ;  /* 0x00000a6000007947 */ /* 0x000fea0003800000 */
.L_x_1482:
        /* <DEDUP_REMOVED lines=28> */
.L_x_1485:
        /* <DEDUP_REMOVED lines=15> */
.L_x_1484:
[----:B------:R-:W2:Y:S02]  /*6ce0*/  LDG.E.U16 R0, [R4.64] ;  /* 0x0000002404007981 */ /* 0x000ea4000c1e1500 */
[----:B--2---:R-:W-:-:S04]  /*6cf0*/  PRMT R0, RZ, 0x5410, R0 ;  /* 0x00005410ff007816 */ /* 0x004fc80000000000 */
[----:B------:R-:W-:-:S04]  /*6d00*/  F2FP.PACK_AB R0, RZ, R0 ;  /* 0x00000000ff00723e */ /* 0x000fc800000000ff */
[----:B------:R-:W-:Y:S01]  /*6d10*/  PRMT R27, R0, 0x7610, R27 ;  /* 0x00007610001b7816 */ /* 0x000fe2000000001b */
[----:B------:R-:W-:Y:S05]  /*6d20*/  BRA `(.L_x_1474) ;  /* 0x0000076000007947 */ /* 0x000fea0003800000 */
.L_x_1481:
        /* <DEDUP_REMOVED lines=12> */
.L_x_1488:
        /* <DEDUP_REMOVED lines=21> */
.L_x_1492:
[----:B------:R-:W-:Y:S05]  /*6f40*/  BSYNC B1 ;  /* 0x0000000000017941 */ /* 0x000fea0003800000 */
.L_x_1491:
[----:B------:R-:W-:Y:S01]  /*6f50*/  LEA R5, R0, 0x3b800000, 0x17 ;  /* 0x3b80000000057811 */ /* 0x000fe200078eb8ff */
[----:B------:R-:W-:-:S05]  /*6f60*/  IMAD.SHL.U32 R0, R3, 0x100000, RZ ;  /* 0x0010000003007824 */ /* 0x000fca00078e00ff */
[----:B------:R-:W-:Y:S02]  /*6f70*/  LOP3.LUT R0, R5, R0, R6, 0xfe, !PT ;  /* 0x0000000005007212 */ /* 0x000fe400078efe06 */
.L_x_1490:
[----:B------:R-:W-:Y:S05]  /*6f80*/  BSYNC B0 ;  /* 0x0000000000007941 */ /* 0x000fea0003800000 */
.L_x_1489:
[----:B------:R-:W-:-:S04]  /*6f90*/  F2FP.PACK_AB R0, RZ, R0 ;  /* 0x00000000ff00723e */ /* 0x000fc800000000ff */
[----:B------:R-:W-:Y:S01]  /*6fa0*/  PRMT R27, R0, 0x7610, R27 ;  /* 0x00007610001b7816 */ /* 0x000fe2000000001b */
[----:B------:R-:W-:Y:S05]  /*6fb0*/  BRA `(.L_x_1474) ;  /* 0x000004d000007947 */ /* 0x000fea0003800000 */
.L_x_1487:
        /* <DEDUP_REMOVED lines=21> */
.L_x_1496:
[----:B------:R-:W-:Y:S05]  /*7110*/  BSYNC B1 ;  /* 0x0000000000017941 */ /* 0x000fea0003800000 */
.L_x_1495:
[----:B------:R-:W-:Y:S01]  /*7120*/  LEA R5, R0, 0x37800000, 0x17 ;  /* 0x3780000000057811 */ /* 0x000fe200078eb8ff */
[----:B------:R-:W-:-:S05]  /*7130*/  IMAD.SHL.U32 R0, R3, 0x200000, RZ ;  /* 0x0020000003007824 */ /* 0x000fca00078e00ff */
[----:B------:R-:W-:Y:S02]  /*7140*/  LOP3.LUT R0, R5, R0, R6, 0xfe, !PT ;  /* 0x0000000005007212 */ /* 0x000fe400078efe06 */
.L_x_1494:
[----:B------:R-:W-:Y:S05]  /*7150*/  BSYNC B0 ;  /* 0x0000000000007941 */ /* 0x000fea0003800000 */
.L_x_1493:
[----:B------:R-:W-:-:S04]  /*7160*/  F2FP.PACK_AB R0, RZ, R0 ;  /* 0x00000000ff00723e */ /* 0x000fc800000000ff */
[----:B------:R-:W-:Y:S01]  /*7170*/  PRMT R27, R0, 0x7610, R27 ;  /* 0x00007610001b7816 */ /* 0x000fe2000000001b */
[----:B------:R-:W-:Y:S05]  /*7180*/  BRA `(.L_x_1474) ;  /* 0x0000030000007947 */ /* 0x000fea0003800000 */
.L_x_1486:
        /* <DEDUP_REMOVED lines=14> */
.L_x_1500:
[----:B------:R-:W-:Y:S05]  /*7270*/  BSYNC B0 ;  /* 0x0000000000007941 */ /* 0x000fea0003800000 */
.L_x_1499:
[----:B------:R-:W-:-:S04]  /*7280*/  F2FP.PACK_AB R0, RZ, R0 ;  /* 0x00000000ff00723e */ /* 0x000fc800000000ff */
[----:B------:R-:W-:Y:S01]  /*7290*/  PRMT R27, R0, 0x7610, R27 ;  /* 0x00007610001b7816 */ /* 0x000fe2000000001b */
[----:B------:R-:W-:Y:S05]  /*72a0*/  BRA `(.L_x_1474) ;  /* 0x000001e000007947 */ /* 0x000fea0003800000 */
.L_x_1473:
        /* <DEDUP_REMOVED lines=21> */
.L_x_1498:
[----:B------:R-:W2:Y:S02]  /*7400*/  LDG.E.64 R4, [R4.64] ;  /* 0x0000002404047981 */ /* 0x000ea4000c1e1b00 */
[----:B--2---:R-:W0:Y:S02]  /*7410*/  I2F.U64 R0, R4 ;  /* 0x0000000400007312 */ /* 0x004e240000301000 */
[----:B0-----:R-:W-:-:S04]  /*7420*/  F2FP.PACK_AB R0, RZ, R0 ;  /* 0x00000000ff00723e */ /* 0x001fc800000000ff */
[----:B------:R-:W-:Y:S01]  /*7430*/  PRMT R27, R0, 0x7610, R27 ;  /* 0x00007610001b7816 */ /* 0x000fe2000000001b */
[----:B------:R-:W-:Y:S05]  /*7440*/  BRA `(.L_x_1474) ;  /* 0x0000004000007947 */ /* 0x000fea0003800000 */
.L_x_1497:
[----:B------:R-:W2:Y:S02]  /*7450*/  LDG.E R4, [R4.64] ;  /* 0x0000002404047981 */ /* 0x000ea4000c1e1900 */
[----:B--2---:R-:W0:Y:S02]  /*7460*/  I2F.U32 R0, R4 ;  /* 0x0000000400007306 */ /* 0x004e240000201000 */
[----:B0-----:R-:W-:-:S04]  /*7470*/  F2FP.PACK_AB R0, RZ, R0 ;  /* 0x00000000ff00723e */ /* 0x001fc800000000ff */
[----:B------:R-:W-:Y:S02]  /*7480*/  PRMT R27, R0, 0x7610, R27 ;  /* 0x00007610001b7816 */ /* 0x000fe4000000001b */
.L_x_1474:
        /* <DEDUP_REMOVED lines=18> */
.L_x_1504:
[----:B------:R-:W2:Y:S02]  /*75b0*/  LDG.E.U8 R4, [R4.64] ;  /* 0x0000002404047981 */ /* 0x000ea4000c1e1100 */
[----:B--2---:R-:W0:Y:S02]  /*75c0*/  I2F.U16 R0, R4 ;  /* 0x0000000400007306 */ /* 0x004e240000101000 */
[----:B0-----:R-:W-:Y:S01]  /*75d0*/  F2FP.PACK_AB R0, RZ, R0 ;  /* 0x00000000ff00723e */ /* 0x001fe200000000ff */
[----:B------:R-:W-:Y:S05]  /*75e0*/  BRA `(.L_x_1468) ;  /* 0x00000e0000007947 */ /* 0x000fea0003800000 */
.L_x_1503:
        /* <DEDUP_REMOVED lines=10> */
.L_x_1507:
[----:B------:R-:W2:Y:S02]  /*7690*/  LDG.E R4, [R4.64] ;  /* 0x0000002404047981 */ /* 0x000ea4000c1e1900 */
[----:B--2---:R-:W0:Y:S02]  /*76a0*/  I2F R0, R4 ;  /* 0x0000000400007306 */ /* 0x004e240000201400 */
[----:B0-----:R-:W-:Y:S01]  /*76b0*/  F2FP.PACK_AB R0, RZ, R0 ;  /* 0x00000000ff00723e */ /* 0x001fe200000000ff */
[----:B------:R-:W-:Y:S05]  /*76c0*/  BRA `(.L_x_1468) ;  /* 0x00000d2000007947 */ /* 0x000fea0003800000 */
.L_x_1506:
[----:B------:R-:W2:Y:S02]  /*76d0*/  LDG.E.U16 R4, [R4.64] ;  /* 0x0000002404047981 */ /* 0x000ea4000c1e1500 */
[----:B--2---:R-:W0:Y:S02]  /*76e0*/  I2F.S16 R0, R4 ;  /* 0x0000000400007306 */ /* 0x004e240000101400 */
[----:B0-----:R-:W-:Y:S01]  /*76f0*/  F2FP.PACK_AB R0, RZ, R0 ;  /* 0x00000000ff00723e */ /* 0x001fe200000000ff */
[----:B------:R-:W-:Y:S05]  /*7700*/  BRA `(.L_x_1468) ;  /* 0x00000ce000007947 */ /* 0x000fea0003800000 */
.L_x_1502:
        /* <DEDUP_REMOVED lines=9> */
.L_x_1509:
[----:B------:R0:W5:Y:S01]  /*77a0*/  LDG.E.U16 R0, [R4.64] ;  /* 0x0000002404007981 */ /* 0x000162000c1e1500 */
[----:B------:R-:W-:Y:S05]  /*77b0*/  BRA `(.L_x_1468) ;  /* 0x00000c3000007947 */ /* 0x000fea0003800000 */
.L_x_1508:
        /* <DEDUP_REMOVED lines=9> */
.L_x_1511:
[----:B------:R0:W5:Y:S01]  /*7850*/  LDG.E.U16 R0, [R4.64] ;  /* 0x0000002404007981 */ /* 0x000162000c1e1500 */
[----:B------:R-:W-:Y:S05]  /*7860*/  BRA `(.L_x_1468) ;  /* 0x00000b8000007947 */ /* 0x000fea0003800000 */
.L_x_1510:
[----:B------:R-:W2:Y:S02]  /*7870*/  LDG.E.64 R4, [R4.64] ;  /* 0x0000002404047981 */ /* 0x000ea4000c1e1b00 */
[----:B--2---:R-:W0:Y:S01]  /*7880*/  F2F.F32.F64 R0, R4 ;  /* 0x0000000400007310 */ /* 0x004e220000301000 */
[----:B------:R-:W0:-:S14]  /*7890*/  DSETP.GEU.AND P0, PT, |R4|, c[0x2][0x0], PT ;  /* 0x008000000400762a */ /* 0x000e1c0003f0e200 */
[----:B0-----:R-:W-:-:S05]  /*78a0*/  @!P0 FMUL R0, R0, 1.175494350822287508e-38 ;  /* 0x0080000000008820 */ /* 0x001fca0000400000 */
[----:B------:R-:W-:Y:S01]  /*78b0*/  F2FP.PACK_AB R0, RZ, R0 ;  /* 0x00000000ff00723e */ /* 0x000fe200000000ff */
[----:B------:R-:W-:Y:S05]  /*78c0*/  BRA `(.L_x_1468) ;  /* 0x00000b2000007947 */ /* 0x000fea0003800000 */
.L_x_1501:
        /* <DEDUP_REMOVED lines=13> */
.L_x_1514:
[----:B------:R-:W2:Y:S02]  /*79a0*/  LDG.E.64 R4, [R4.64] ;  /* 0x0000002404047981 */ /* 0x000ea4000c1e1b00 */
[----:B--2---:R-:W0:Y:S01]  /*79b0*/  F2F.F32.F64 R0, R4 ;  /* 0x0000000400007310 */ /* 0x004e220000301000 */
[----:B------:R-:W0:-:S14]  /*79c0*/  DSETP.GEU.AND P0, PT, |R4|, c[0x2][0x0], PT ;  /* 0x008000000400762a */ /* 0x000e1c0003f0e200 */
[----:B0-----:R-:W-:-:S05]  /*79d0*/  @!P0 FMUL R0, R0, 1.175494350822287508e-38 ;  /* 0x0080000000008820 */ /* 0x001fca0000400000 */
[----:B------:R-:W-:Y:S01]  /*79e0*/  F2FP.PACK_AB R0, RZ, R0 ;  /* 0x00000000ff00723e */ /* 0x000fe200000000ff */
[----:B------:R-:W-:Y:S05]  /*79f0*/  BRA `(.L_x_1468) ;  /* 0x000009f000007947 */ /* 0x000fea0003800000 */
.L_x_1513:
        /* <DEDUP_REMOVED lines=28> */
.L_x_1516:
        /* <DEDUP_REMOVED lines=12> */
[----:B------:R-:W-:Y:S01]  /*7c80*/  F2FP.PACK_AB R0, RZ, R0 ;  /* 0x00000000ff00723e */ /* 0x000fe200000000ff */
[----:B------:R-:W-:Y:S05]  /*7c90*/  BRA `(.L_x_1468) ;  /* 0x0000075000007947 */ /* 0x000fea0003800000 */
.L_x_1515:
[----:B------:R-:W2:Y:S02]  /*7ca0*/  LDG.E.U16 R0, [R4.64] ;  /* 0x0000002404007981 */ /* 0x000ea4000c1e1500 */
[----:B--2---:R-:W-:-:S04]  /*7cb0*/  PRMT R0, RZ, 0x5410, R0 ;  /* 0x00005410ff007816 */ /* 0x004fc80000000000 */
[----:B------:R-:W-:Y:S01]  /*7cc0*/  F2FP.PACK_AB R0, RZ, R0 ;  /* 0x00000000ff00723e */ /* 0x000fe200000000ff */
[----:B------:R-:W-:Y:S05]  /*7cd0*/  BRA `(.L_x_1468) ;  /* 0x0000071000007947 */ /* 0x000fea0003800000 */
.L_x_1512:
        /* <DEDUP_REMOVED lines=12> */
.L_x_1519:
        /* <DEDUP_REMOVED lines=21> */
.L_x_1523:
[----:B------:R-:W-:Y:S05]  /*7ef0*/  BSYNC B1 ;  /* 0x0000000000017941 */ /* 0x000fea0003800000 */
.L_x_1522:
[----:B------:R-:W-:Y:S01]  /*7f00*/  LEA R5, R0, 0x3b800000, 0x17 ;  /* 0x3b80000000057811 */ /* 0x000fe200078eb8ff */
[----:B------:R-:W-:-:S05]  /*7f10*/  IMAD.SHL.U32 R0, R3, 0x100000, RZ ;  /* 0x0010000003007824 */ /* 0x000fca00078e00ff */
[----:B------:R-:W-:Y:S02]  /*7f20*/  LOP3.LUT R0, R5, R0, R6, 0xfe, !PT ;  /* 0x0000000005007212 */ /* 0x000fe400078efe06 */
.L_x_1521:
[----:B------:R-:W-:Y:S05]  /*7f30*/  BSYNC B0 ;  /* 0x0000000000007941 */ /* 0x000fea0003800000 */
.L_x_1520:
[----:B------:R-:W-:Y:S01]  /*7f40*/  F2FP.PACK_AB R0, RZ, R0 ;  /* 0x00000000ff00723e */ /* 0x000fe200000000ff */
[----:B------:R-:W-:Y:S05]  /*7f50*/  BRA `(.L_x_1468) ;  /* 0x0000049000007947 */ /* 0x000fea0003800000 */
.L_x_1518:
        /* <DEDUP_REMOVED lines=21> */
.L_x_1527:
[----:B------:R-:W-:Y:S05]  /*80b0*/  BSYNC B1 ;  /* 0x0000000000017941 */ /* 0x000fea0003800000 */
.L_x_1526:
[----:B------:R-:W-:Y:S01]  /*80c0*/  LEA R5, R0, 0x37800000, 0x17 ;  /* 0x3780000000057811 */ /* 0x000fe200078eb8ff */
[----:B------:R-:W-:-:S05]  /*80d0*/  IMAD.SHL.U32 R0, R3, 0x200000, RZ ;  /* 0x0020000003007824 */ /* 0x000fca00078e00ff */
[----:B------:R-:W-:Y:S02]  /*80e0*/  LOP3.LUT R0, R5, R0, R6, 0xfe, !PT ;  /* 0x0000000005007212 */ /* 0x000fe400078efe06 */
.L_x_1525:
[----:B------:R-:W-:Y:S05]  /*80f0*/  BSYNC B0 ;  /* 0x0000000000007941 */ /* 0x000fea0003800000 */
.L_x_1524:
[----:B------:R-:W-:Y:S01]  /*8100*/  F2FP.PACK_AB R0, RZ, R0 ;  /* 0x00000000ff00723e */ /* 0x000fe200000000ff */
[----:B------:R-:W-:Y:S05]  /*8110*/  BRA `(.L_x_1468) ;  /* 0x000002d000007947 */ /* 0x000fea0003800000 */
.L_x_1517:
        /* <DEDUP_REMOVED lines=14> */
.L_x_1531:
[----:B------:R-:W-:Y:S05]  /*8200*/  BSYNC B0 ;  /* 0x0000000000007941 */ /* 0x000fea0003800000 */
.L_x_1530:
[----:B------:R-:W-:Y:S01]  /*8210*/  F2FP.PACK_AB R0, RZ, R0 ;  /* 0x00000000ff00723e */ /* 0x000fe200000000ff */
[----:B------:R-:W-:Y:S05]  /*8220*/  BRA `(.L_x_1468) ;  /* 0x000001c000007947 */ /* 0x000fea0003800000 */
.L_x_1505:
        /* <DEDUP_REMOVED lines=21> */
.L_x_1529:
[----:B------:R-:W2:Y:S02]  /*8380*/  LDG.E.64 R4, [R4.64] ;  /* 0x0000002404047981 */ /* 0x000ea4000c1e1b00 */
[----:B--2---:R-:W0:Y:S02]  /*8390*/  I2F.U64 R0, R4 ;  /* 0x0000000400007312 */ /* 0x004e240000301000 */
[----:B0-----:R-:W-:Y:S01]  /*83a0*/  F2FP.PACK_AB R0, RZ, R0 ;  /* 0x00000000ff00723e */ /* 0x001fe200000000ff */
[----:B------:R-:W-:Y:S05]  /*83b0*/  BRA `(.L_x_1468) ;  /* 0x0000003000007947 */ /* 0x000fea0003800000 */
.L_x_1528:
[----:B------:R-:W2:Y:S02]  /*83c0*/  LDG.E R4, [R4.64] ;  /* 0x0000002404047981 */ /* 0x000ea4000c1e1900 */
[----:B--2---:R-:W0:Y:S02]  /*83d0*/  I2F.U32 R0, R4 ;  /* 0x0000000400007306 */ /* 0x004e240000201000 */
[----:B0-----:R-:W-:-:S06]  /*83e0*/  F2FP.PACK_AB R0, RZ, R0 ;  /* 0x00000000ff00723e */ /* 0x001fcc00000000ff */
.L_x_1468:
[----:B------:R-:W-:Y:S05]  /*83f0*/  BSYNC B6 ;  /* 0x0000000000067941 */ /* 0x000fea0003800000 */
.L_x_1467:
        /* <DEDUP_REMOVED lines=11> */
[----:B--2--5:R-:W-:Y:S01]  /*84b0*/  HADD2.F32 R24, -RZ, R24.H0_H0 ;  /* 0x20000018ff187230 */ /* 0x024fe20000004100 */
[----:B------:R-:W-:Y:S01]  /*84c0*/  IMAD.MOV.U32 R3, RZ, RZ, 0x3f800000 ;  /* 0x3f800000ff037424 */ /* 0x000fe200078e00ff */
[----:B------:R-:W-:-:S03]  /*84d0*/  HADD2.F32 R25, -RZ, R25.H0_H0 ;  /* 0x20000019ff197230 */ /* 0x000fc60000004100 */
[C---:B------:R-:W-:Y:S01]  /*84e0*/  FMUL.FTZ R4, |R24|.reuse, -1.4426950216293334961 ;  /* 0xbfb8aa3b18047820 */ /* 0x040fe20000410200 */
[C---:B------:R-:W-:Y:S02]  /*84f0*/  FSETP.GEU.FTZ.AND P3, PT, R24.reuse, RZ, PT ;  /* 0x000000ff1800720b */ /* 0x040fe40003f7e000 */
[----:B------:R-:W-:Y:S02]  /*8500*/  FSET.BF.LT.FTZ.AND R24, R24, RZ, PT ;  /* 0x000000ff1818720a */ /* 0x000fe40003811000 */
[----:B------:R-:W-:Y:S01]  /*8510*/  FSEL R3, R3, -1, !P3 ;  /* 0xbf80000003037808 */ /* 0x000fe20005800000 */
[----:B------:R-:W0:Y:S02]  /*8520*/  MUFU.EX2 R4, R4 ;  /* 0x0000000400047308 */ /* 0x000e240000000800 */
[----:B0-----:R-:W-:-:S06]  /*8530*/  FADD.FTZ R5, R4, 1 ;  /* 0x3f80000004057421 */ /* 0x001fcc0000010000 */
[----:B------:R-:W0:Y:S02]  /*8540*/  MUFU.RCP R5, R5 ;  /* 0x0000000500057308 */ /* 0x000e240000001000 */
[----:B0-----:R-:W-:-:S04]  /*8550*/  FMUL.FTZ R6, R4, R5 ;  /* 0x0000000504067220 */ /* 0x001fc80000410000 */
[----:B------:R-:W-:-:S04]  /*8560*/  FFMA.FTZ R6, -R3, R6, R24 ;  /* 0x0000000603067223 */ /* 0x000fc80000010118 */
[----:B------:R-:W-:-:S05]  /*8570*/  FMUL.FTZ R6, R25, R6 ;  /* 0x0000000619067220 */ /* 0x000fca0000410000 */
[----:B------:R-:W-:Y:S02]  /*8580*/  F2FP.PACK_AB R4, RZ, R6 ;  /* 0x00000006ff04723e */ /* 0x000fe400000000ff */
.L_x_1533:
[----:B--2---:R-:W-:Y:S05]  /*8590*/  BSYNC B0 ;  /* 0x0000000000007941 */ /* 0x004fea0003800000 */
.L_x_1532:
[----:B------:R-:W-:Y:S01]  /*85a0*/  BSSY B0, `(.L_x_1534) ;  /* 0x0000010000007945 */ /* 0x000fe20003800000 */
[----:B------:R-:W-:Y:S05]  /*85b0*/  @P4 BRA `(.L_x_1535) ;  /* 0x000000e000004947 */ /* 0x000fea0003800000 */
[----:B-----5:R-:W-:Y:S01]  /*85c0*/  HADD2.F32 R23, -RZ, R23.H0_H0 ;  /* 0x20000017ff177230 */ /* 0x020fe20000004100 */
        /* <DEDUP_REMOVED lines=13> */
.L_x_1535:
[----:B------:R-:W-:Y:S05]  /*86a0*/  BSYNC B0 ;  /* 0x0000000000007941 */ /* 0x000fea0003800000 */
.L_x_1534:
        /* <DEDUP_REMOVED lines=16> */
.L_x_1537:
[----:B------:R-:W-:Y:S05]  /*87b0*/  BSYNC B0 ;  /* 0x0000000000007941 */ /* 0x000fea0003800000 */
.L_x_1536:
        /* <DEDUP_REMOVED lines=16> */
.L_x_1539:
[----:B------:R-:W-:Y:S05]  /*88c0*/  BSYNC B0 ;  /* 0x0000000000007941 */ /* 0x000fea0003800000 */
.L_x_1538:
        /* <DEDUP_REMOVED lines=17> */
[----:B------:R-:W-:Y:S01]  /*89e0*/  HADD2.F32 R4, -RZ, R4.H0_H0 ;  /* 0x20000004ff047230 */ /* 0x000fe20000004100 */
[----:B------:R-:W-:-:S03]  /*89f0*/  IMAD.MOV.U32 R29, RZ, RZ, R19 ;  /* 0x000000ffff1d7224 */ /* 0x000fc600078e0013 */
[----:B------:R-:W0:Y:S02]  /*8a00*/  F2I.FTZ.TRUNC.NTZ R5, R4 ;  /* 0x0000000400057305 */ /* 0x000e24000021f100 */
[----:B0-----:R0:W-:Y:S01]  /*8a10*/  STG.E.U8 [R2.64], R5 ;  /* 0x0000000502007986 */ /* 0x0011e2000c101124 */
[----:B------:R-:W-:Y:S05]  /*8a20*/  BRA `(.L_x_1541) ;  /* 0x00000fd000007947 */ /* 0x000fea0003800000 */
.L_x_1545:
[----:B------:R-:W-:Y:S01]  /*8a30*/  HADD2.F32 R5, -RZ, R4.H0_H0 ;  /* 0x20000004ff057230 */ /* 0x000fe20000004100 */
[----:B------:R-:W-:-:S05]  /*8a40*/  IMAD.MOV.U32 R29, RZ, RZ, R19 ;  /* 0x000000ffff1d7224 */ /* 0x000fca00078e0013 */
[----:B------:R-:W0:Y:S02]  /*8a50*/  F2I.S64.TRUNC R4, R5 ;  /* 0x0000000500047311 */ /* 0x000e24000020d900 */
[----:B0-----:R0:W-:Y:S01]  /*8a60*/  STG.E.U8 [R2.64], R4 ;  /* 0x0000000402007986 */ /* 0x0011e2000c101124 */
[----:B------:R-:W-:Y:S05]  /*8a70*/  BRA `(.L_x_1541) ;  /* 0x00000f8000007947 */ /* 0x000fea0003800000 */
.L_x_1544:
[----:B------:R-:W-:-:S13]  /*8a80*/  ISETP.NE.AND P0, PT, R0, 0x2, PT ;  /* 0x000000020000780c */ /* 0x000fda0003f05270 */
[----:B------:R-:W-:Y:S05]  /*8a90*/  @!P0 BRA `(.L_x_1547) ;  /* 0x000000e000008947 */ /* 0x000fea0003800000 */
[----:B------:R-:W-:-:S13]  /*8aa0*/  ISETP.NE.AND P0, PT, R0, 0x3, PT ;  /* 0x000000030000780c */ /* 0x000fda0003f05270 */
[----:B------:R-:W-:Y:S05]  /*8ab0*/  @!P0 BRA `(.L_x_1548) ;  /* 0x0000007000008947 */ /* 0x000fea0003800000 */
[----:B------:R-:W-:-:S13]  /*8ac0*/  ISETP.NE.AND P0, PT, R0, 0x4, PT ;  /* 0x000000040000780c */ /* 0x000fda0003f05270 */
[----:B------:R-:W-:Y:S05]  /*8ad0*/  @P0 BRA `(.L_x_1546) ;  /* 0x00000d4000000947 */ /* 0x000fea0003800000 */
[----:B------:R-:W-:Y:S01]  /*8ae0*/  HADD2.F32 R4, -RZ, R4.H0_H0 ;  /* 0x20000004ff047230 */ /* 0x000fe20000004100 */
[----:B------:R-:W-:-:S05]  /*8af0*/  IMAD.MOV.U32 R29, RZ, RZ, R19 ;  /* 0x000000ffff1d7224 */ /* 0x000fca00078e0013 */
[----:B------:R-:W0:Y:S02]  /*8b00*/  F2I.S64.TRUNC R4, R4 ;  /* 0x0000000400047311 */ /* 0x000e24000020d900 */
[----:B0-----:R0:W-:Y:S01]  /*8b10*/  STG.E.64 [R2.64], R4 ;  /* 0x0000000402007986 */ /* 0x0011e2000c101b24 */
[----:B------:R-:W-:Y:S05]  /*8b20*/  BRA `(.L_x_1541) ;  /* 0x00000ed000007947 */ /* 0x000fea0003800000 */
.L_x_1548:
[----:B------:R-:W-:Y:S01]  /*8b30*/  HADD2.F32 R4, -RZ, R4.H0_H0 ;  /* 0x20000004ff047230 */ /* 0x000fe20000004100 */
[----:B------:R-:W-:-:S03]  /*8b40*/  IMAD.MOV.U32 R29, RZ, RZ, R19 ;  /* 0x000000ffff1d7224 */ /* 0x000fc600078e0013 */
[----:B------:R-:W0:Y:S02]  /*8b50*/  F2I.FTZ.TRUNC.NTZ R5, R4 ;  /* 0x0000000400057305 */ /* 0x000e24000021f100 */
[----:B0-----:R0:W-:Y:S01]  /*8b60*/  STG.E [R2.64], R5 ;  /* 0x0000000502007986 */ /* 0x0011e2000c101924 */
[----:B------:R-:W-:Y:S05]  /*8b70*/  BRA `(.L_x_1541) ;  /* 0x00000e8000007947 */ /* 0x000fea0003800000 */
.L_x_1547:
[----:B------:R-:W-:Y:S01]  /*8b80*/  HADD2.F32 R4, -RZ, R4.H0_H0 ;  /* 0x20000004ff047230 */ /* 0x000fe20000004100 */
[----:B------:R-:W-:-:S03]  /*8b90*/  IMAD.MOV.U32 R29, RZ, RZ, R19 ;  /* 0x000000ffff1d7224 */ /* 0x000fc600078e0013 */
[----:B------:R-:W0:Y:S02]  /*8ba0*/  F2I.FTZ.TRUNC.NTZ R5, R4 ;  /* 0x0000000400057305 */ /* 0x000e24000021f100 */
[----:B0-----:R0:W-:Y:S01]  /*8bb0*/  STG.E.U16 [R2.64], R5 ;  /* 0x0000000502007986 */ /* 0x0011e2000c101524 */
[----:B------:R-:W-:Y:S05]  /*8bc0*/  BRA `(.L_x_1541) ;  /* 0x00000e3000007947 */ /* 0x000fea0003800000 */
.L_x_1543:
[----:B------:R-:W-:-:S13]  /*8bd0*/  ISETP.GT.AND P0, PT, R0, 0x6, PT ;  /* 0x000000060000780c */ /* 0x000fda0003f04270 */
[----:B------:R-:W-:Y:S05]  /*8be0*/  @P0 BRA `(.L_x_1549) ;  /* 0x000000b000000947 */ /* 0x000fea0003800000 */
[----:B------:R-:W-:-:S13]  /*8bf0*/  ISETP.NE.AND P0, PT, R0, 0x5, PT ;  /* 0x000000050000780c */ /* 0x000fda0003f05270 */
[----:B------:R-:W-:Y:S05]  /*8c00*/  @!P0 BRA `(.L_x_1550) ;  /* 0x0000006000008947 */ /* 0x000fea0003800000 */
[----:B------:R-:W-:-:S13]  /*8c10*/  ISETP.NE.AND P0, PT, R0, 0x6, PT ;  /* 0x000000060000780c */ /* 0x000fda0003f05270 */
[----:B------:R-:W-:Y:S05]  /*8c20*/  @P0 BRA `(.L_x_1546) ;  /* 0x00000bf000000947 */ /* 0x000fea0003800000 */
[----:B------:R-:W-:Y:S01]  /*8c30*/  HADD2.F32 R5, -RZ, R4.H0_H0 ;  /* 0x20000004ff057230 */ /* 0x000fe20000004100 */
[----:B------:R-:W-:-:S04]  /*8c40*/  IMAD.MOV.U32 R29, RZ, RZ, R19 ;  /* 0x000000ffff1d7224 */ /* 0x000fc800078e0013 */
[----:B------:R0:W-:Y:S01]  /*8c50*/  STG.E [R2.64], R5 ;  /* 0x0000000502007986 */ /* 0x0001e2000c101924 */
[----:B------:R-:W-:Y:S05]  /*8c60*/  BRA `(.L_x_1541) ;  /* 0x00000d9000007947 */ /* 0x000fea0003800000 */
.L_x_1550:
[----:B------:R0:W-:Y:S01]  /*8c70*/  STG.E.U16 [R2.64], R4 ;  /* 0x0000000402007986 */ /* 0x0001e2000c101524 */
[----:B------:R-:W-:Y:S01]  /*8c80*/  IMAD.MOV.U32 R29, RZ, RZ, R19 ;  /* 0x000000ffff1d7224 */ /* 0x000fe200078e0013 */
[----:B------:R-:W-:Y:S05]  /*8c90*/  BRA `(.L_x_1541) ;  /* 0x00000d6000007947 */ /* 0x000fea0003800000 */
.L_x_1549:
[----:B------:R-:W-:-:S13]  /*8ca0*/  ISETP.NE.AND P0, PT, R0, 0x7, PT ;  /* 0x000000070000780c */ /* 0x000fda0003f05270 */
[----:B------:R-:W-:Y:S05]  /*8cb0*/  @!P0 BRA `(.L_x_1551) ;  /* 0x000000f000008947 */ /* 0x000fea0003800000 */
[----:B------:R-:W-:-:S13]  /*8cc0*/  ISETP.NE.AND P0, PT, R0, 0x8, PT ;  /* 0x000000080000780c */ /* 0x000fda0003f05270 */
[----:B------:R-:W-:Y:S05]  /*8cd0*/  @!P0 BRA `(.L_x_1552) ;  /* 0x0000007000008947 */ /* 0x000fea0003800000 */
[----:B------:R-:W-:-:S13]  /*8ce0*/  ISETP.NE.AND P0, PT, R0, 0x9, PT ;  /* 0x000000090000780c */ /* 0x000fda0003f05270 */
[----:B------:R-:W-:Y:S05]  /*8cf0*/  @P0 BRA `(.L_x_1546) ;  /* 0x00000b2000000947 */ /* 0x000fea0003800000 */
[----:B------:R-:W-:Y:S01]  /*8d00*/  HADD2.F32 R4, -RZ, R4.H0_H0 ;  /* 0x20000004ff047230 */ /* 0x000fe20000004100 */
[----:B------:R-:W-:Y:S02]  /*8d10*/  IMAD.MOV.U32 R5, RZ, RZ, RZ ;  /* 0x000000ffff057224 */ /* 0x000fe400078e00ff */
[----:B------:R-:W-:-:S03]  /*8d20*/  IMAD.MOV.U32 R29, RZ, RZ, R19 ;  /* 0x000000ffff1d7224 */ /* 0x000fc600078e0013 */
[----:B------:R0:W-:Y:S01]  /*8d30*/  STG.E.64 [R2.64], R4 ;  /* 0x0000000402007986 */ /* 0x0001e2000c101b24 */
[----:B------:R-:W-:Y:S05]  /*8d40*/  BRA `(.L_x_1541) ;  /* 0x00000cb000007947 */ /* 0x000fea0003800000 */
.L_x_1552:
[----:B------:R-:W-:Y:S01]  /*8d50*/  HADD2.F32 R0, -RZ, R4.H0_H0 ;  /* 0x20000004ff007230 */ /* 0x000fe20000004100 */
[----:B------:R-:W-:-:S04]  /*8d60*/  IMAD.MOV.U32 R29, RZ, RZ, R19 ;  /* 0x000000ffff1d7224 */ /* 0x000fc800078e0013 */
[----:B------:R-:W-:-:S04]  /*8d70*/  F2FP.PACK_AB R0, RZ, R0 ;  /* 0x00000000ff00723e */ /* 0x000fc800000000ff */
[----:B------:R-:W-:-:S05]  /*8d80*/  PRMT R0, R0, 0x5410, RZ ;  /* 0x0000541000007816 */ /* 0x000fca00000000ff */
[----:B------:R0:W-:Y:S01]  /*8d90*/  STG.E [R2.64], R0 ;  /* 0x0000000002007986 */ /* 0x0001e2000c101924 */
[----:B------:R-:W-:Y:S05]  /*8da0*/  BRA `(.L_x_1541) ;  /* 0x00000c5000007947 */ /* 0x000fea0003800000 */
.L_x_1551:
[----:B------:R-:W-:Y:S01]  /*8db0*/  HADD2.F32 R4, -RZ, R4.H0_H0 ;  /* 0x20000004ff047230 */ /* 0x000fe20000004100 */
[----:B------:R-:W-:-:S04]  /*8dc0*/  IMAD.MOV.U32 R29, RZ, RZ, R19 ;  /* 0x000000ffff1d7224 */ /* 0x000fc800078e0013 */
[----:B------:R-:W-:-:S06]  /*8dd0*/  FMUL.FTZ R4, R4, 1 ;  /* 0x3f80000004047820 */ /* 0x000fcc0000410000 */
[----:B------:R-:W0:Y:S02]  /*8de0*/  F2F.F64.F32 R4, R4 ;  /* 0x0000000400047310 */ /* 0x000e240000201800 */
[----:B0-----:R0:W-:Y:S01]  /*8df0*/  STG.E.64 [R2.64], R4 ;  /* 0x0000000402007986 */ /* 0x0011e2000c101b24 */
[----:B------:R-:W-:Y:S05]  /*8e00*/  BRA `(.L_x_1541) ;  /* 0x00000bf000007947 */ /* 0x000fea0003800000 */
.L_x_1542:
        /* <DEDUP_REMOVED lines=10> */
[----:B------:R-:W-:-:S04]  /*8eb0*/  FSETP.NEU.FTZ.AND P0, PT, R4, RZ, PT ;  /* 0x000000ff0400720b */ /* 0x000fc80003f1d000 */
[----:B------:R-:W-:-:S05]  /*8ec0*/  SEL R5, RZ, 0x1, !P0 ;  /* 0x00000001ff057807 */ /* 0x000fca0004000000 */
[----:B------:R0:W-:Y:S01]  /*8ed0*/  STG.E.U8 [R2.64], R5 ;  /* 0x0000000502007986 */ /* 0x0001e2000c101124 */
[----:B------:R-:W-:Y:S05]  /*8ee0*/  BRA `(.L_x_1541) ;  /* 0x00000b1000007947 */ /* 0x000fea0003800000 */
.L_x_1555:
[----:B------:R-:W-:Y:S01]  /*8ef0*/  HADD2.F32 R4, -RZ, R4.H0_H0 ;  /* 0x20000004ff047230 */ /* 0x000fe20000004100 */
[----:B------:R-:W-:Y:S01]  /*8f00*/  CS2R R6, SRZ ;  /* 0x0000000000067805 */ /* 0x000fe2000001ff00 */
[----:B------:R-:W-:-:S03]  /*8f10*/  IMAD.MOV.U32 R29, RZ, RZ, R19 ;  /* 0x000000ffff1d7224 */ /* 0x000fc600078e0013 */
[----:B------:R-:W-:-:S06]  /*8f20*/  FMUL.FTZ R4, R4, 1 ;  /* 0x3f80000004047820 */ /* 0x000fcc0000410000 */
[----:B------:R-:W0:Y:S02]  /*8f30*/  F2F.F64.F32 R4, R4 ;  /* 0x0000000400047310 */ /* 0x000e240000201800 */
[----:B0-----:R0:W-:Y:S01]  /*8f40*/  STG.E.128 [R2.64], R4 ;  /* 0x0000000402007986 */ /* 0x0011e2000c101d24 */
[----:B------:R-:W-:Y:S05]  /*8f50*/  BRA `(.L_x_1541) ;  /* 0x00000aa000007947 */ /* 0x000fea0003800000 */
.L_x_1554:
        /* <DEDUP_REMOVED lines=21> */
.L_x_1559:
[----:B------:R-:W-:Y:S05]  /*90b0*/  BSYNC B0 ;  /* 0x0000000000007941 */ /* 0x000fea0003800000 */
.L_x_1558:
[----:B------:R-:W-:Y:S01]  /*90c0*/  LOP3.LUT R5, R0, R5, RZ, 0xfc, !PT ;  /* 0x0000000500057212 */ /* 0x000fe200078efcff */
[----:B------:R-:W-:-:S04]  /*90d0*/  IMAD.MOV.U32 R29, RZ, RZ, R19 ;  /* 0x000000ffff1d7224 */ /* 0x000fc800078e0013 */
[----:B------:R0:W-:Y:S01]  /*90e0*/  STG.E.U8 [R2.64], R5 ;  /* 0x0000000502007986 */ /* 0x0001e2000c101124 */
[----:B------:R-:W-:Y:S05]  /*90f0*/  BRA `(.L_x_1541) ;  /* 0x0000090000007947 */ /* 0x000fea0003800000 */
.L_x_1557:
        /* <DEDUP_REMOVED lines=13> */
.L_x_1561:
[----:B------:R-:W-:Y:S01]  /*91d0*/  IMAD.MOV.U32 R0, RZ, RZ, 0x7f ;  /* 0x0000007fff007424 */ /* 0x000fe200078e00ff */
[----:B------:R-:W-:-:S04]  /*91e0*/  ISETP.GT.U32.AND P0, PT, R4, 0x7f800000, PT ;  /* 0x7f8000000400780c */ /* 0x000fc80003f04070 */
[----:B------:R-:W-:-:S04]  /*91f0*/  SEL R0, R0, 0x7c, P0 ;  /* 0x0000007c00007807 */ /* 0x000fc80000000000 */
.L_x_1562:
[----:B------:R-:W-:Y:S05]  /*9200*/  BSYNC B0 ;  /* 0x0000000000007941 */ /* 0x000fea0003800000 */
.L_x_1560:
[----:B------:R-:W-:Y:S01]  /*9210*/  LOP3.LUT R4, R5, 0x80000000, RZ, 0xc0, !PT ;  /* 0x8000000005047812 */ /* 0x000fe200078ec0ff */
[----:B------:R-:W-:-:S03]  /*9220*/  IMAD.MOV.U32 R29, RZ, RZ, R19 ;  /* 0x000000ffff1d7224 */ /* 0x000fc600078e0013 */
[----:B------:R-:W-:-:S04]  /*9230*/  SHF.R.U32.HI R5, RZ, 0x18, R4 ;  /* 0x00000018ff057819 */ /* 0x000fc80000011604 */
[----:B------:R-:W-:-:S05]  /*9240*/  LOP3.LUT R5, R0, R5, RZ, 0xfc, !PT ;  /* 0x0000000500057212 */ /* 0x000fca00078efcff */
[----:B------:R0:W-:Y:S01]  /*9250*/  STG.E.U8 [R2.64], R5 ;  /* 0x0000000502007986 */ /* 0x0001e2000c101124 */
[----:B------:R-:W-:Y:S05]  /*9260*/  BRA `(.L_x_1541) ;  /* 0x0000079000007947 */ /* 0x000fea0003800000 */
.L_x_1556:
[----:B------:R-:W-:Y:S01]  /*9270*/  HADD2.F32 R0, -RZ, R4.H0_H0 ;  /* 0x20000004ff007230 */ /* 0x000fe20000004100 */
[----:B------:R-:W-:-:S04]  /*9280*/  IMAD.MOV.U32 R29, RZ, RZ, R19 ;  /* 0x000000ffff1d7224 */ /* 0x000fc800078e0013 */
[----:B------:R-:W-:-:S05]  /*9290*/  F2FP.BF16.PACK_AB R0, RZ, R0 ;  /* 0x00000000ff00723e */ /* 0x000fca00000010ff */
[----:B------:R0:W-:Y:S01]  /*92a0*/  STG.E.U16 [R2.64], R0 ;  /* 0x0000000002007986 */ /* 0x0001e2000c101524 */
[----:B------:R-:W-:Y:S05]  /*92b0*/  BRA `(.L_x_1541) ;  /* 0x0000074000007947 */ /* 0x000fea0003800000 */
.L_x_1553:
        /* <DEDUP_REMOVED lines=10> */
[----:B------:R-:W0:Y:S02]  /*9360*/  F2I.FTZ.U32.TRUNC.NTZ R5, R5 ;  /* 0x0000000500057305 */ /* 0x000e24000021f000 */
[----:B0-----:R0:W-:Y:S01]  /*9370*/  STG.E.U16 [R2.64], R5 ;  /* 0x0000000502007986 */ /* 0x0011e2000c101524 */
[----:B------:R-:W-:Y:S05]  /*9380*/  BRA `(.L_x_1541) ;  /* 0x0000067000007947 */ /* 0x000fea0003800000 */
.L_x_1565:
        /* <DEDUP_REMOVED lines=17> */
.L_x_1568:
[----:B------:R-:W-:-:S04]  /*94a0*/  LOP3.LUT R0, R7, 0x80000000, RZ, 0xc0, !PT ;  /* 0x8000000007007812 */ /* 0x000fc800078ec0ff */
[----:B------:R-:W-:-:S04]  /*94b0*/  SHF.R.U32.HI R5, RZ, 0x18, R0 ;  /* 0x00000018ff057819 */ /* 0x000fc80000011600 */
[----:B------:R-:W-:-:S04]  /*94c0*/  LOP3.LUT R4, R4, R5, RZ, 0xfc, !PT ;  /* 0x0000000504047212 */ /* 0x000fc800078efcff */
[----:B------:R-:W-:Y:S02]  /*94d0*/  PRMT R0, R4, 0x7610, R0 ;  /* 0x0000761004007816 */ /* 0x000fe40000000000 */
.L_x_1567:
[----:B------:R-:W-:Y:S05]  /*94e0*/  BSYNC B0 ;  /* 0x0000000000007941 */ /* 0x000fea0003800000 */
.L_x_1566:
[----:B------:R0:W-:Y:S01]  /*94f0*/  STG.E.U8 [R2.64], R0 ;  /* 0x0000000002007986 */ /* 0x0001e2000c101124 */
[----:B------:R-:W-:Y:S01]  /*9500*/  IMAD.MOV.U32 R29, RZ, RZ, R19 ;  /* 0x000000ffff1d7224 */ /* 0x000fe200078e0013 */
[----:B------:R-:W-:Y:S05]  /*9510*/  BRA `(.L_x_1541) ;  /* 0x000004e000007947 */ /* 0x000fea0003800000 */
.L_x_1564:
        /* <DEDUP_REMOVED lines=17> */
.L_x_1571:
[----:B------:R-:W-:-:S04]  /*9630*/  LOP3.LUT R0, R7, 0x80000000, RZ, 0xc0, !PT ;  /* 0x8000000007007812 */ /* 0x000fc800078ec0ff */
[----:B------:R-:W-:-:S04]  /*9640*/  SHF.R.U32.HI R5, RZ, 0x18, R0 ;  /* 0x00000018ff057819 */ /* 0x000fc80000011600 */
[----:B------:R-:W-:-:S04]  /*9650*/  LOP3.LUT R4, R4, R5, RZ, 0xfc, !PT ;  /* 0x0000000504047212 */ /* 0x000fc800078efcff */
[----:B------:R-:W-:Y:S02]  /*9660*/  PRMT R0, R4, 0x7610, R0 ;  /* 0x0000761004007816 */ /* 0x000fe40000000000 */
.L_x_1570:
[----:B------:R-:W-:Y:S05]  /*9670*/  BSYNC B0 ;  /* 0x0000000000007941 */ /* 0x000fea0003800000 */
.L_x_1569:
[----:B------:R0:W-:Y:S01]  /*9680*/  STG.E.U8 [R2.64], R0 ;  /* 0x0000000002007986 */ /* 0x0001e2000c101124 */
[----:B------:R-:W-:Y:S01]  /*9690*/  IMAD.MOV.U32 R29, RZ, RZ, R19 ;  /* 0x000000ffff1d7224 */ /* 0x000fe200078e0013 */
[----:B------:R-:W-:Y:S05]  /*96a0*/  BRA `(.L_x_1541) ;  /* 0x0000035000007947 */ /* 0x000fea0003800000 */
.L_x_1563:
[----:B------:R-:W-:-:S13]  /*96b0*/  ISETP.NE.AND P0, PT, R0, 0x1c, PT ;  /* 0x0000001c0000780c */ /* 0x000fda0003f05270 */
[----:B------:R-:W-:Y:S05]  /*96c0*/  @!P0 BRA `(.L_x_1572) ;  /* 0x000002f000008947 */ /* 0x000fea0003800000 */
[----:B------:R-:W-:-:S13]  /*96d0*/  ISETP.NE.AND P0, PT, R0, 0x1d, PT ;  /* 0x0000001d0000780c */ /* 0x000fda0003f05270 */
[----:B------:R-:W-:Y:S05]  /*96e0*/  @!P0 BRA `(.L_x_1573) ;  /* 0x0000028000008947 */ /* 0x000fea0003800000 */
[----:B------:R-:W-:-:S13]  /*96f0*/  ISETP.NE.AND P0, PT, R0, 0x2c, PT ;  /* 0x0000002c0000780c */ /* 0x000fda0003f05270 */
[----:B------:R-:W-:Y:S05]  /*9700*/  @P0 BRA `(.L_x_1546) ;  /* 0x0000011000000947 */ /* 0x000fea0003800000 */
[----:B------:R-:W-:Y:S01]  /*9710*/  HADD2.F32 R5, -RZ, R4.H0_H0 ;  /* 0x20000004ff057230 */ /* 0x000fe20000004100 */
[----:B------:R-:W-:Y:S01]  /*9720*/  PLOP3.LUT P0, PT, PT, PT, PT, 0x80, 0x0 ;  /* 0x000000000000781c */ /* 0x000fe20003f0f070 */
[----:B------:R-:W-:-:S03]  /*9730*/  IMAD.MOV.U32 R29, RZ, RZ, R19 ;  /* 0x000000ffff1d7224 */ /* 0x000fc600078e0013 */
        /* <DEDUP_REMOVED lines=14> */
.L_x_1546:
        /* <DEDUP_REMOVED lines=21> */
.L_x_1573:
[----:B------:R-:W-:Y:S01]  /*9970*/  HADD2.F32 R4, -RZ, R4.H0_H0 ;  /* 0x20000004ff047230 */ /* 0x000fe20000004100 */
[----:B------:R-:W-:-:S05]  /*9980*/  IMAD.MOV.U32 R29, RZ, RZ, R19 ;  /* 0x000000ffff1d7224 */ /* 0x000fca00078e0013 */
[----:B------:R-:W0:Y:S02]  /*9990*/  F2I.U64.TRUNC R4, R4 ;  /* 0x0000000400047311 */ /* 0x000e24000020d800 */
[----:B0-----:R0:W-:Y:S01]  /*99a0*/  STG.E.64 [R2.64], R4 ;  /* 0x0000000402007986 */ /* 0x0011e2000c101b24 */
[----:B------:R-:W-:Y:S05]  /*99b0*/  BRA `(.L_x_1541) ;  /* 0x0000004000007947 */ /* 0x000fea0003800000 */
.L_x_1572:
[----:B------:R-:W-:Y:S01]  /*99c0*/  HADD2.F32 R4, -RZ, R4.H0_H0 ;  /* 0x20000004ff047230 */ /* 0x000fe20000004100 */
[----:B------:R-:W-:-:S03]  /*99d0*/  IMAD.MOV.U32 R29, RZ, RZ, R19 ;  /* 0x000000ffff1d7224 */ /* 0x000fc600078e0013 */
[----:B------:R-:W0:Y:S02]  /*99e0*/  F2I.FTZ.U32.TRUNC.NTZ R5, R4 ;  /* 0x0000000400057305 */ /* 0x000e24000021f000 */
[----:B0-----:R0:W-:Y:S02]  /*99f0*/  STG.E [R2.64], R5 ;  /* 0x0000000502007986 */ /* 0x0011e4000c101924 */
.L_x_1541:
[----:B------:R-:W-:Y:S05]  /*9a00*/  BSYNC B6 ;  /* 0x0000000000067941 */ /* 0x000fea0003800000 */
.L_x_1540:
        /* <DEDUP_REMOVED lines=23> */
.L_x_1579:
[----:B------:R-:W-:-:S06]  /*9b80*/  HADD2.F32 R5, -RZ, R24.H0_H0 ;  /* 0x20000018ff057230 */ /* 0x000fcc0000004100 */
[----:B------:R-:W0:Y:S02]  /*9b90*/  F2I.S64.TRUNC R4, R5 ;  /* 0x0000000500047311 */ /* 0x000e24000020d900 */
[----:B0-----:R0:W-:Y:S01]  /*9ba0*/  STG.E.U8 [R2.64], R4 ;  /* 0x0000000402007986 */ /* 0x0011e2000c101124 */
[----:B------:R-:W-:Y:S05]  /*9bb0*/  BRA `(.L_x_1581) ;  /* 0x00000e4000007947 */ /* 0x000fea0003800000 */
.L_x_1578:
        /* <DEDUP_REMOVED lines=10> */
.L_x_1583:
[----:B------:R-:W-:-:S04]  /*9c60*/  HADD2.F32 R24, -RZ, R24.H0_H0 ;  /* 0x20000018ff187230 */ /* 0x000fc80000004100 */
[----:B------:R-:W0:Y:S02]  /*9c70*/  F2I.FTZ.TRUNC.NTZ R5, R24 ;  /* 0x0000001800057305 */ /* 0x000e24000021f100 */
[----:B0-----:R0:W-:Y:S01]  /*9c80*/  STG.E [R2.64], R5 ;  /* 0x0000000502007986 */ /* 0x0011e2000c101924 */
[----:B------:R-:W-:Y:S05]  /*9c90*/  BRA `(.L_x_1581) ;  /* 0x00000d6000007947 */ /* 0x000fea0003800000 */
.L_x_1582:
[----:B------:R-:W-:-:S04]  /*9ca0*/  HADD2.F32 R24, -RZ, R24.H0_H0 ;  /* 0x20000018ff187230 */ /* 0x000fc80000004100 */
[----:B------:R-:W0:Y:S02]  /*9cb0*/  F2I.FTZ.TRUNC.NTZ R5, R24 ;  /* 0x0000001800057305 */ /* 0x000e24000021f100 */
[----:B0-----:R0:W-:Y:S01]  /*9cc0*/  STG.E.U16 [R2.64], R5 ;  /* 0x0000000502007986 */ /* 0x0011e2000c101524 */
[----:B------:R-:W-:Y:S05]  /*9cd0*/  BRA `(.L_x_1581) ;  /* 0x00000d2000007947 */ /* 0x000fea0003800000 */
.L_x_1577:
        /* <DEDUP_REMOVED lines=9> */
.L_x_1585:
[----:B------:R0:W-:Y:S01]  /*9d70*/  STG.E.U16 [R2.64], R24 ;  /* 0x0000001802007986 */ /* 0x0001e2000c101524 */
[----:B------:R-:W-:Y:S05]  /*9d80*/  BRA `(.L_x_1581) ;  /* 0x00000c7000007947 */ /* 0x000fea0003800000 */
.L_x_1584:
        /* <DEDUP_REMOVED lines=10> */
.L_x_1587:
[----:B------:R-:W-:-:S05]  /*9e30*/  HADD2.F32 R0, -RZ, R24.H0_H0 ;  /* 0x20000018ff007230 */ /* 0x000fca0000004100 */
[----:B------:R-:W-:-:S04]  /*9e40*/  F2FP.PACK_AB R0, RZ, R0 ;  /* 0x00000000ff00723e */ /* 0x000fc800000000ff */
[----:B------:R-:W-:-:S05]  /*9e50*/  PRMT R0, R0, 0x5410, RZ ;  /* 0x0000541000007816 */ /* 0x000fca00000000ff */
[----:B------:R0:W-:Y:S01]  /*9e60*/  STG.E [R2.64], R0 ;  /* 0x0000000002007986 */ /* 0x0001e2000c101924 */
[----:B------:R-:W-:Y:S05]  /*9e70*/  BRA `(.L_x_1581) ;  /* 0x00000b8000007947 */ /* 0x000fea0003800000 */
.L_x_1586:
[----:B------:R-:W-:-:S05]  /*9e80*/  HADD2.F32 R4, -RZ, R24.H0_H0 ;  /* 0x20000018ff047230 */ /* 0x000fca0000004100 */
[----:B------:R-:W-:-:S06]  /*9e90*/  FMUL.FTZ R4, R4, 1 ;  /* 0x3f80000004047820 */ /* 0x000fcc0000410000 */
[----:B------:R-:W0:Y:S02]  /*9ea0*/  F2F.F64.F32 R4, R4 ;  /* 0x0000000400047310 */ /* 0x000e240000201800 */
[----:B0-----:R0:W-:Y:S01]  /*9eb0*/  STG.E.64 [R2.64], R4 ;  /* 0x0000000402007986 */ /* 0x0011e2000c101b24 */
[----:B------:R-:W-:Y:S05]  /*9ec0*/  BRA `(.L_x_1581) ;  /* 0x00000b3000007947 */ /* 0x000fea0003800000 */
.L_x_1576:
        /* <DEDUP_REMOVED lines=13> */
.L_x_1590:
[----:B------:R-:W-:Y:S01]  /*9fa0*/  HADD2.F32 R24, -RZ, R24.H0_H0 ;  /* 0x20000018ff187230 */ /* 0x000fe20000004100 */
[----:B------:R-:W-:-:S04]  /*9fb0*/  CS2R R6, SRZ ;  /* 0x0000000000067805 */ /* 0x000fc8000001ff00 */
[----:B------:R-:W-:-:S06]  /*9fc0*/  FMUL.FTZ R4, R24, 1 ;  /* 0x3f80000018047820 */ /* 0x000fcc0000410000 */
[----:B------:R-:W0:Y:S02]  /*9fd0*/  F2F.F64.F32 R4, R4 ;  /* 0x0000000400047310 */ /* 0x000e240000201800 */
[----:B0-----:R0:W-:Y:S01]  /*9fe0*/  STG.E.128 [R2.64], R4 ;  /* 0x0000000402007986 */ /* 0x0011e2000c101d24 */
[----:B------:R-:W-:Y:S05]  /*9ff0*/  BRA `(.L_x_1581) ;  /* 0x00000a0000007947 */ /* 0x000fea0003800000 */
.L_x_1589:
        /* <DEDUP_REMOVED lines=21> */
.L_x_1594:
[----:B------:R-:W-:Y:S05]  /*a150*/  BSYNC B0 ;  /* 0x0000000000007941 */ /* 0x000fea0003800000 */
.L_x_1593:
[----:B------:R-:W-:-:S05]  /*a160*/  LOP3.LUT R5, R0, R5, RZ, 0xfc, !PT ;  /* 0x0000000500057212 */ /* 0x000fca00078efcff */
[----:B------:R0:W-:Y:S01]  /*a170*/  STG.E.U8 [R2.64], R5 ;  /* 0x0000000502007986 */ /* 0x0001e2000c101124 */
[----:B------:R-:W-:Y:S05]  /*a180*/  BRA `(.L_x_1581) ;  /* 0x0000087000007947 */ /* 0x000fea0003800000 */
.L_x_1592:
        /* <DEDUP_REMOVED lines=13> */
.L_x_1596:
[----:B------:R-:W-:Y:S01]  /*a260*/  IMAD.MOV.U32 R0, RZ, RZ, 0x7f ;  /* 0x0000007fff007424 */ /* 0x000fe200078e00ff */
[----:B------:R-:W-:-:S04]  /*a270*/  ISETP.GT.U32.AND P0, PT, R4, 0x7f800000, PT ;  /* 0x7f8000000400780c */ /* 0x000fc80003f04070 */
[----:B------:R-:W-:-:S04]  /*a280*/  SEL R0, R0, 0x7c, P0 ;  /* 0x0000007c00007807 */ /* 0x000fc80000000000 */
.L_x_1597:
[----:B------:R-:W-:Y:S05]  /*a290*/  BSYNC B0 ;  /* 0x0000000000007941 */ /* 0x000fea0003800000 */
.L_x_1595:
[----:B------:R-:W-:-:S04]  /*a2a0*/  LOP3.LUT R4, R5, 0x80000000, RZ, 0xc0, !PT ;  /* 0x8000000005047812 */ /* 0x000fc800078ec0ff */
[----:B------:R-:W-:-:S04]  /*a2b0*/  SHF.R.U32.HI R5, RZ, 0x18, R4 ;  /* 0x00000018ff057819 */ /* 0x000fc80000011604 */
[----:B------:R-:W-:-:S05]  /*a2c0*/  LOP3.LUT R5, R0, R5, RZ, 0xfc, !PT ;  /* 0x0000000500057212 */ /* 0x000fca00078efcff */
[----:B------:R0:W-:Y:S01]  /*a2d0*/  STG.E.U8 [R2.64], R5 ;  /* 0x0000000502007986 */ /* 0x0001e2000c101124 */
[----:B------:R-:W-:Y:S05]  /*a2e0*/  BRA `(.L_x_1581) ;  /* 0x0000071000007947 */ /* 0x000fea0003800000 */
.L_x_1591:
[----:B------:R-:W-:-:S05]  /*a2f0*/  HADD2.F32 R0, -RZ, R24.H0_H0 ;  /* 0x20000018ff007230 */ /* 0x000fca0000004100 */
[----:B------:R-:W-:-:S05]  /*a300*/  F2FP.BF16.PACK_AB R0, RZ, R0 ;  /* 0x00000000ff00723e */ /* 0x000fca00000010ff */
[----:B------:R0:W-:Y:S01]  /*a310*/  STG.E.U16 [R2.64], R0 ;  /* 0x0000000002007986 */ /* 0x0001e2000c101524 */
[----:B------:R-:W-:Y:S05]  /*a320*/  BRA `(.L_x_1581) ;  /* 0x000006d000007947 */ /* 0x000fea0003800000 */
.L_x_1588:
        /* <DEDUP_REMOVED lines=12> */
.L_x_1600:
        /* <DEDUP_REMOVED lines=17> */
.L_x_1603:
[----:B------:R-:W-:-:S04]  /*a500*/  LOP3.LUT R0, R7, 0x80000000, RZ, 0xc0, !PT ;  /* 0x8000000007007812 */ /* 0x000fc800078ec0ff */
[----:B------:R-:W-:-:S04]  /*a510*/  SHF.R.U32.HI R5, RZ, 0x18, R0 ;  /* 0x00000018ff057819 */ /* 0x000fc80000011600 */
[----:B------:R-:W-:-:S04]  /*a520*/  LOP3.LUT R4, R4, R5, RZ, 0xfc, !PT ;  /* 0x0000000504047212 */ /* 0x000fc800078efcff */
[----:B------:R-:W-:Y:S02]  /*a530*/  PRMT R0, R4, 0x7610, R0 ;  /* 0x0000761004007816 */ /* 0x000fe40000000000 */
.L_x_1602:
[----:B------:R-:W-:Y:S05]  /*a540*/  BSYNC B0 ;  /* 0x0000000000007941 */ /* 0x000fea0003800000 */
.L_x_1601:
[----:B------:R0:W-:Y:S01]  /*a550*/  STG.E.U8 [R2.64], R0 ;  /* 0x0000000002007986 */ /* 0x0001e2000c101124 */
[----:B------:R-:W-:Y:S05]  /*a560*/  BRA `(.L_x_1581) ;  /* 0x0000049000007947 */ /* 0x000fea0003800000 */
.L_x_1599:
        /* <DEDUP_REMOVED lines=17> */
.L_x_1606:
[----:B------:R-:W-:-:S04]  /*a680*/  LOP3.LUT R0, R7, 0x80000000, RZ, 0xc0, !PT ;  /* 0x8000000007007812 */ /* 0x000fc800078ec0ff */
[----:B------:R-:W-:-:S04]  /*a690*/  SHF.R.U32.HI R5, RZ, 0x18, R0 ;  /* 0x00000018ff057819 */ /* 0x000fc80000011600 */
[----:B------:R-:W-:-:S04]  /*a6a0*/  LOP3.LUT R4, R4, R5, RZ, 0xfc, !PT ;  /* 0x0000000504047212 */ /* 0x000fc800078efcff */
[----:B------:R-:W-:Y:S02]  /*a6b0*/  PRMT R0, R4, 0x7610, R0 ;  /* 0x0000761004007816 */ /* 0x000fe40000000000 */
.L_x_1605:
[----:B------:R-:W-:Y:S05]  /*a6c0*/  BSYNC B0 ;  /* 0x0000000000007941 */ /* 0x000fea0003800000 */
.L_x_1604:
[----:B------:R0:W-:Y:S01]  /*a6d0*/  STG.E.U8 [R2.64], R0 ;  /* 0x0000000002007986 */ /* 0x0001e2000c101124 */
[----:B------:R-:W-:Y:S05]  /*a6e0*/  BRA `(.L_x_1581) ;  /* 0x0000031000007947 */ /* 0x000fea0003800000 */
.L_x_1598:
        /* <DEDUP_REMOVED lines=22> */
.L_x_1580:
        /* <DEDUP_REMOVED lines=20> */
.L_x_1608:
[----:B------:R-:W-:-:S06]  /*a990*/  HADD2.F32 R4, -RZ, R24.H0_H0 ;  /* 0x20000018ff047230 */ /* 0x000fcc0000004100 */
[----:B------:R-:W0:Y:S02]  /*a9a0*/  F2I.U64.TRUNC R4, R4 ;  /* 0x0000000400047311 */ /* 0x000e24000020d800 */
[----:B0-----:R0:W-:Y:S01]  /*a9b0*/  STG.E.64 [R2.64], R4 ;  /* 0x0000000402007986 */ /* 0x0011e2000c101b24 */
[----:B------:R-:W-:Y:S05]  /*a9c0*/  BRA `(.L_x_1581) ;  /* 0x0000003000007947 */ /* 0x000fea0003800000 */
.L_x_1607:
[----:B------:R-:W-:-:S04]  /*a9d0*/  HADD2.F32 R24, -RZ, R24.H0_H0 ;  /* 0x20000018ff187230 */ /* 0x000fc80000004100 */
[----:B------:R-:W0:Y:S02]  /*a9e0*/  F2I.FTZ.U32.TRUNC.NTZ R5, R24 ;  /* 0x0000001800057305 */ /* 0x000e24000021f000 */
[----:B0-----:R0:W-:Y:S02]  /*a9f0*/  STG.E [R2.64], R5 ;  /* 0x0000000502007986 */ /* 0x0011e4000c101924 */
.L_x_1581:
        /* <DEDUP_REMOVED lines=23> */
.L_x_1612:
[----:B------:R-:W-:-:S06]  /*ab70*/  HADD2.F32 R5, -RZ, R18.H0_H0 ;  /* 0x20000012ff057230 */ /* 0x000fcc0000004100 */
[----:B------:R-:W0:Y:S02]  /*ab80*/  F2I.S64.TRUNC R4, R5 ;  /* 0x0000000500047311 */ /* 0x000e24000020d900 */
[----:B0-----:R0:W-:Y:S01]  /*ab90*/  STG.E.U8 [R2.64], R4 ;  /* 0x0000000402007986 */ /* 0x0011e2000c101124 */
[----:B------:R-:W-:Y:S05]  /*aba0*/  BRA `(.L_x_1614) ;  /* 0x00000e4000007947 */ /* 0x000fea0003800000 */
.L_x_1611:
        /* <DEDUP_REMOVED lines=10> */
.L_x_1616:
[----:B------:R-:W-:-:S04]  /*ac50*/  HADD2.F32 R18, -RZ, R18.H0_H0 ;  /* 0x20000012ff127230 */ /* 0x000fc80000004100 */
[----:B------:R-:W0:Y:S02]  /*ac60*/  F2I.FTZ.TRUNC.NTZ R5, R18 ;  /* 0x0000001200057305 */ /* 0x000e24000021f100 */
[----:B0-----:R0:W-:Y:S01]  /*ac70*/  STG.E [R2.64], R5 ;  /* 0x0000000502007986 */ /* 0x0011e2000c101924 */
[----:B------:R-:W-:Y:S05]  /*ac80*/  BRA `(.L_x_1614) ;  /* 0x00000d6000007947 */ /* 0x000fea0003800000 */
.L_x_1615:
[----:B------:R-:W-:-:S04]  /*ac90*/  HADD2.F32 R18, -RZ, R18.H0_H0 ;  /* 0x20000012ff127230 */ /* 0x000fc80000004100 */
[----:B------:R-:W0:Y:S02]  /*aca0*/  F2I.FTZ.TRUNC.NTZ R5, R18 ;  /* 0x0000001200057305 */ /* 0x000e24000021f100 */
[----:B0-----:R0:W-:Y:S01]  /*acb0*/  STG.E.U16 [R2.64], R5 ;  /* 0x0000000502007986 */ /* 0x0011e2000c101524 */
[----:B------:R-:W-:Y:S05]  /*acc0*/  BRA `(.L_x_1614) ;  /* 0x00000d2000007947 */ /* 0x000fea0003800000 */
.L_x_1610:
        /* <DEDUP_REMOVED lines=9> */
.L_x_1618:
[----:B------:R0:W-:Y:S01]  /*ad60*/  STG.E.U16 [R2.64], R18 ;  /* 0x0000001202007986 */ /* 0x0001e2000c101524 */
[----:B------:R-:W-:Y:S05]  /*ad70*/  BRA `(.L_x_1614) ;  /* 0x00000c7000007947 */ /* 0x000fea0003800000 */
.L_x_1617:
        /* <DEDUP_REMOVED lines=10> */
.L_x_1620:
[----:B------:R-:W-:-:S05]  /*ae20*/  HADD2.F32 R0, -RZ, R18.H0_H0 ;  /* 0x20000012ff007230 */ /* 0x000fca0000004100 */
[----:B------:R-:W-:-:S04]  /*ae30*/  F2FP.PACK_AB R0, RZ, R0 ;  /* 0x00000000ff00723e */ /* 0x000fc800000000ff */
[----:B------:R-:W-:-:S05]  /*ae40*/  PRMT R0, R0, 0x5410, RZ ;  /* 0x0000541000007816 */ /* 0x000fca00000000ff */
[----:B------:R0:W-:Y:S01]  /*ae50*/  STG.E [R2.64], R0 ;  /* 0x0000000002007986 */ /* 0x0001e2000c101924 */
[----:B------:R-:W-:Y:S05]  /*ae60*/  BRA `(.L_x_1614) ;  /* 0x00000b8000007947 */ /* 0x000fea0003800000 */
.L_x_1619:
[----:B------:R-:W-:-:S05]  /*ae70*/  HADD2.F32 R4, -RZ, R18.H0_H0 ;  /* 0x20000012ff047230 */ /* 0x000fca0000004100 */
[----:B------:R-:W-:-:S06]  /*ae80*/  FMUL.FTZ R4, R4, 1 ;  /* 0x3f80000004047820 */ /* 0x000fcc0000410000 */
[----:B------:R-:W0:Y:S02]  /*ae90*/  F2F.F64.F32 R4, R4 ;  /* 0x0000000400047310 */ /* 0x000e240000201800 */
[----:B0-----:R0:W-:Y:S01]  /*aea0*/  STG.E.64 [R2.64], R4 ;  /* 0x0000000402007986 */ /* 0x0011e2000c101b24 */
[----:B------:R-:W-:Y:S05]  /*aeb0*/  BRA `(.L_x_1614) ;  /* 0x00000b3000007947 */ /* 0x000fea0003800000 */
.L_x_1609:
        /* <DEDUP_REMOVED lines=13> */
.L_x_1623:
[----:B------:R-:W-:Y:S01]  /*af90*/  HADD2.F32 R18, -RZ, R18.H0_H0 ;  /* 0x20000012ff127230 */ /* 0x000fe20000004100 */
[----:B------:R-:W-:-:S04]  /*afa0*/  CS2R R6, SRZ ;  /* 0x0000000000067805 */ /* 0x000fc8000001ff00 */
[----:B------:R-:W-:-:S06]  /*afb0*/  FMUL.FTZ R4, R18, 1 ;  /* 0x3f80000012047820 */ /* 0x000fcc0000410000 */
[----:B------:R-:W0:Y:S02]  /*afc0*/  F2F.F64.F32 R4, R4 ;  /* 0x0000000400047310 */ /* 0x000e240000201800 */
[----:B0-----:R0:W-:Y:S01]  /*afd0*/  STG.E.128 [R2.64], R4 ;  /* 0x0000000402007986 */ /* 0x0011e2000c101d24 */
[----:B------:R-:W-:Y:S05]  /*afe0*/  BRA `(.L_x_1614) ;  /* 0x00000a0000007947 */ /* 0x000fea0003800000 */
.L_x_1622:
        /* <DEDUP_REMOVED lines=21> */
.L_x_1627:
[----:B------:R-:W-:Y:S05]  /*b140*/  BSYNC B0 ;  /* 0x0000000000007941 */ /* 0x000fea0003800000 */
.L_x_1626:
[----:B------:R-:W-:-:S05]  /*b150*/  LOP3.LUT R5, R0, R5, RZ, 0xfc, !PT ;  /* 0x0000000500057212 */ /* 0x000fca00078efcff */
[----:B------:R0:W-:Y:S01]  /*b160*/  STG.E.U8 [R2.64], R5 ;  /* 0x0000000502007986 */ /* 0x0001e2000c101124 */
[----:B------:R-:W-:Y:S05]  /*b170*/  BRA `(.L_x_1614) ;  /* 0x0000087000007947 */ /* 0x000fea0003800000 */
.L_x_1625:
        /* <DEDUP_REMOVED lines=13> */
.L_x_1629:
[----:B------:R-:W-:Y:S01]  /*b250*/  IMAD.MOV.U32 R0, RZ, RZ, 0x7f ;  /* 0x0000007fff007424 */ /* 0x000fe200078e00ff */
[----:B------:R-:W-:-:S04]  /*b260*/  ISETP.GT.U32.AND P0, PT, R4, 0x7f800000, PT ;  /* 0x7f8000000400780c */ /* 0x000fc80003f04070 */
[----:B------:R-:W-:-:S04]  /*b270*/  SEL R0, R0, 0x7c, P0 ;  /* 0x0000007c00007807 */ /* 0x000fc80000000000 */
.L_x_1630:
[----:B------:R-:W-:Y:S05]  /*b280*/  BSYNC B0 ;  /* 0x0000000000007941 */ /* 0x000fea0003800000 */
.L_x_1628:
[----:B------:R-:W-:-:S04]  /*b290*/  LOP3.LUT R4, R5, 0x80000000, RZ, 0xc0, !PT ;  /* 0x8000000005047812 */ /* 0x000fc800078ec0ff */
[----:B------:R-:W-:-:S04]  /*b2a0*/  SHF.R.U32.HI R5, RZ, 0x18, R4 ;  /* 0x00000018ff057819 */ /* 0x000fc80000011604 */
[----:B------:R-:W-:-:S05]  /*b2b0*/  LOP3.LUT R5, R0, R5, RZ, 0xfc, !PT ;  /* 0x0000000500057212 */ /* 0x000fca00078efcff */
[----:B------:R0:W-:Y:S01]  /*b2c0*/  STG.E.U8 [R2.64], R5 ;  /* 0x0000000502007986 */ /* 0x0001e2000c101124 */
[----:B------:R-:W-:Y:S05]  /*b2d0*/  BRA `(.L_x_1614) ;  /* 0x0000071000007947 */ /* 0x000fea0003800000 */
.L_x_1624:
[----:B------:R-:W-:-:S05]  /*b2e0*/  HADD2.F32 R0, -RZ, R18.H0_H0 ;  /* 0x20000012ff007230 */ /* 0x000fca0000004100 */
[----:B------:R-:W-:-:S05]  /*b2f0*/  F2FP.BF16.PACK_AB R0, RZ, R0 ;  /* 0x00000000ff00723e */ /* 0x000fca00000010ff */
[----:B------:R0:W-:Y:S01]  /*b300*/  STG.E.U16 [R2.64], R0 ;  /* 0x0000000002007986 */ /* 0x0001e2000c101524 */
[----:B------:R-:W-:Y:S05]  /*b310*/  BRA `(.L_x_1614) ;  /* 0x000006d000007947 */ /* 0x000fea0003800000 */
.L_x_1621:
        /* <DEDUP_REMOVED lines=12> */
.L_x_1633:
        /* <DEDUP_REMOVED lines=17> */
.L_x_1636:
[----:B------:R-:W-:-:S04]  /*b4f0*/  LOP3.LUT R0, R7, 0x80000000, RZ, 0xc0, !PT ;  /* 0x8000000007007812 */ /* 0x000fc800078ec0ff */
[----:B------:R-:W-:-:S04]  /*b500*/  SHF.R.U32.HI R5, RZ, 0x18, R0 ;  /* 0x00000018ff057819 */ /* 0x000fc80000011600 */
[----:B------:R-:W-:-:S04]  /*b510*/  LOP3.LUT R4, R4, R5, RZ, 0xfc, !PT ;  /* 0x0000000504047212 */ /* 0x000fc800078efcff */
[----:B------:R-:W-:Y:S02]  /*b520*/  PRMT R0, R4, 0x7610, R0 ;  /* 0x0000761004007816 */ /* 0x000fe40000000000 */
.L_x_1635:
[----:B------:R-:W-:Y:S05]  /*b530*/  BSYNC B0 ;  /* 0x0000000000007941 */ /* 0x000fea0003800000 */
.L_x_1634:
[----:B------:R0:W-:Y:S01]  /*b540*/  STG.E.U8 [R2.64], R0 ;  /* 0x0000000002007986 */ /* 0x0001e2000c101124 */
[----:B------:R-:W-:Y:S05]  /*b550*/  BRA `(.L_x_1614) ;  /* 0x0000049000007947 */ /* 0x000fea0003800000 */
.L_x_1632:
        /* <DEDUP_REMOVED lines=17> */
.L_x_1639:
[----:B------:R-:W-:-:S04]  /*b670*/  LOP3.LUT R0, R7, 0x80000000, RZ, 0xc0, !PT ;  /* 0x8000000007007812 */ /* 0x000fc800078ec0ff */
[----:B------:R-:W-:-:S04]  /*b680*/  SHF.R.U32.HI R5, RZ, 0x18, R0 ;  /* 0x00000018ff057819 */ /* 0x000fc80000011600 */
[----:B------:R-:W-:-:S04]  /*b690*/  LOP3.LUT R4, R4, R5, RZ, 0xfc, !PT ;  /* 0x0000000504047212 */ /* 0x000fc800078efcff */
[----:B------:R-:W-:Y:S02]  /*b6a0*/  PRMT R0, R4, 0x7610, R0 ;  /* 0x0000761004007816 */ /* 0x000fe40000000000 */
.L_x_1638:
[----:B------:R-:W-:Y:S05]  /*b6b0*/  BSYNC B0 ;  /* 0x0000000000007941 */ /* 0x000fea0003800000 */
.L_x_1637:
[----:B------:R0:W-:Y:S01]  /*b6c0*/  STG.E.U8 [R2.64], R0 ;  /* 0x0000000002007986 */ /* 0x0001e2000c101124 */
[----:B------:R-:W-:Y:S05]  /*b6d0*/  BRA `(.L_x_1614) ;  /* 0x0000031000007947 */ /* 0x000fea0003800000 */
.L_x_1631:
        /* <DEDUP_REMOVED lines=22> */
.L_x_1613:
        /* <DEDUP_REMOVED lines=20> */
.L_x_1641:
[----:B------:R-:W-:-:S06]  /*b980*/  HADD2.F32 R4, -RZ, R18.H0_H0 ;  /* 0x20000012ff047230 */ /* 0x000fcc0000004100 */
[----:B------:R-:W0:Y:S02]  /*b990*/  F2I.U64.TRUNC R4, R4 ;  /* 0x0000000400047311 */ /* 0x000e24000020d800 */
[----:B0-----:R0:W-:Y:S01]  /*b9a0*/  STG.E.64 [R2.64], R4 ;  /* 0x0000000402007986 */ /* 0x0011e2000c101b24 */
[----:B------:R-:W-:Y:S05]  /*b9b0*/  BRA `(.L_x_1614) ;  /* 0x0000003000007947 */ /* 0x000fea0003800000 */
.L_x_1640:
[----:B------:R-:W-:-:S04]  /*b9c0*/  HADD2.F32 R18, -RZ, R18.H0_H0 ;  /* 0x20000012ff127230 */ /* 0x000fc80000004100 */
[----:B------:R-:W0:Y:S02]  /*b9d0*/  F2I.FTZ.U32.TRUNC.NTZ R5, R18 ;  /* 0x0000001200057305 */ /* 0x000e24000021f000 */
[----:B0-----:R0:W-:Y:S02]  /*b9e0*/  STG.E [R2.64], R5 ;  /* 0x0000000502007986 */ /* 0x0011e4000c101924 */
.L_x_1614:
[----:B------:R-:W-:Y:S02]  /*b9f0*/  IADD3 R29, R29, 0x80, RZ ;  /* 0x000000801d1d7810 */ /* 0x000fe40007ffe0ff */
.L_x_1575:
[----:B------:R-:W-:Y:S05]  /*ba00*/  BSYNC B6 ;  /* 0x0000000000067941 */ /* 0x000fea0003800000 */
.L_x_1574:
        /* <DEDUP_REMOVED lines=17> */
[----:B------:R-:W-:-:S06]  /*bb20*/  HADD2.F32 R23, -RZ, R23.H0_H0 ;  /* 0x20000017ff177230 */ /* 0x000fcc0000004100 */
[----:B------:R-:W0:Y:S02]  /*bb30*/  F2I.FTZ.TRUNC.NTZ R23, R23 ;  /* 0x0000001700177305 */ /* 0x000e24000021f100 */
[----:B0-----:R-:W-:Y:S01]  /*bb40*/  STG.E.U8 [R2.64], R23 ;  /* 0x0000001702007986 */ /* 0x001fe2000c101124 */
[----:B------:R-:W-:Y:S05]  /*bb50*/  EXIT ;  /* 0x000000000000794d */ /* 0x000fea0003800000 */
.L_x_1645:
[----:B------:R-:W-:-:S06]  /*bb60*/  HADD2.F32 R5, -RZ, R23.H0_H0 ;  /* 0x20000017ff057230 */ /* 0x000fcc0000004100 */
[----:B------:R-:W0:Y:S02]  /*bb70*/  F2I.S64.TRUNC R4, R5 ;  /* 0x0000000500047311 */ /* 0x000e24000020d900 */
[----:B0-----:R-:W-:Y:S01]  /*bb80*/  STG.E.U8 [R2.64], R4 ;  /* 0x0000000402007986 */ /* 0x001fe2000c101124 */
[----:B------:R-:W-:Y:S05]  /*bb90*/  EXIT ;  /* 0x000000000000794d */ /* 0x000fea0003800000 */
.L_x_1644:
        /* <DEDUP_REMOVED lines=10> */
.L_x_1648:
[----:B------:R-:W-:-:S06]  /*bc40*/  HADD2.F32 R23, -RZ, R23.H0_H0 ;  /* 0x20000017ff177230 */ /* 0x000fcc0000004100 */
[----:B------:R-:W0:Y:S02]  /*bc50*/  F2I.FTZ.TRUNC.NTZ R23, R23 ;  /* 0x0000001700177305 */ /* 0x000e24000021f100 */
[----:B0-----:R-:W-:Y:S01]  /*bc60*/  STG.E [R2.64], R23 ;  /* 0x0000001702007986 */ /* 0x001fe2000c101924 */
[----:B------:R-:W-:Y:S05]  /*bc70*/  EXIT ;  /* 0x000000000000794d */ /* 0x000fea0003800000 */
.L_x_1647:
[----:B------:R-:W-:-:S06]  /*bc80*/  HADD2.F32 R23, -RZ, R23.H0_H0 ;  /* 0x20000017ff177230 */ /* 0x000fcc0000004100 */
[----:B------:R-:W0:Y:S02]  /*bc90*/  F2I.FTZ.TRUNC.NTZ R23, R23 ;  /* 0x0000001700177305 */ /* 0x000e24000021f100 */
[----:B0-----:R-:W-:Y:S01]  /*bca0*/  STG.E.U16 [R2.64], R23 ;  /* 0x0000001702007986 */ /* 0x001fe2000c101524 */
[----:B------:R-:W-:Y:S05]  /*bcb0*/  EXIT ;  /* 0x000000000000794d */ /* 0x000fea0003800000 */
.L_x_1643:
        /* <DEDUP_REMOVED lines=9> */
.L_x_1650:
[----:B------:R-:W-:Y:S01]  /*bd50*/  STG.E.U16 [R2.64], R23 ;  /* 0x0000001702007986 */ /* 0x000fe2000c101524 */
[----:B------:R-:W-:Y:S05]  /*bd60*/  EXIT ;  /* 0x000000000000794d */ /* 0x000fea0003800000 */
.L_x_1649:
        /* <DEDUP_REMOVED lines=10> */
.L_x_1652:
[----:B------:R-:W-:-:S05]  /*be10*/  HADD2.F32 R0, -RZ, R23.H0_H0 ;  /* 0x20000017ff007230 */ /* 0x000fca0000004100 */
[----:B------:R-:W-:-:S04]  /*be20*/  F2FP.PACK_AB R0, RZ, R0 ;  /* 0x00000000ff00723e */ /* 0x000fc800000000ff */
[----:B------:R-:W-:-:S05]  /*be30*/  PRMT R0, R0, 0x5410, RZ ;  /* 0x0000541000007816 */ /* 0x000fca00000000ff */
[----:B------:R-:W-:Y:S01]  /*be40*/  STG.E [R2.64], R0 ;  /* 0x0000000002007986 */ /* 0x000fe2000c101924 */
[----:B------:R-:W-:Y:S05]  /*be50*/  EXIT ;  /* 0x000000000000794d */ /* 0x000fea0003800000 */
.L_x_1651:
[----:B------:R-:W-:-:S05]  /*be60*/  HADD2.F32 R4, -RZ, R23.H0_H0 ;  /* 0x20000017ff047230 */ /* 0x000fca0000004100 */
[----:B------:R-:W-:-:S06]  /*be70*/  FMUL.FTZ R4, R4, 1 ;  /* 0x3f80000004047820 */ /* 0x000fcc0000410000 */
[----:B------:R-:W0:Y:S02]  /*be80*/  F2F.F64.F32 R4, R4 ;  /* 0x0000000400047310 */ /* 0x000e240000201800 */
[----:B0-----:R-:W-:Y:S01]  /*be90*/  STG.E.64 [R2.64], R4 ;  /* 0x0000000402007986 */ /* 0x001fe2000c101b24 */
[----:B------:R-:W-:Y:S05]  /*bea0*/  EXIT ;  /* 0x000000000000794d */ /* 0x000fea0003800000 */
.L_x_1642:
        /* <DEDUP_REMOVED lines=13> */
.L_x_1655:
[----:B------:R-:W-:Y:S01]  /*bf80*/  HADD2.F32 R23, -RZ, R23.H0_H0 ;  /* 0x20000017ff177230 */ /* 0x000fe20000004100 */
[----:B------:R-:W-:-:S04]  /*bf90*/  CS2R R6, SRZ ;  /* 0x0000000000067805 */ /* 0x000fc8000001ff00 */
[----:B------:R-:W-:-:S06]  /*bfa0*/  FMUL.FTZ R4, R23, 1 ;  /* 0x3f80000017047820 */ /* 0x000fcc0000410000 */
[----:B------:R-:W0:Y:S02]  /*bfb0*/  F2F.F64.F32 R4, R4 ;  /* 0x0000000400047310 */ /* 0x000e240000201800 */
[----:B0-----:R-:W-:Y:S01]  /*bfc0*/  STG.E.128 [R2.64], R4 ;  /* 0x0000000402007986 */ /* 0x001fe2000c101d24 */
[----:B------:R-:W-:Y:S05]  /*bfd0*/  EXIT ;  /* 0x000000000000794d */ /* 0x000fea0003800000 */
.L_x_1654:
        /* <DEDUP_REMOVED lines=21> */
.L_x_1659:
[----:B------:R-:W-:Y:S05]  /*c130*/  BSYNC B0 ;  /* 0x0000000000007941 */ /* 0x000fea0003800000 */
.L_x_1658:
[----:B------:R-:W-:-:S05]  /*c140*/  LOP3.LUT R5, R0, R5, RZ, 0xfc, !PT ;  /* 0x0000000500057212 */ /* 0x000fca00078efcff */
[----:B------:R-:W-:Y:S01]  /*c150*/  STG.E.U8 [R2.64], R5 ;  /* 0x0000000502007986 */ /* 0x000fe2000c101124 */
[----:B------:R-:W-:Y:S05]  /*c160*/  EXIT ;  /* 0x000000000000794d */ /* 0x000fea0003800000 */
.L_x_1657:
        /* <DEDUP_REMOVED lines=13> */
.L_x_1661:
[----:B------:R-:W-:Y:S01]  /*c240*/  IMAD.MOV.U32 R0, RZ, RZ, 0x7f ;  /* 0x0000007fff007424 */ /* 0x000fe200078e00ff */
[----:B------:R-:W-:-:S04]  /*c250*/  ISETP.GT.U32.AND P0, PT, R4, 0x7f800000, PT ;  /* 0x7f8000000400780c */ /* 0x000fc80003f04070 */
[----:B------:R-:W-:-:S04]  /*c260*/  SEL R0, R0, 0x7c, P0 ;  /* 0x0000007c00007807 */ /* 0x000fc80000000000 */
.L_x_1662:
[----:B------:R-:W-:Y:S05]  /*c270*/  BSYNC B0 ;  /* 0x0000000000007941 */ /* 0x000fea0003800000 */
.L_x_1660:
[----:B------:R-:W-:-:S04]  /*c280*/  LOP3.LUT R4, R23, 0x80000000, RZ, 0xc0, !PT ;  /* 0x8000000017047812 */ /* 0x000fc800078ec0ff */
[----:B------:R-:W-:-:S04]  /*c290*/  SHF.R.U32.HI R5, RZ, 0x18, R4 ;  /* 0x00000018ff057819 */ /* 0x000fc80000011604 */
[----:B------:R-:W-:-:S05]  /*c2a0*/  LOP3.LUT R5, R0, R5, RZ, 0xfc, !PT ;  /* 0x0000000500057212 */ /* 0x000fca00078efcff */
[----:B------:R-:W-:Y:S01]  /*c2b0*/  STG.E.U8 [R2.64], R5 ;  /* 0x0000000502007986 */ /* 0x000fe2000c101124 */
[----:B------:R-:W-:Y:S05]  /*c2c0*/  EXIT ;  /* 0x000000000000794d */ /* 0x000fea0003800000 */
.L_x_1656:
[----:B------:R-:W-:-:S05]  /*c2d0*/  HADD2.F32 R0, -RZ, R23.H0_H0 ;  /* 0x20000017ff007230 */ /* 0x000fca0000004100 */
[----:B------:R-:W-:-:S05]  /*c2e0*/  F2FP.BF16.PACK_AB R0, RZ, R0 ;  /* 0x00000000ff00723e */ /* 0x000fca00000010ff */
[----:B------:R-:W-:Y:S01]  /*c2f0*/  STG.E.U16 [R2.64], R0 ;  /* 0x0000000002007986 */ /* 0x000fe2000c101524 */
[----:B------:R-:W-:Y:S05]  /*c300*/  EXIT ;  /* 0x000000000000794d */ /* 0x000fea0003800000 */
.L_x_1653:
        /* <DEDUP_REMOVED lines=12> */
.L_x_1665:
        /* <DEDUP_REMOVED lines=17> */
.L_x_1668:
[----:B------:R-:W-:-:S04]  /*c4e0*/  LOP3.LUT R0, R23, 0x80000000, RZ, 0xc0, !PT ;  /* 0x8000000017007812 */ /* 0x000fc800078ec0ff */
[----:B------:R-:W-:-:S04]  /*c4f0*/  SHF.R.U32.HI R5, RZ, 0x18, R0 ;  /* 0x00000018ff057819 */ /* 0x000fc80000011600 */
[----:B------:R-:W-:-:S04]  /*c500*/  LOP3.LUT R4, R4, R5, RZ, 0xfc, !PT ;  /* 0x0000000504047212 */ /* 0x000fc800078efcff */
[----:B------:R-:W-:Y:S02]  /*c510*/  PRMT R0, R4, 0x7610, R0 ;  /* 0x0000761004007816 */ /* 0x000fe40000000000 */
.L_x_1667:
[----:B------:R-:W-:Y:S05]  /*c520*/  BSYNC B0 ;  /* 0x0000000000007941 */ /* 0x000fea0003800000 */
.L_x_1666:
[----:B------:R-:W-:Y:S01]  /*c530*/  STG.E.U8 [R2.64], R0 ;  /* 0x0000000002007986 */ /* 0x000fe2000c101124 */
[----:B------:R-:W-:Y:S05]  /*c540*/  EXIT ;  /* 0x000000000000794d */ /* 0x000fea0003800000 */
.L_x_1664:
        /* <DEDUP_REMOVED lines=17> */
.L_x_1671:
[----:B------:R-:W-:-:S04]  /*c660*/  LOP3.LUT R0, R23, 0x80000000, RZ, 0xc0, !PT ;  /* 0x8000000017007812 */ /* 0x000fc800078ec0ff */
[----:B------:R-:W-:-:S04]  /*c670*/  SHF.R.U32.HI R5, RZ, 0x18, R0 ;  /* 0x00000018ff057819 */ /* 0x000fc80000011600 */
[----:B------:R-:W-:-:S04]  /*c680*/  LOP3.LUT R4, R4, R5, RZ, 0xfc, !PT ;  /* 0x0000000504047212 */ /* 0x000fc800078efcff */
[----:B------:R-:W-:Y:S02]  /*c690*/  PRMT R0, R4, 0x7610, R0 ;  /* 0x0000761004007816 */ /* 0x000fe40000000000 */
.L_x_1670:
[----:B------:R-:W-:Y:S05]  /*c6a0*/  BSYNC B0 ;  /* 0x0000000000007941 */ /* 0x000fea0003800000 */
.L_x_1669:
[----:B------:R-:W-:Y:S01]  /*c6b0*/  STG.E.U8 [R2.64], R0 ;  /* 0x0000000002007986 */ /* 0x000fe2000c101124 */
[----:B------:R-:W-:Y:S05]  /*c6c0*/  EXIT ;  /* 0x000000000000794d */ /* 0x000fea0003800000 */
.L_x_1663:
        /* <DEDUP_REMOVED lines=8> */
[----:B------:R-:W-:-:S03]  /*c750*/  IMAD.MOV.U32 R5, RZ, RZ, 0xff ;  /* 0x000000ffff057424 */ /* 0x000fc600078e00ff */
        /* <DEDUP_REMOVED lines=13> */
.L_x_1646:
        /* <DEDUP_REMOVED lines=20> */
.L_x_1673:
[----:B------:R-:W-:-:S06]  /*c970*/  HADD2.F32 R4, -RZ, R23.H0_H0 ;  /* 0x20000017ff047230 */ /* 0x000fcc0000004100 */
[----:B------:R-:W0:Y:S02]  /*c980*/  F2I.U64.TRUNC R4, R4 ;  /* 0x0000000400047311 */ /* 0x000e24000020d800 */
[----:B0-----:R-:W-:Y:S01]  /*c990*/  STG.E.64 [R2.64], R4 ;  /* 0x0000000402007986 */ /* 0x001fe2000c101b24 */
[----:B------:R-:W-:Y:S05]  /*c9a0*/  EXIT ;  /* 0x000000000000794d */ /* 0x000fea0003800000 */
.L_x_1672:
[----:B------:R-:W-:-:S06]  /*c9b0*/  HADD2.F32 R23, -RZ, R23.H0_H0 ;  /* 0x20000017ff177230 */ /* 0x000fcc0000004100 */
[----:B------:R-:W0:Y:S02]  /*c9c0*/  F2I.FTZ.U32.TRUNC.NTZ R23, R23 ;  /* 0x0000001700177305 */ /* 0x000e24000021f000 */
[----:B0-----:R-:W-:Y:S01]  /*c9d0*/  STG.E [R2.64], R23 ;  /* 0x0000001702007986 */ /* 0x001fe2000c101924 */
[----:B------:R-:W-:Y:S05]  /*c9e0*/  EXIT ;  /* 0x000000000000794d */ /* 0x000fea0003800000 */
.L_x_1674:
        /* <DEDUP_REMOVED lines=9> */
.L_x_6696:


//--------------------- .text._ZN2at6native18elementwise_kernelILi128ELi4EZNS0_22gpu_kernel_impl_nocastIZZZNS0_62_GLOBAL__N__e6aa1b1b_29_ActivationLogSigmoidKernel_cu_9d16a0dc27log_sigmoid_backward_kernelERNS_14TensorIteratorEENKUlvE_clEvENKUlvE1_clEvEUlN3c104HalfES9_E_EEvRNS_18TensorIteratorBaseERKT_EUliE_EEviT1_ --------------------------
	.section	.text._ZN2at6native18elementwise_kernelILi128ELi4EZNS0_22gpu_kernel_impl_nocastIZZZNS0_62_GLOBAL__N__e6aa1b1b_29_ActivationLogSigmoidKernel_cu_9d16a0dc27log_sigmoid_backward_kernelERNS_14TensorIteratorEENKUlvE_clEvENKUlvE1_clEvEUlN3c104HalfES9_E_EEvRNS_18TensorIteratorBaseERKT_EUliE_EEviT1_,"ax",@progbits
	.sectioninfo	@"SHI_REGISTERS=13"
	.align	128
        .global         _ZN2at6native18elementwise_kernelILi128ELi4EZNS0_22gpu_kernel_impl_nocastIZZZNS0_62_GLOBAL__N__e6aa1b1b_29_ActivationLogSigmoidKernel_cu_9d16a0dc27log_sigmoid_backward_kernelERNS_14TensorIteratorEENKUlvE_clEvENKUlvE1_clEvEUlN3c104HalfES9_E_EEvRNS_18TensorIteratorBaseERKT_EUliE_EEviT1_
        .type           _ZN2at6native18elementwise_kernelILi128ELi4EZNS0_22gpu_kernel_impl_nocastIZZZNS0_62_GLOBAL__N__e6aa1b1b_29_ActivationLogSigmoidKernel_cu_9d16a0dc27log_sigmoid_backward_kernelERNS_14TensorIteratorEENKUlvE_clEvENKUlvE1_clEvEUlN3c104HalfES9_E_EEvRNS_18TensorIteratorBaseERKT_EUliE_EEviT1_,@function
        .size           _ZN2at6native18elementwise_kernelILi128ELi4EZNS0_22gpu_kernel_impl_nocastIZZZNS0_62_GLOBAL__N__e6aa1b1b_29_ActivationLogSigmoidKernel_cu_9d16a0dc27log_sigmoid_backward_kernelERNS_14TensorIteratorEENKUlvE_clEvENKUlvE1_clEvEUlN3c104HalfES9_E_EEvRNS_18TensorIteratorBaseERKT_EUliE_EEviT1_,(.L_x_6697 - _ZN2at6native18elementwise_kernelILi128ELi4EZNS0_22gpu_kernel_impl_nocastIZZZNS0_62_GLOBAL__N__e6aa1b1b_29_ActivationLogSigmoidKernel_cu_9d16a0dc27log_sigmoid_backward_kernelERNS_14TensorIteratorEENKUlvE_clEvENKUlvE1_clEvEUlN3c104HalfES9_E_EEvRNS_18TensorIteratorBaseERKT_EUliE_EEviT1_)
        .other          _ZN2at6native18elementwise_kernelILi128ELi4EZNS0_22gpu_kernel_impl_nocastIZZZNS0_62_GLOBAL__N__e6aa1b1b_29_ActivationLogSigmoidKernel_cu_9d16a0dc27log_sigmoid_backward_kernelERNS_14TensorIteratorEENKUlvE_clEvENKUlvE1_clEvEUlN3c104HalfES9_E_EEvRNS_18TensorIteratorBaseERKT_EUliE_EEviT1_,@"STO_CUDA_ENTRY STV_DEFAULT"
_ZN2at6native18elementwise_kernelILi128ELi4EZNS0_22gpu_kernel_impl_nocastIZZZNS0_62_GLOBAL__N__e6aa1b1b_29_ActivationLogSigmoidKernel_cu_9d16a0dc27log_sigmoid_backward_kernelERNS_14TensorIteratorEENKUlvE_clEvENKUlvE1_clEvEUlN3c104HalfES9_E_EEvRNS_18TensorIteratorBaseERKT_EUliE_EEviT1_:
.text._ZN2at6native18elementwise_kernelILi128ELi4EZNS0_22gpu_kernel_impl_nocastIZZZNS0_62_GLOBAL__N__e6aa1b1b_29_ActivationLogSigmoidKernel_cu_9d16a0dc27log_sigmoid_backward_kernelERNS_14TensorIteratorEENKUlvE_clEvENKUlvE1_clEvEUlN3c104HalfES9_E_EEvRNS_18TensorIteratorBaseERKT_EUliE_EEviT1_:
        /* <DEDUP_REMOVED lines=261> */
.L_x_1677:
[----:B------:R-:W-:-:S04]  /*1050*/  IADD3 R4, P0, R4, c[0x0][0x3d0], RZ ;  /* 0x0000f40004047a10 */ /* 0x000fc80007f1e0ff */
[----:B------:R-:W-:-:S05]  /*1060*/  IADD3.X R5, RZ, c[0x0][0x3d4], RZ, P0, !PT ;  /* 0x0000f500ff057a10 */ /* 0x000fca00007fe4ff */
[----:B------:R-:W2:Y:S01]  /*1070*/  LDG.E.U16 R4, [R4.64] ;  /* 0x0000000404047981 */ /* 0x000ea2000c1e1500 */
[----:B------:R-:W-:-:S04]  /*1080*/  IADD3 R6, P0, R3, c[0x0][0x3d8], RZ ;  /* 0x0000f60003067a10 */ /* 0x000fc80007f1e0ff */
[----:B------:R-:W-:-:S05]  /*1090*/  IADD3.X R7, RZ, c[0x0][0x3dc], RZ, P0, !PT ;  /* 0x0000f700ff077a10 */ /* 0x000fca00007fe4ff */
[----:B------:R-:W3:Y:S01]  /*10a0*/  LDG.E.U16 R6, [R6.64] ;  /* 0x0000000406067981 */ /* 0x000ee2000c1e1500 */
[----:B------:R-:W-:Y:S02]  /*10b0*/  MOV R10, 0x3f800000 ;  /* 0x3f800000000a7802 */ /* 0x000fe40000000f00 */
[----:B------:R-:W-:Y:S01]  /*10c0*/  IADD3 R0, R0, 0x80, RZ ;  /* 0x0000008000007810 */ /* 0x000fe20007ffe0ff */
[----:B--2---:R-:W-:-:S05]  /*10d0*/  HADD2.F32 R3, -RZ, R4.H0_H0 ;  /* 0x20000004ff037230 */ /* 0x004fca0000004100 */
[C---:B------:R-:W-:Y:S01]  /*10e0*/  FMUL.FTZ R8, |R3|.reuse, -1.4426950216293334961 ;  /* 0xbfb8aa3b03087820 */ /* 0x040fe20000410200 */
[C---:B------:R-:W-:Y:S02]  /*10f0*/  FSETP.GEU.FTZ.AND P0, PT, R3.reuse, RZ, PT ;  /* 0x000000ff0300720b */ /* 0x040fe40003f1e000 */
[----:B------:R-:W-:Y:S02]  /*1100*/  FSET.BF.LT.FTZ.AND R3, R3, RZ, PT ;  /* 0x000000ff0303720a */ /* 0x000fe40003811000 */
[----:B------:R-:W-:Y:S01]  /*1110*/  FSEL R4, R10, -1, !P0 ;  /* 0xbf8000000a047808 */ /* 0x000fe20004000000 */
[----:B------:R-:W0:Y:S01]  /*1120*/  MUFU.EX2 R8, R8 ;  /* 0x0000000800087308 */ /* 0x000e220000000800 */
[----:B---3--:R-:W-:Y:S01]  /*1130*/  HADD2.F32 R6, -RZ, R6.H0_H0 ;  /* 0x20000006ff067230 */ /* 0x008fe20000004100 */
[----:B------:R-:W-:Y:S01]  /*1140*/  IADD3 R2, P0, R2, c[0x0][0x3c8], RZ ;  /* 0x0000f20002027a10 */ /* 0x000fe20007f1e0ff */
[----:B0-----:R-:W-:-:S06]  /*1150*/  FADD.FTZ R9, R8, 1 ;  /* 0x3f80000008097421 */ /* 0x001fcc0000010000 */
[----:B------:R-:W0:Y:S02]  /*1160*/  MUFU.RCP R9, R9 ;  /* 0x0000000900097308 */ /* 0x000e240000001000 */
[----:B0-----:R-:W-:-:S04]  /*1170*/  FMUL.FTZ R5, R8, R9 ;  /* 0x0000000908057220 */ /* 0x001fc80000410000 */
[----:B------:R-:W-:-:S04]  /*1180*/  FFMA.FTZ R3, -R4, R5, R3 ;  /* 0x0000000504037223 */ /* 0x000fc80000010103 */
[----:B------:R-:W-:-:S05]  /*1190*/  FMUL.FTZ R3, R6, R3 ;  /* 0x0000000306037220 */ /* 0x000fca0000410000 */
[----:B------:R-:W-:Y:S02]  /*11a0*/  F2FP.PACK_AB R4, RZ, R3 ;  /* 0x00000003ff04723e */ /* 0x000fe400000000ff */
[----:B------:R-:W-:-:S05]  /*11b0*/  IADD3.X R3, RZ, c[0x0][0x3cc], RZ, P0, !PT ;  /* 0x0000f300ff037a10 */ /* 0x000fca00007fe4ff */
[----:B------:R0:W-:Y:S02]  /*11c0*/  STG.E.U16 [R2.64], R4 ;  /* 0x0000000402007986 */ /* 0x0001e4000c101504 */
.L_x_1676:
[----:B------:R-:W-:Y:S05]  /*11d0*/  BSYNC B0 ;  /* 0x0000000000007941 */ /* 0x000fea0003800000 */
.L_x_1675:
        /* <DEDUP_REMOVED lines=256> */
.L_x_1680:
        /* <DEDUP_REMOVED lines=279> */
.L_x_1681:
        /* <DEDUP_REMOVED lines=24> */
.L_x_1679:
[----:B------:R-:W-:Y:S05]  /*34d0*/  BSYNC B0 ;  /* 0x0000000000007941 */ /* 0x000fea0003800000 */
.L_x_1678:
        /* <DEDUP_REMOVED lines=255> */
.L_x_1682:
[----:B------:R-:W-:-:S04]  /*44d0*/  IADD3 R4, P0, R4, c[0x0][0x3d0], RZ ;  /* 0x0000f40004047a10 */ /* 0x000fc80007f1e0ff */
[----:B------:R-:W-:-:S05]  /*44e0*/  IADD3.X R5, RZ, c[0x0][0x3d4], RZ, P0, !PT ;  /* 0x0000f500ff057a10 */ /* 0x000fca00007fe4ff */
[----:B------:R-:W2:Y:S01]  /*44f0*/  LDG.E.U16 R4, [R4.64] ;  /* 0x0000000404047981 */ /* 0x000ea2000c1e1500 */
[----:B------:R-:W-:-:S04]  /*4500*/  IADD3 R6, P0, R3, c[0x0][0x3d8], RZ ;  /* 0x0000f60003067a10 */ /* 0x000fc80007f1e0ff */
[----:B------:R-:W-:-:S05]  /*4510*/  IADD3.X R7, RZ, c[0x0][0x3dc], RZ, P0, !PT ;  /* 0x0000f700ff077a10 */ /* 0x000fca00007fe4ff */
[----:B------:R-:W3:Y:S01]  /*4520*/  LDG.E.U16 R6, [R6.64] ;  /* 0x0000000406067981 */ /* 0x000ee2000c1e1500 */
[----:B------:R-:W-:Y:S01]  /*4530*/  MOV R3, 0x3f800000 ;  /* 0x3f80000000037802 */ /* 0x000fe20000000f00 */
        /* <DEDUP_REMOVED lines=15> */
[----:B------:R-:W-:Y:S01]  /*4630*/  STG.E.U16 [R2.64], R0 ;  /* 0x0000000002007986 */ /* 0x000fe2000c101504 */
[----:B------:R-:W-:Y:S05]  /*4640*/  EXIT ;  /* 0x000000000000794d */ /* 0x000fea0003800000 */
.L_x_1683:
        /* <DEDUP_REMOVED lines=11> */
.L_x_6697:


//--------------------- .text._ZN2at6native27unrolled_elementwise_kernelIZZZNS0_62_GLOBAL__N__e6aa1b1b_29_ActivationLogSigmoidKernel_cu_9d16a0dc27log_sigmoid_backward_kernelERNS_14TensorIteratorEENKUlvE_clEvENKUlvE1_clEvEUlN3c104HalfES8_E_St5arrayIPcLm3EELi4E23TrivialOffsetCalculatorILi2EjESD_ILi1EjENS0_6memory15LoadWithoutCastENSG_16StoreWithoutCastEEEviT_T0_T2_T3_T4_T5_ --------------------------
	.section	.text._ZN2at6native27unrolled_elementwise_kernelIZZZNS0_62_GLOBAL__N__e6aa1b1b_29_ActivationLogSigmoidKernel_cu_9d16a0dc27log_sigmoid_backward_kernelERNS_14TensorIteratorEENKUlvE_clEvENKUlvE1_clEvEUlN3c104HalfES8_E_St5arrayIPcLm3EELi4E23TrivialOffsetCalculatorILi2EjESD_ILi1EjENS0_6memory15LoadWithoutCastENSG_16StoreWithoutCastEEEviT_T0_T2_T3_T4_T5_,"ax",@progbits
	.sectioninfo	@"SHI_REGISTERS=29"
	.align	128
        .global         _ZN2at6native27unrolled_elementwise_kernelIZZZNS0_62_GLOBAL__N__e6aa1b1b_29_ActivationLogSigmoidKernel_cu_9d16a0dc27log_sigmoid_backward_kernelERNS_14TensorIteratorEENKUlvE_clEvENKUlvE1_clEvEUlN3c104HalfES8_E_St5arrayIPcLm3EELi4E23TrivialOffsetCalculatorILi2EjESD_ILi1EjENS0_6memory15LoadWithoutCastENSG_16StoreWithoutCastEEEviT_T0_T2_T3_T4_T5_
        .type           _ZN2at6native27unrolled_elementwise_kernelIZZZNS0_62_GLOBAL__N__e6aa1b1b_29_ActivationLogSigmoidKernel_cu_9d16a0dc27log_sigmoid_backward_kernelERNS_14TensorIteratorEENKUlvE_clEvENKUlvE1_clEvEUlN3c104HalfES8_E_St5arrayIPcLm3EELi4E23TrivialOffsetCalculatorILi2EjESD_ILi1EjENS0_6memory15LoadWithoutCastENSG_16StoreWithoutCastEEEviT_T0_T2_T3_T4_T5_,@function
        .size           _ZN2at6native27unrolled_elementwise_kernelIZZZNS0_62_GLOBAL__N__e6aa1b1b_29_ActivationLogSigmoidKernel_cu_9d16a0dc27log_sigmoid_backward_kernelERNS_14TensorIteratorEENKUlvE_clEvENKUlvE1_clEvEUlN3c104HalfES8_E_St5arrayIPcLm3EELi4E23TrivialOffsetCalculatorILi2EjESD_ILi1EjENS0_6memory15LoadWithoutCastENSG_16StoreWithoutCastEEEviT_T0_T2_T3_T4_T5_,(.L_x_6698 - _ZN2at6native27unrolled_elementwise_kernelIZZZNS0_62_GLOBAL__N__e6aa1b1b_29_ActivationLogSigmoidKernel_cu_9d16a0dc27log_sigmoid_backward_kernelERNS_14TensorIteratorEENKUlvE_clEvENKUlvE1_clEvEUlN3c104HalfES8_E_St5arrayIPcLm3EELi4E23TrivialOffsetCalculatorILi2EjESD_ILi1EjENS0_6memory15LoadWithoutCastENSG_16StoreWithoutCastEEEviT_T0_T2_T3_T4_T5_)
        .other          _ZN2at6native27unrolled_elementwise_kernelIZZZNS0_62_GLOBAL__N__e6aa1b1b_29_ActivationLogSigmoidKernel_cu_9d16a0dc27log_sigmoid_backward_kernelERNS_14TensorIteratorEENKUlvE_clEvENKUlvE1_clEvEUlN3c104HalfES8_E_St5arrayIPcLm3EELi4E23TrivialOffsetCalculatorILi2EjESD_ILi1EjENS0_6memory15LoadWithoutCastENSG_16StoreWithoutCastEEEviT_T0_T2_T3_T4_T5_,@"STO_CUDA_ENTRY STV_DEFAULT"
_ZN2at6native27unrolled_elementwise_kernelIZZZNS0_62_GLOBAL__N__e6aa1b1b_29_ActivationLogSigmoidKernel_cu_9d16a0dc27log_sigmoid_backward_kernelERNS_14TensorIteratorEENKUlvE_clEvENKUlvE1_clEvEUlN3c104HalfES8_E_St5arrayIPcLm3EELi4E23TrivialOffsetCalculatorILi2EjESD_ILi1EjENS0_6memory15LoadWithoutCastENSG_16StoreWithoutCastEEEviT_T0_T2_T3_T4_T5_:
.text._ZN2at6native27unrolled_elementwise_kernelIZZZNS0_62_GLOBAL__N__e6aa1b1b_29_ActivationLogSigmoidKernel_cu_9d16a0dc27log_sigmoid_backward_kernelERNS_14TensorIteratorEENKUlvE_clEvENKUlvE1_clEvEUlN3c104HalfES8_E_St5arrayIPcLm3EELi4E23TrivialOffsetCalculatorILi2EjESD_ILi1EjENS0_6memory15LoadWithoutCastENSG_16StoreWithoutCastEEEviT_T0_T2_T3_T4_T5_:
[----:B------:R-:W-:Y:S02]  /*0000*/  IMAD.MOV.U32 R1, RZ, RZ, c[0x0][0x28] ;  /* 0x00000a00ff017624 */ /* 0x000fe400078e00ff */
[----:B------:R-:W0:Y:S01]  /*0010*/  S2R R0, SR_CTAID.X ;  /* 0x0000000000007919 */ /* 0x000e220000002500 */
[----:B------:R-:W-:Y:S01]  /*0020*/  IMAD.MOV.U32 R3, RZ, RZ, -0x200 ;  /* 0xfffffe00ff037424 */ /* 0x000fe200078e00ff */
[----:B------:R-:W-:Y:S01]  /*0030*/  ULDC.64 UR4, c[0x0][0x118] ;  /* 0x0000460000047ab9 */ /* 0x000fe20000000a00 */
[----:B------:R-:W-:Y:S01]  /*0040*/  PRMT R17, RZ, 0x7610, R17 ;  /* 0x00007610ff117816 */ /* 0x000fe20000000011 */
[----:B------:R-:W1:Y:S01]  /*0050*/  S2R R19, SR_TID.X ;  /* 0x0000000000137919 */ /* 0x000e620000002100 */
[----:B------:R-:W-:Y:S01]  /*0060*/  PRMT R18, RZ, 0x7610, R18 ;  /* 0x00007610ff127816 */ /* 0x000fe20000000012 */
[----:B0-----:R-:W-:Y:S02]  /*0070*/  IMAD R12, R0, R3, c[0x0][0x160] ;  /* 0x00005800000c7624 */ /* 0x001fe400078e0203 */
[----:B-1----:R-:W-:-:S03]  /*0080*/  IMAD.MOV.U32 R3, RZ, RZ, R19 ;  /* 0x000000ffff037224 */ /* 0x002fc600078e0013 */
[----:B------:R-:W-:Y:S02]  /*0090*/  ISETP.GE.AND P0, PT, R19, R12, PT ;  /* 0x0000000c1300720c */ /* 0x000fe40003f06270 */
[----:B------:R-:W-:Y:S02]  /*00a0*/  PRMT R26, RZ, 0x7610, R26 ;  /* 0x00007610ff1a7816 */ /* 0x000fe4000000001a */
[----:B------:R-:W-:-:S09]  /*00b0*/  PRMT R20, RZ, 0x7610, R20 ;  /* 0x00007610ff147816 */ /* 0x000fd20000000014 */
[----:B------:R-:W-:Y:S01]  /*00c0*/  @!P0 LEA R21, R0, R3, 0x9 ;  /* 0x0000000300158211 */ /* 0x000fe200078e48ff */
[----:B------:R-:W-:Y:S01]  /*00d0*/  @!P0 IMAD.MOV.U32 R24, RZ, RZ, 0x2 ;  /* 0x00000002ff188424 */ /* 0x000fe200078e00ff */
[----:B------:R-:W-:-:S03]  /*00e0*/  @!P0 IADD3 R3, R3, 0x80, RZ ;  /* 0x0000008003038810 */ /* 0x000fc60007ffe0ff */
[----:B------:R-:W-:Y:S01]  /*00f0*/  @!P0 IMAD.WIDE.U32 R22, R21, R24, c[0x0][0x170] ;  /* 0x00005c0015168625 */ /* 0x000fe200078e0018 */
[----:B------:R-:W-:-:S03]  /*0100*/  ISETP.GE.AND P1, PT, R3, R12, PT ;  /* 0x0000000c0300720c */ /* 0x000fc60003f26270 */
[----:B------:R-:W-:Y:S01]  /*0110*/  @!P0 IMAD.WIDE.U32 R24, R21, R24, c[0x0][0x178] ;  /* 0x00005e0015188625 */ /* 0x000fe200078e0018 */
[----:B------:R0:W5:Y:S04]  /*0120*/  @!P0 LDG.E.U16 R26, [R22.64] ;  /* 0x00000004161a8981 */ /* 0x000168000c1e1500 */
[----:B------:R0:W5:Y:S05]  /*0130*/  @!P0 LDG.E.U16 R20, [R24.64] ;  /* 0x0000000418148981 */ /* 0x00016a000c1e1500 */
[----:B------:R-:W-:Y:S01]  /*0140*/  @!P1 IMAD R2, R0, 0x200, R3 ;  /* 0x0000020000029824 */ /* 0x000fe200078e0203 */
[----:B------:R-:W-:-:S02]  /*0150*/  @!P1 IADD3 R3, R3, 0x80, RZ ;  /* 0x0000008003039810 */ /* 0x000fc40007ffe0ff */
[----:B------:R-:W-:Y:S02]  /*0160*/  @!P1 MOV R5, 0x2 ;  /* 0x0000000200059802 */ /* 0x000fe40000000f00 */
        /* <DEDUP_REMOVED lines=13> */
[----:B------:R-:W-:Y:S01]  /*0240*/  @!P2 MOV R11, 0x2 ;  /* 0x00000002000ba802 */ /* 0x000fe20000000f00 */
[----:B------:R2:W5:Y:S04]  /*0250*/  @!P1 LDG.E.U16 R17, [R2.64] ;  /* 0x0000000402119981 */ /* 0x000568000c1e1500 */
[----:B------:R3:W5:Y:S01]  /*0260*/  @!P3 LDG.E.U16 R13, [R4.64] ;  /* 0x00000004040db981 */ /* 0x000762000c1e1500 */
[----:B------:R-:W-:Y:S01]  /*0270*/  @!P3 IMAD.WIDE.U32 R6, R6, R7, c[0x0][0x178] ;  /* 0x00005e000606b625 */ /* 0x000fe200078e0007 */
[----:B------:R-:W-:-:S03]  /*0280*/  PRMT R16, RZ, 0x7610, R16 ;  /* 0x00007610ff107816 */ /* 0x000fc60000000010 */
[CC--:B-1----:R-:W-:Y:S01]  /*0290*/  @!P2 IMAD.WIDE.U32 R8, R10.reuse, R11.reuse, c[0x0][0x170] ;  /* 0x00005c000a08a625 */ /* 0x0c2fe200078e000b */
[----:B------:R1:W5:Y:S03]  /*02a0*/  @!P3 LDG.E.U16 R14, [R6.64] ;  /* 0x00000004060eb981 */ /* 0x000366000c1e1500 */
[--C-:B---3--:R-:W-:Y:S01]  /*02b0*/  IMAD.MOV.U32 R5, RZ, RZ, R19.reuse ;  /* 0x000000ffff057224 */ /* 0x108fe200078e0013 */
[----:B------:R-:W-:Y:S01]  /*02c0*/  BSSY B0, `(.L_x_1684) ;  /* 0x000001e000007945 */ /* 0x000fe20003800000 */
[----:B------:R-:W-:Y:S01]  /*02d0*/  @!P2 IMAD.WIDE.U32 R10, R10, R11, c[0x0][0x178] ;  /* 0x00005e000a0aa625 */ /* 0x000fe200078e000b */
[----:B------:R0:W5:Y:S02]  /*02e0*/  @!P2 LDG.E.U16 R15, [R8.64] ;  /* 0x00000004080fa981 */ /* 0x000164000c1e1500 */
[C---:B--2---:R-:W-:Y:S02]  /*02f0*/  IADD3 R3, R5.reuse, 0x100, RZ ;  /* 0x0000010005037810 */ /* 0x044fe40007ffe0ff */
[C---:B------:R-:W-:Y:S01]  /*0300*/  IADD3 R21, R5.reuse, 0x80, RZ ;  /* 0x0000008005157810 */ /* 0x040fe20007ffe0ff */
[----:B------:R-:W-:Y:S01]  /*0310*/  @!P0 IMAD R2, R0, 0x200, R19 ;  /* 0x0000020000028824 */ /* 0x000fe200078e0213 */
[----:B-1----:R-:W-:Y:S01]  /*0320*/  IADD3 R7, R5, 0x180, RZ ;  /* 0x0000018005077810 */ /* 0x002fe20007ffe0ff */
[----:B------:R0:W5:Y:S01]  /*0330*/  @!P2 LDG.E.U16 R16, [R10.64] ;  /* 0x000000040a10a981 */ /* 0x000162000c1e1500 */
[----:B------:R-:W-:Y:S01]  /*0340*/  ISETP.GE.AND P1, PT, R3, R12, PT ;  /* 0x0000000c0300720c */ /* 0x000fe20003f26270 */
[----:B------:R-:W-:Y:S01]  /*0350*/  @!P0 IMAD.MOV.U32 R3, RZ, RZ, 0x2 ;  /* 0x00000002ff038424 */ /* 0x000fe200078e00ff */
[----:B------:R-:W-:-:S02]  /*0360*/  @!P0 MOV R5, R21 ;  /* 0x0000001500058202 */ /* 0x000fc40000000f00 */
[-C--:B------:R-:W-:Y:S01]  /*0370*/  ISETP.GE.AND P5, PT, R21, R12.reuse, PT ;  /* 0x0000000c1500720c */ /* 0x080fe20003fa6270 */
[----:B------:R-:W-:Y:S01]  /*0380*/  @!P0 IMAD.WIDE.U32 R2, R2, R3, c[0x0][0x168] ;  /* 0x00005a0002028625 */ /* 0x000fe200078e0003 */
[-C--:B------:R-:W-:Y:S02]  /*0390*/  ISETP.GE.AND P2, PT, R7, R12.reuse, PT ;  /* 0x0000000c0700720c */ /* 0x080fe40003f46270 */
[----:B------:R-:W-:Y:S01]  /*03a0*/  ISETP.GE.AND P3, PT, R5, R12, PT ;  /* 0x0000000c0500720c */ /* 0x000fe20003f66270 */
[----:B------:R-:W-:Y:S07]  /*03b0*/  @P0 BRA `(.L_x_1685) ;  /* 0x000000e000000947 */ /* 0x000fee0003800000 */
[----:B0----5:R-:W-:Y:S01]  /*03c0*/  HADD2.F32 R26, -RZ, R26.H0_H0 ;  /* 0x2000001aff1a7230 */ /* 0x021fe20000004100 */
[----:B------:R-:W-:Y:S01]  /*03d0*/  HFMA2.MMA R7, -RZ, RZ, 1.875, 0 ;  /* 0x3f800000ff077435 */ /* 0x000fe200000001ff */
[----:B------:R-:W-:-:S03]  /*03e0*/  HADD2.F32 R20, -RZ, R20.H0_H0 ;  /* 0x20000014ff147230 */ /* 0x000fc60000004100 */
[C---:B------:R-:W-:Y:S01]  /*03f0*/  FMUL.FTZ R4, |R26|.reuse, -1.4426950216293334961 ;  /* 0xbfb8aa3b1a047820 */ /* 0x040fe20000410200 */
[C---:B------:R-:W-:Y:S02]  /*0400*/  FSETP.GEU.FTZ.AND P4, PT, R26.reuse, RZ, PT ;  /* 0x000000ff1a00720b */ /* 0x040fe40003f9e000 */
[----:B------:R-:W-:-:S03]  /*0410*/  FSET.BF.LT.FTZ.AND R26, R26, RZ, PT ;  /* 0x000000ff1a1a720a */ /* 0x000fc60003811000 */
[----:B------:R-:W0:Y:S01]  /*0420*/  MUFU.EX2 R4, R4 ;  /* 0x0000000400047308 */ /* 0x000e220000000800 */
[----:B------:R-:W-:Y:S01]  /*0430*/  FSEL R7, R7, -1, !P4 ;  /* 0xbf80000007077808 */ /* 0x000fe20006000000 */
[----:B0-----:R-:W-:-:S06]  /*0440*/  FADD.FTZ R6, R4, 1 ;  /* 0x3f80000004067421 */ /* 0x001fcc0000010000 */
[----:B------:R-:W0:Y:S02]  /*0450*/  MUFU.RCP R9, R6 ;  /* 0x0000000600097308 */ /* 0x000e240000001000 */
[----:B0-----:R-:W-:-:S04]  /*0460*/  FMUL.FTZ R8, R4, R9 ;  /* 0x0000000904087220 */ /* 0x001fc80000410000 */
[----:B------:R-:W-:-:S04]  /*0470*/  FFMA.FTZ R7, -R7, R8, R26 ;  /* 0x0000000807077223 */ /* 0x000fc8000001011a */
[----:B------:R-:W-:-:S05]  /*0480*/  FMUL.FTZ R7, R20, R7 ;  /* 0x0000000714077220 */ /* 0x000fca0000410000 */
[----:B------:R-:W-:Y:S02]  /*0490*/  F2FP.PACK_AB R4, RZ, R7 ;  /* 0x00000007ff04723e */ /* 0x000fe400000000ff */
.L_x_1685:
[----:B0-----:R-:W-:Y:S05]  /*04a0*/  BSYNC B0 ;  /* 0x0000000000007941 */ /* 0x001fea0003800000 */
.L_x_1684:
        /* <DEDUP_REMOVED lines=16> */
.L_x_1687:
[----:B------:R-:W-:Y:S05]  /*05b0*/  BSYNC B0 ;  /* 0x0000000000007941 */ /* 0x000fea0003800000 */
.L_x_1686:
        /* <DEDUP_REMOVED lines=16> */
.L_x_1689:
[----:B------:R-:W-:Y:S05]  /*06c0*/  BSYNC B0 ;  /* 0x0000000000007941 */ /* 0x000fea0003800000 */
.L_x_1688:
[----:B------:R-:W-:Y:S01]  /*06d0*/  BSSY B0, `(.L_x_1690) ;  /* 0x0000010000007945 */ /* 0x000fe20003800000 */
[----:B------:R-:W-:Y:S05]  /*06e0*/  @P2 BRA `(.L_x_1691) ;  /* 0x000000e000002947 */ /* 0x000fea0003800000 */
[----:B-----5:R-:W-:Y:S01]  /*06f0*/  HADD2.F32 R15, -RZ, R15.H0_H0 ;  /* 0x2000000fff0f7230 */ /* 0x020fe20000004100 */
[----:B------:R-:W-:Y:S01]  /*0700*/  MOV R8, 0x3f800000 ;  /* 0x3f80000000087802 */ /* 0x000fe20000000f00 */
        /* <DEDUP_REMOVED lines=12> */
.L_x_1691:
[----:B------:R-:W-:Y:S05]  /*07d0*/  BSYNC B0 ;  /* 0x0000000000007941 */ /* 0x000fea0003800000 */
.L_x_1690:
[----:B------:R0:W-:Y:S01]  /*07e0*/  @!P0 STG.E.U16 [R2.64], R4 ;  /* 0x0000000402008986 */ /* 0x0001e2000c101504 */
[----:B------:R-:W-:Y:S01]  /*07f0*/  BSSY B0, `(.L_x_1692) ;  /* 0x000000d000007945 */ /* 0x000fe20003800000 */
[----:B------:R-:W-:Y:S05]  /*0800*/  @P3 BRA `(.L_x_1693) ;  /* 0x000000b000003947 */ /* 0x000fea0003800000 */
[----:B0-----:R-:W-:Y:S01]  /*0810*/  IMAD R2, R0, 0x200, R5 ;  /* 0x0000020000027824 */ /* 0x001fe200078e0205 */
[----:B------:R-:W-:Y:S01]  /*0820*/  IADD3 R5, R5, 0x80, RZ ;  /* 0x0000008005057810 */ /* 0x000fe20007ffe0ff */
[----:B------:R-:W-:Y:S01]  /*0830*/  IMAD.MOV.U32 R7, RZ, RZ, 0x2 ;  /* 0x00000002ff077424 */ /* 0x000fe200078e00ff */
[----:B------:R-:W-:Y:S02]  /*0840*/  PRMT R8, R6, 0x7610, R8 ;  /* 0x0000761006087816 */ /* 0x000fe40000000008 */
[----:B------:R-:W-:Y:S01]  /*0850*/  ISETP.GE.AND P0, PT, R5, R12, PT ;  /* 0x0000000c0500720c */ /* 0x000fe20003f06270 */
[----:B------:R-:W-:-:S05]  /*0860*/  IMAD.WIDE.U32 R2, R2, R7, c[0x0][0x168] ;  /* 0x00005a0002027625 */ /* 0x000fca00078e0007 */
[----:B------:R0:W-:Y:S07]  /*0870*/  STG.E.U16 [R2.64], R8 ;  /* 0x0000000802007986 */ /* 0x0001ee000c101504 */
[----:B------:R-:W-:Y:S02]  /*0880*/  @!P0 LEA R4, R0, R5, 0x9 ;  /* 0x0000000500048211 */ /* 0x000fe400078e48ff */
[----:B------:R-:W-:-:S03]  /*0890*/  @!P0 IADD3 R5, R5, 0x80, RZ ;  /* 0x0000008005058810 */ /* 0x000fc60007ffe0ff */
[----:B------:R-:W-:-:S05]  /*08a0*/  @!P0 IMAD.WIDE.U32 R6, R4, R7, c[0x0][0x168] ;  /* 0x00005a0004068625 */ /* 0x000fca00078e0007 */
[----:B-----5:R0:W-:Y:S02]  /*08b0*/  @!P0 STG.E.U16 [R6.64], R13 ;  /* 0x0000000d06008986 */ /* 0x0201e4000c101504 */
.L_x_1693:
[----:B------:R-:W-:Y:S05]  /*08c0*/  BSYNC B0 ;  /* 0x0000000000007941 */ /* 0x000fea0003800000 */
.L_x_1692:
[----:B------:R-:W-:-:S13]  /*08d0*/  ISETP.GE.AND P0, PT, R5, R12, PT ;  /* 0x0000000c0500720c */ /* 0x000fda0003f06270 */
[----:B------:R-:W-:Y:S05]  /*08e0*/  @P0 EXIT ;  /* 0x000000000000094d */ /* 0x000fea0003800000 */
[----:B0-----:R-:W-:Y:S01]  /*08f0*/  HFMA2.MMA R3, -RZ, RZ, 0, 1.1920928955078125e-07 ;  /* 0x00000002ff037435 */ /* 0x001fe200000001ff */
[----:B------:R-:W-:-:S09]  /*0900*/  IMAD R2, R0, 0x200, R5 ;  /* 0x0000020000027824 */ /* 0x000fd200078e0205 */
[----:B------:R-:W-:-:S05]  /*0910*/  IMAD.WIDE.U32 R2, R2, R3, c[0x0][0x168] ;  /* 0x00005a0002027625 */ /* 0x000fca00078e0003 */
[----:B-----5:R-:W-:Y:S01]  /*0920*/  STG.E.U16 [R2.64], R15 ;  /* 0x0000000f02007986 */ /* 0x020fe2000c101504 */
[----:B------:R-:W-:Y:S05]  /*0930*/  EXIT ;  /* 0x000000000000794d */ /* 0x000fea0003800000 */
.L_x_1694:
        /* <DEDUP_REMOVED lines=12> */
.L_x_6698:


//--------------------- .text._ZN2at6native29vectorized_elementwise_kernelILi2EZZZNS0_62_GLOBAL__N__e6aa1b1b_29_ActivationLogSigmoidKernel_cu_9d16a0dc27log_sigmoid_backward_kernelERNS_14TensorIteratorEENKUlvE_clEvENKUlvE1_clEvEUlN3c104HalfES8_E_St5arrayIPcLm3EEEEviT0_T1_ --------------------------
	.section	.text._ZN2at6native29vectorized_elementwise_kernelILi2EZZZNS0_62_GLOBAL__N__e6aa1b1b_29_ActivationLogSigmoidKernel_cu_9d16a0dc27log_sigmoid_backward_kernelERNS_14TensorIteratorEENKUlvE_clEvENKUlvE1_clEvEUlN3c104HalfES8_E_St5arrayIPcLm3EEEEviT0_T1_,"ax",@progbits
	.sectioninfo	@"SHI_REGISTERS=32"
	.align	128
        .global         _ZN2at6native29vectorized_elementwise_kernelILi2EZZZNS0_62_GLOBAL__N__e6aa1b1b_29_ActivationLogSigmoidKernel_cu_9d16a0dc27log_sigmoid_backward_kernelERNS_14TensorIteratorEENKUlvE_clEvENKUlvE1_clEvEUlN3c104HalfES8_E_St5arrayIPcLm3EEEEviT0_T1_
        .type           _ZN2at6native29vectorized_elementwise_kernelILi2EZZZNS0_62_GLOBAL__N__e6aa1b1b_29_ActivationLogSigmoidKernel_cu_9d16a0dc27log_sigmoid_backward_kernelERNS_14TensorIteratorEENKUlvE_clEvENKUlvE1_clEvEUlN3c104HalfES8_E_St5arrayIPcLm3EEEEviT0_T1_,@function
        .size           _ZN2at6native29vectorized_elementwise_kernelILi2EZZZNS0_62_GLOBAL__N__e6aa1b1b_29_ActivationLogSigmoidKernel_cu_9d16a0dc27log_sigmoid_backward_kernelERNS_14TensorIteratorEENKUlvE_clEvENKUlvE1_clEvEUlN3c104HalfES8_E_St5arrayIPcLm3EEEEviT0_T1_,(.L_x_6699 - _ZN2at6native29vectorized_elementwise_kernelILi2EZZZNS0_62_GLOBAL__N__e6aa1b1b_29_ActivationLogSigmoidKernel_cu_9d16a0dc27log_sigmoid_backward_kernelERNS_14TensorIteratorEENKUlvE_clEvENKUlvE1_clEvEUlN3c104HalfES8_E_St5arrayIPcLm3EEEEviT0_T1_)
        .other          _ZN2at6native29vectorized_elementwise_kernelILi2EZZZNS0_62_GLOBAL__N__e6aa1b1b_29_ActivationLogSigmoidKernel_cu_9d16a0dc27log_sigmoid_backward_kernelERNS_14TensorIteratorEENKUlvE_clEvENKUlvE1_clEvEUlN3c104HalfES8_E_St5arrayIPcLm3EEEEviT0_T1_,@"STO_CUDA_ENTRY STV_DEFAULT"
_ZN2at6native29vectorized_elementwise_kernelILi2EZZZNS0_62_GLOBAL__N__e6aa1b1b_29_ActivationLogSigmoidKernel_cu_9d16a0dc27log_sigmoid_backward_kernelERNS_14TensorIteratorEENKUlvE_clEvENKUlvE1_clEvEUlN3c104HalfES8_E_St5arrayIPcLm3EEEEviT0_T1_:
.text._ZN2at6native29vectorized_elementwise_kernelILi2EZZZNS0_62_GLOBAL__N__e6aa1b1b_29_ActivationLogSigmoidKernel_cu_9d16a0dc27log_sigmoid_backward_kernelERNS_14TensorIteratorEENKUlvE_clEvENKUlvE1_clEvEUlN3c104HalfES8_E_St5arrayIPcLm3EEEEviT0_T1_:
        /* <DEDUP_REMOVED lines=8> */
[----:B------:R-:W-:-:S10]  /*0080*/  HFMA2.MMA R3, -RZ, RZ, 0, 1.1920928955078125e-07 ;  /* 0x00000002ff037435 */ /* 0x000fd400000001ff */
[----:B------:R-:W-:-:S06]  /*0090*/  IMAD.WIDE R4, R0, R3, c[0x0][0x170] ;  /* 0x00005c0000047625 */ /* 0x000fcc00078e0203 */
[----:B0-----:R-:W-:-:S05]  /*00a0*/  IMAD.WIDE.U32 R6, R2, 0x4, R4 ;  /* 0x0000000402067825 */ /* 0x001fca00078e0004 */
[----:B------:R-:W2:Y:S04]  /*00b0*/  LDG.E R16, [R6.64] ;  /* 0x0000000406107981 */ /* 0x000ea8000c1e1900 */
[----:B------:R-:W3:Y:S04]  /*00c0*/  LDG.E R19, [R6.64+0x200] ;  /* 0x0002000406137981 */ /* 0x000ee8000c1e1900 */
[----:B------:R-:W4:Y:S04]  /*00d0*/  LDG.E R8, [R6.64+0x400] ;  /* 0x0004000406087981 */ /* 0x000f28000c1e1900 */
[----:B------:R4:W5:Y:S01]  /*00e0*/  LDG.E R15, [R6.64+0x600] ;  /* 0x00060004060f7981 */ /* 0x000962000c1e1900 */
[----:B------:R-:W-:-:S06]  /*00f0*/  IMAD.WIDE R4, R0, R3, c[0x0][0x178] ;  /* 0x00005e0000047625 */ /* 0x000fcc00078e0203 */
[----:B------:R-:W-:-:S05]  /*0100*/  IMAD.WIDE.U32 R22, R2, 0x4, R4 ;  /* 0x0000000402167825 */ /* 0x000fca00078e0004 */
[----:B------:R0:W5:Y:S04]  /*0110*/  LDG.E R13, [R22.64] ;  /* 0x00000004160d7981 */ /* 0x000168000c1e1900 */
[----:B------:R0:W5:Y:S04]  /*0120*/  LDG.E R12, [R22.64+0x200] ;  /* 0x00020004160c7981 */ /* 0x000168000c1e1900 */
[----:B------:R0:W5:Y:S04]  /*0130*/  LDG.E R5, [R22.64+0x400] ;  /* 0x0004000416057981 */ /* 0x000168000c1e1900 */
[----:B------:R0:W5:Y:S01]  /*0140*/  LDG.E R4, [R22.64+0x600] ;  /* 0x0006000416047981 */ /* 0x000162000c1e1900 */
[----:B------:R-:W-:Y:S01]  /*0150*/  IMAD.MOV.U32 R9, RZ, RZ, 0x3f800000 ;  /* 0x3f800000ff097424 */ /* 0x000fe200078e00ff */
[----:B--2---:R-:W-:-:S02]  /*0160*/  HADD2.F32 R11, -RZ, R16.H0_H0 ;  /* 0x20000010ff0b7230 */ /* 0x004fc40000004100 */
[----:B------:R-:W-:Y:S02]  /*0170*/  HADD2.F32 R16, -RZ, R16.H1_H1 ;  /* 0x30000010ff107230 */ /* 0x000fe40000004100 */
[--C-:B---3--:R-:W-:Y:S01]  /*0180*/  HADD2.F32 R20, -RZ, R19.reuse.H0_H0 ;  /* 0x20000013ff147230 */ /* 0x108fe20000004100 */
[C---:B------:R-:W-:Y:S01]  /*0190*/  FMUL.FTZ R14, |R11|.reuse, -1.4426950216293334961 ;  /* 0xbfb8aa3b0b0e7820 */ /* 0x040fe20000410200 */
[----:B------:R-:W-:Y:S01]  /*01a0*/  HADD2.F32 R19, -RZ, R19.H1_H1 ;  /* 0x30000013ff137230 */ /* 0x000fe20000004100 */
[----:B------:R-:W-:Y:S01]  /*01b0*/  FMUL.FTZ R17, |R16|, -1.4426950216293334961 ;  /* 0xbfb8aa3b10117820 */ /* 0x000fe20000410200 */
[--C-:B----4-:R-:W-:Y:S01]  /*01c0*/  HADD2.F32 R6, -RZ, R8.reuse.H0_H0 ;  /* 0x20000008ff067230 */ /* 0x110fe20000004100 */
[----:B------:R-:W-:Y:S01]  /*01d0*/  FMUL.FTZ R21, |R20|, -1.4426950216293334961 ;  /* 0xbfb8aa3b14157820 */ /* 0x000fe20000410200 */
[----:B------:R-:W-:Y:S01]  /*01e0*/  FSETP.GEU.FTZ.AND P0, PT, R11, RZ, PT ;  /* 0x000000ff0b00720b */ /* 0x000fe20003f1e000 */
[----:B------:R-:W1:Y:S01]  /*01f0*/  MUFU.EX2 R14, R14 ;  /* 0x0000000e000e7308 */ /* 0x000e620000000800 */
[----:B0-----:R-:W-:Y:S01]  /*0200*/  FMUL.FTZ R22, |R19|, -1.4426950216293334961 ;  /* 0xbfb8aa3b13167820 */ /* 0x001fe20000410200 */
[----:B------:R-:W-:Y:S01]  /*0210*/  HADD2.F32 R8, -RZ, R8.H1_H1 ;  /* 0x30000008ff087230 */ /* 0x000fe20000004100 */
[----:B------:R-:W-:-:S04]  /*0220*/  FMUL.FTZ R7, |R6|, -1.4426950216293334961 ;  /* 0xbfb8aa3b06077820 */ /* 0x000fc80000410200 */
[C---:B------:R-:W-:Y:S01]  /*0230*/  FMUL.FTZ R10, |R8|.reuse, -1.4426950216293334961 ;  /* 0xbfb8aa3b080a7820 */ /* 0x040fe20000410200 */
[----:B------:R-:W0:Y:S01]  /*0240*/  MUFU.EX2 R17, R17 ;  /* 0x0000001100117308 */ /* 0x000e220000000800 */
[----:B------:R-:W-:Y:S01]  /*0250*/  FSETP.GEU.FTZ.AND P1, PT, R8, RZ, PT ;  /* 0x000000ff0800720b */ /* 0x000fe20003f3e000 */
[----:B-1----:R-:W-:-:S06]  /*0260*/  FADD.FTZ R23, R14, 1 ;  /* 0x3f8000000e177421 */ /* 0x002fcc0000010000 */
[----:B------:R-:W1:Y:S01]  /*0270*/  MUFU.EX2 R21, R21 ;  /* 0x0000001500157308 */ /* 0x000e620000000800 */
[----:B0-----:R-:W-:-:S07]  /*0280*/  FADD.FTZ R18, R17, 1 ;  /* 0x3f80000011127421 */ /* 0x001fce0000010000 */
[----:B------:R-:W0:Y:S08]  /*0290*/  MUFU.RCP R23, R23 ;  /* 0x0000001700177308 */ /* 0x000e300000001000 */
[----:B------:R-:W2:Y:S01]  /*02a0*/  MUFU.EX2 R22, R22 ;  /* 0x0000001600167308 */ /* 0x000ea20000000800 */
[----:B-1----:R-:W-:-:S07]  /*02b0*/  FADD.FTZ R24, R21, 1 ;  /* 0x3f80000015187421 */ /* 0x002fce0000010000 */
[----:B------:R-:W1:Y:S01]  /*02c0*/  MUFU.RCP R18, R18 ;  /* 0x0000001200127308 */ /* 0x000e620000001000 */
[----:B0-----:R-:W-:Y:S01]  /*02d0*/  FMUL.FTZ R25, R14, R23 ;  /* 0x000000170e197220 */ /* 0x001fe20000410000 */
[----:B------:R-:W-:Y:S02]  /*02e0*/  FSET.BF.LT.FTZ.AND R14, R11, RZ, PT ;  /* 0x000000ff0b0e720a */ /* 0x000fe40003811000 */
[----:B------:R-:W-:Y:S02]  /*02f0*/  FSEL R11, R9, -1, !P0 ;  /* 0xbf800000090b7808 */ /* 0x000fe40004000000 */
[----:B------:R-:W-:Y:S02]  /*0300*/  FSETP.GEU.FTZ.AND P0, PT, R16, RZ, PT ;  /* 0x000000ff1000720b */ /* 0x000fe40003f1e000 */
[----:B------:R-:W0:Y:S01]  /*0310*/  MUFU.RCP R24, R24 ;  /* 0x0000001800187308 */ /* 0x000e220000001000 */
[----:B--2---:R-:W-:Y:S02]  /*0320*/  FADD.FTZ R23, R22, 1 ;  /* 0x3f80000016177421 */ /* 0x004fe40000010000 */
[----:B------:R-:W-:Y:S01]  /*0330*/  FFMA.FTZ R14, -R11, R25, R14 ;  /* 0x000000190b0e7223 */ /* 0x000fe2000001010e */
[----:B-----5:R-:W-:-:S02]  /*0340*/  HADD2.F32 R11, -RZ, R15.H1_H1 ;  /* 0x3000000fff0b7230 */ /* 0x020fc40000004100 */
[----:B------:R-:W-:Y:S02]  /*0350*/  HADD2.F32 R15, -RZ, R15.H0_H0 ;  /* 0x2000000fff0f7230 */ /* 0x000fe40000004100 */
[----:B------:R-:W2:Y:S01]  /*0360*/  MUFU.EX2 R7, R7 ;  /* 0x0000000700077308 */ /* 0x000ea20000000800 */
[----:B-1----:R-:W-:Y:S01]  /*0370*/  FMUL.FTZ R25, R17, R18 ;  /* 0x0000001211197220 */ /* 0x002fe20000410000 */
[----:B------:R-:W-:Y:S01]  /*0380*/  FSET.BF.LT.FTZ.AND R18, R16, RZ, PT ;  /* 0x000000ff1012720a */ /* 0x000fe20003811000 */
[----:B------:R-:W-:Y:S01]  /*0390*/  FMUL.FTZ R16, |R11|, -1.4426950216293334961 ;  /* 0xbfb8aa3b0b107820 */ /* 0x000fe20000410200 */
[----:B------:R-:W-:Y:S02]  /*03a0*/  FSEL R17, R9, -1, !P0 ;  /* 0xbf80000009117808 */ /* 0x000fe40004000000 */
[----:B------:R-:W-:Y:S02]  /*03b0*/  FSETP.GEU.FTZ.AND P0, PT, R20, RZ, PT ;  /* 0x000000ff1400720b */ /* 0x000fe40003f1e000 */
[----:B------:R-:W1:Y:S01]  /*03c0*/  MUFU.RCP R23, R23 ;  /* 0x0000001700177308 */ /* 0x000e620000001000 */
[----:B------:R-:W-:-:S02]  /*03d0*/  FFMA.FTZ R18, -R17, R25, R18 ;  /* 0x0000001911127223 */ /* 0x000fc40000010112 */
[----:B------:R-:W-:Y:S02]  /*03e0*/  FMUL.FTZ R17, |R15|, -1.4426950216293334961 ;  /* 0xbfb8aa3b0f117820 */ /* 0x000fe40000410200 */
[----:B0-----:R-:W-:Y:S01]  /*03f0*/  FMUL.FTZ R25, R21, R24 ;  /* 0x0000001815197220 */ /* 0x001fe20000410000 */
[----:B------:R-:W-:Y:S02]  /*0400*/  FSET.BF.LT.FTZ.AND R21, R20, RZ, PT ;  /* 0x000000ff1415720a */ /* 0x000fe40003811000 */
[----:B------:R-:W0:Y:S01]  /*0410*/  MUFU.EX2 R10, R10 ;  /* 0x0000000a000a7308 */ /* 0x000e220000000800 */
[----:B------:R-:W-:Y:S01]  /*0420*/  FSEL R24, R9, -1, !P0 ;  /* 0xbf80000009187808 */ /* 0x000fe20004000000 */
[----:B--2---:R-:W-:Y:S01]  /*0430*/  FADD.FTZ R20, R7, 1 ;  /* 0x3f80000007147421 */ /* 0x004fe20000010000 */
[----:B------:R-:W-:-:S03]  /*0440*/  FSETP.GEU.FTZ.AND P0, PT, R19, RZ, PT ;  /* 0x000000ff1300720b */ /* 0x000fc60003f1e000 */
[----:B------:R-:W-:Y:S01]  /*0450*/  FFMA.FTZ R21, -R24, R25, R21 ;  /* 0x0000001918157223 */ /* 0x000fe20000010115 */
[----:B------:R-:W-:Y:S01]  /*0460*/  FSEL R24, R9, -1, !P0 ;  /* 0xbf80000009187808 */ /* 0x000fe20004000000 */
[----:B------:R-:W2:Y:S01]  /*0470*/  MUFU.EX2 R16, R16 ;  /* 0x0000001000107308 */ /* 0x000ea20000000800 */
[----:B-1----:R-:W-:Y:S01]  /*0480*/  FMUL.FTZ R22, R22, R23 ;  /* 0x0000001716167220 */ /* 0x002fe20000410000 */
[----:B------:R-:W-:Y:S01]  /*0490*/  FSET.BF.LT.FTZ.AND R23, R19, RZ, PT ;  /* 0x000000ff1317720a */ /* 0x000fe20003811000 */
[--C-:B------:R-:W-:Y:S01]  /*04a0*/  HADD2.F32 R25, -RZ, R12.reuse.H1_H1 ;  /* 0x3000000cff197230 */ /* 0x100fe20000004100 */
[C---:B------:R-:W-:Y:S02]  /*04b0*/  FSETP.GEU.FTZ.AND P0, PT, R6.reuse, RZ, PT ;  /* 0x000000ff0600720b */ /* 0x040fe40003f1e000 */
[----:B------:R-:W-:Y:S01]  /*04c0*/  FSET.BF.LT.FTZ.AND R6, R6, RZ, PT ;  /* 0x000000ff0606720a */ /* 0x000fe20003811000 */
[----:B------:R-:W-:Y:S01]  /*04d0*/  FFMA.FTZ R22, -R24, R22, R23 ;  /* 0x0000001618167223 */ /* 0x000fe20000010117 */
[----:B------:R-:W1:Y:S01]  /*04e0*/  MUFU.EX2 R17, R17 ;  /* 0x0000001100117308 */ /* 0x000e620000000800 */
[----:B0-----:R-:W-:Y:S01]  /*04f0*/  FADD.FTZ R19, R10, 1 ;  /* 0x3f8000000a137421 */ /* 0x001fe20000010000 */
[----:B------:R-:W-:Y:S01]  /*0500*/  HADD2.F32 R23, -RZ, R13.H0_H0 ;  /* 0x2000000dff177230 */ /* 0x000fe20000004100 */
[----:B------:R-:W-:Y:S01]  /*0510*/  FMUL.FTZ R22, R25, R22 ;  /* 0x0000001619167220 */ /* 0x000fe20000410000 */
[----:B------:R-:W-:-:S02]  /*0520*/  HADD2.F32 R24, -RZ, R12.H0_H0 ;  /* 0x2000000cff187230 */ /* 0x000fc40000004100 */
[----:B------:R-:W-:Y:S01]  /*0530*/  HADD2.F32 R13, -RZ, R13.H1_H1 ;  /* 0x3000000dff0d7230 */ /* 0x000fe20000004100 */
[----:B------:R-:W-:Y:S01]  /*0540*/  FMUL.FTZ R14, R23, R14 ;  /* 0x0000000e170e7220 */ /* 0x000fe20000410000 */
[----:B------:R-:W0:Y:S01]  /*0550*/  MUFU.RCP R20, R20 ;  /* 0x0000001400147308 */ /* 0x000e220000001000 */
[----:B--2---:R-:W-:Y:S02]  /*0560*/  FADD.FTZ R26, R16, 1 ;  /* 0x3f800000101a7421 */ /* 0x004fe40000010000 */
[----:B------:R-:W-:Y:S02]  /*0570*/  FMUL.FTZ R13, R13, R18 ;  /* 0x000000120d0d7220 */ /* 0x000fe40000410000 */
[----:B------:R-:W-:-:S03]  /*0580*/  FMUL.FTZ R21, R24, R21 ;  /* 0x0000001518157220 */ /* 0x000fc60000410000 */
[----:B------:R-:W2:Y:S01]  /*0590*/  MUFU.RCP R19, R19 ;  /* 0x0000001300137308 */ /* 0x000ea20000001000 */
[----:B-1----:R-:W-:Y:S01]  /*05a0*/  FADD.FTZ R12, R17, 1 ;  /* 0x3f800000110c7421 */ /* 0x002fe20000010000 */
[----:B------:R-:W-:Y:S02]  /*05b0*/  F2FP.PACK_AB R13, R13, R14 ;  /* 0x0000000e0d0d723e */ /* 0x000fe400000000ff */
[----:B------:R-:W-:-:S04]  /*05c0*/  F2FP.PACK_AB R21, R22, R21 ;  /* 0x000000151615723e */ /* 0x000fc800000000ff */
[----:B------:R-:W1:Y:S01]  /*05d0*/  MUFU.RCP R23, R26 ;  /* 0x0000001a00177308 */ /* 0x000e620000001000 */
[----:B0-----:R-:W-:Y:S01]  /*05e0*/  FMUL.FTZ R20, R7, R20 ;  /* 0x0000001407147220 */ /* 0x001fe20000410000 */
[----:B------:R-:W-:Y:S02]  /*05f0*/  FSEL R7, R9, -1, !P0 ;  /* 0xbf80000009077808 */ /* 0x000fe40004000000 */
[C---:B------:R-:W-:Y:S02]  /*0600*/  FSETP.GEU.FTZ.AND P0, PT, R11.reuse, RZ, PT ;  /* 0x000000ff0b00720b */ /* 0x040fe40003f1e000 */
[----:B------:R-:W-:Y:S02]  /*0610*/  FSET.BF.LT.FTZ.AND R11, R11, RZ, PT ;  /* 0x000000ff0b0b720a */ /* 0x000fe40003811000 */
[----:B------:R-:W0:Y:S01]  /*0620*/  MUFU.RCP R12, R12 ;  /* 0x0000000c000c7308 */ /* 0x000e220000001000 */
[----:B--2---:R-:W-:Y:S01]  /*0630*/  FMUL.FTZ R18, R10, R19 ;  /* 0x000000130a127220 */ /* 0x004fe20000410000 */
[----:B------:R-:W-:Y:S01]  /*0640*/  FSET.BF.LT.FTZ.AND R10, R8, RZ, PT ;  /* 0x000000ff080a720a */ /* 0x000fe20003811000 */
[----:B------:R-:W-:Y:S01]  /*0650*/  FFMA.FTZ R8, -R7, R20, R6 ;  /* 0x0000001407087223 */ /* 0x000fe20000010106 */
[----:B------:R-:W-:-:S02]  /*0660*/  FSEL R6, R9, -1, !P0 ;  /* 0xbf80000009067808 */ /* 0x000fc40004000000 */
[----:B------:R-:W-:Y:S01]  /*0670*/  FSETP.GEU.FTZ.AND P0, PT, R15, RZ, PT ;  /* 0x000000ff0f00720b */ /* 0x000fe20003f1e000 */
[----:B-1----:R-:W-:Y:S01]  /*0680*/  FMUL.FTZ R23, R16, R23 ;  /* 0x0000001710177220 */ /* 0x002fe20000410000 */
[----:B------:R-:W-:Y:S02]  /*0690*/  FSEL R19, R9, -1, !P1 ;  /* 0xbf80000009137808 */ /* 0x000fe40004800000 */
[----:B------:R-:W-:Y:S01]  /*06a0*/  FSET.BF.LT.FTZ.AND R15, R15, RZ, PT ;  /* 0x000000ff0f0f720a */ /* 0x000fe20003811000 */
[----:B------:R-:W-:Y:S02]  /*06b0*/  FFMA.FTZ R16, -R6, R23, R11 ;  /* 0x0000001706107223 */ /* 0x000fe4000001010b */
[----:B------:R-:W-:Y:S01]  /*06c0*/  IMAD.WIDE.U32 R6, R0, R3, c[0x0][0x168] ;  /* 0x00005a0000067625 */ /* 0x000fe200078e0003 */
[----:B------:R-:W-:Y:S01]  /*06d0*/  FSEL R0, R9, -1, !P0 ;  /* 0xbf80000009007808 */ /* 0x000fe20004000000 */
[--C-:B------:R-:W-:Y:S02]  /*06e0*/  HADD2.F32 R3, -RZ, R5.reuse.H0_H0 ;  /* 0x20000005ff037230 */ /* 0x100fe40000004100 */
[----:B0-----:R-:W-:Y:S01]  /*06f0*/  FMUL.FTZ R12, R17, R12 ;  /* 0x0000000c110c7220 */ /* 0x001fe20000410000 */
[--C-:B------:R-:W-:Y:S01]  /*0700*/  HADD2.F32 R9, -RZ, R4.reuse.H1_H1 ;  /* 0x30000004ff097230 */ /* 0x100fe20000004100 */
[----:B------:R-:W-:Y:S01]  /*0710*/  FFMA.FTZ R10, -R19, R18, R10 ;  /* 0x00000012130a7223 */ /* 0x000fe2000001010a */
[----:B------:R-:W-:Y:S01]  /*0720*/  HADD2.F32 R5, -RZ, R5.H1_H1 ;  /* 0x30000005ff057230 */ /* 0x000fe20000004100 */
[----:B------:R-:W-:Y:S01]  /*0730*/  FFMA.FTZ R15, -R0, R12, R15 ;  /* 0x0000000c000f7223 */ /* 0x000fe2000001010f */
[----:B------:R-:W-:Y:S01]  /*0740*/  HADD2.F32 R4, -RZ, R4.H0_H0 ;  /* 0x20000004ff047230 */ /* 0x000fe20000004100 */
[----:B------:R-:W-:-:S02]  /*0750*/  FMUL.FTZ R3, R3, R8 ;  /* 0x0000000803037220 */ /* 0x000fc40000410000 */
[----:B------:R-:W-:Y:S02]  /*0760*/  FMUL.FTZ R10, R5, R10 ;  /* 0x0000000a050a7220 */ /* 0x000fe40000410000 */
[----:B------:R-:W-:Y:S02]  /*0770*/  FMUL.FTZ R9, R9, R16 ;  /* 0x0000001009097220 */ /* 0x000fe40000410000 */
[----:B------:R-:W-:Y:S01]  /*0780*/  FMUL.FTZ R4, R4, R15 ;  /* 0x0000000f04047220 */ /* 0x000fe20000410000 */
[----:B------:R-:W-:Y:S01]  /*0790*/  F2FP.PACK_AB R3, R10, R3 ;  /* 0x000000030a03723e */ /* 0x000fe200000000ff */
[----:B------:R-:W-:-:S03]  /*07a0*/  IMAD.WIDE R6, R2, 0x4, R6 ;  /* 0x0000000402067825 */ /* 0x000fc600078e0206 */
[----:B------:R-:W-:Y:S02]  /*07b0*/  F2FP.PACK_AB R9, R9, R4 ;  /* 0x000000040909723e */ /* 0x000fe400000000ff */
[----:B------:R-:W-:Y:S04]  /*07c0*/  STG.E [R6.64], R13 ;  /* 0x0000000d06007986 */ /* 0x000fe8000c101904 */
[----:B------:R-:W-:Y:S04]  /*07d0*/  STG.E [R6.64+0x200], R21 ;  /* 0x0002001506007986 */ /* 0x000fe8000c101904 */
[----:B------:R-:W-:Y:S04]  /*07e0*/  STG.E [R6.64+0x400], R3 ;  /* 0x0004000306007986 */ /* 0x000fe8000c101904 */
[----:B------:R-:W-:Y:S01]  /*07f0*/  STG.E [R6.64+0x600], R9 ;  /* 0x0006000906007986 */ /* 0x000fe2000c101904 */
[----:B------:R-:W-:Y:S05]  /*0800*/  EXIT ;  /* 0x000000000000794d */ /* 0x000fea0003800000 */
.L_x_1695:
[----:B------:R-:W0:Y:S01]  /*0810*/  S2R R9, SR_TID.X ;  /* 0x0000000000097919 */ /* 0x000e220000002100 */
[----:B------:R-:W-:-:S02]  /*0820*/  PRMT R12, RZ, 0x7610, R12 ;  /* 0x00007610ff0c7816 */ /* 0x000fc4000000000c */
[----:B------:R-:W-:Y:S02]  /*0830*/  PRMT R13, RZ, 0x7610, R13 ;  /* 0x00007610ff0d7816 */ /* 0x000fe4000000000d */
[----:B------:R-:W-:Y:S02]  /*0840*/  PRMT R11, RZ, 0x7610, R11 ;  /* 0x00007610ff0b7816 */ /* 0x000fe4000000000b */
[----:B------:R-:W-:Y:S02]  /*0850*/  PRMT R10, RZ, 0x7610, R10 ;  /* 0x00007610ff0a7816 */ /* 0x000fe4000000000a */
[----:B0-----:R-:W-:Y:S01]  /*0860*/  ISETP.GE.AND P0, PT, R9, R8, PT ;  /* 0x000000080900720c */ /* 0x001fe20003f06270 */
[----:B------:R-:W-:-:S12]  /*0870*/  IMAD.MOV.U32 R23, RZ, RZ, R9 ;  /* 0x000000ffff177224 */ /* 0x000fd800078e0009 */
[----:B------:R-:W-:Y:S02]  /*0880*/  @!P0 IADD3 R17, R0, R23, RZ ;  /* 0x0000001700118210 */ /* 0x000fe40007ffe0ff */
        /* <DEDUP_REMOVED lines=14> */
[----:B------:R-:W-:Y:S02]  /*0970*/  @!P3 IADD3 R23, R23, 0x80, RZ ;  /* 0x000000801717b810 */ /* 0x000fe40007ffe0ff */
[----:B------:R-:W-:Y:S02]  /*0980*/  @!P3 MOV R21, 0x2 ;  /* 0x000000020015b802 */ /* 0x000fe40000000f00 */
[----:B------:R-:W-:-:S03]  /*0990*/  ISETP.GE.AND P4, PT, R23, R8, PT ;  /* 0x000000081700720c */ /* 0x000fc60003f86270 */
[----:B------:R-:W-:-:S04]  /*09a0*/  @!P3 IMAD.WIDE.U32 R6, R20, R21, c[0x0][0x170] ;  /* 0x00005c001406b625 */ /* 0x000fc800078e0015 */
[----:B------:R-:W-:Y:S01]  /*09b0*/  @!P3 IMAD.WIDE.U32 R20, R20, R21, c[0x0][0x178] ;  /* 0x00005e001414b625 */ /* 0x000fe200078e0015 */
[----:B------:R2:W5:Y:S04]  /*09c0*/  @!P3 LDG.E.U16 R12, [R6.64] ;  /* 0x00000004060cb981 */ /* 0x000568000c1e1500 */
[----:B------:R3:W5:Y:S01]  /*09d0*/  @!P3 LDG.E.U16 R13, [R20.64] ;  /* 0x00000004140db981 */ /* 0x000762000c1e1500 */
[----:B------:R-:W-:Y:S02]  /*09e0*/  @!P4 IADD3 R19, R0, R23, RZ ;  /* 0x000000170013c210 */ /* 0x000fe40007ffe0ff */
[----:B------:R-:W-:-:S04]  /*09f0*/  @!P4 IADD3 R23, R23, 0x80, RZ ;  /* 0x000000801717c810 */ /* 0x000fc80007ffe0ff */
[----:B------:R-:W-:-:S13]  /*0a00*/  ISETP.GE.AND P5, PT, R23, R8, PT ;  /* 0x000000081700720c */ /* 0x000fda0003fa6270 */
[----:B------:R-:W-:Y:S01]  /*0a10*/  @!P5 IMAD.IADD R18, R0, 0x1, R23 ;  /* 0x000000010012d824 */ /* 0x000fe200078e0217 */
[----:B------:R-:W-:-:S04]  /*0a20*/  @!P5 IADD3 R23, R23, 0x80, RZ ;  /* 0x000000801717d810 */ /* 0x000fc80007ffe0ff */
[----:B------:R-:W-:Y:S02]  /*0a30*/  ISETP.GE.AND P1, PT, R23, R8, PT ;  /* 0x000000081700720c */ /* 0x000fe40003f26270 */
[----:B------:R-:W-:-:S11]  /*0a40*/  @!P5 MOV R25, 0x2 ;  /* 0x000000020019d802 */ /* 0x000fd60000000f00 */
[----:B------:R-:W-:Y:S01]  /*0a50*/  @!P1 IMAD.IADD R27, R0, 0x1, R23 ;  /* 0x00000001001b9824 */ /* 0x000fe200078e0217 */
[----:B------:R-:W-:-:S04]  /*0a60*/  @!P1 IADD3 R23, R23, 0x80, RZ ;  /* 0x0000008017179810 */ /* 0x000fc80007ffe0ff */
[----:B------:R-:W-:Y:S01]  /*0a70*/  ISETP.GE.AND P3, PT, R23, R8, PT ;  /* 0x000000081700720c */ /* 0x000fe20003f66270 */
[----:B--2---:R-:W-:-:S04]  /*0a80*/  @!P5 IMAD.WIDE.U32 R6, R18, R25, c[0x0][0x170] ;  /* 0x00005c001206d625 */ /* 0x004fc800078e0019 */
[----:B------:R-:W-:Y:S01]  /*0a90*/  @!P4 IMAD.MOV.U32 R22, RZ, RZ, 0x2 ;  /* 0x00000002ff16c424 */ /* 0x000fe200078e00ff */
[----:B------:R2:W5:Y:S03]  /*0aa0*/  @!P5 LDG.E.U16 R16, [R6.64] ;  /* 0x000000040610d981 */ /* 0x000566000c1e1500 */
[----:B-1----:R-:W-:Y:S01]  /*0ab0*/  @!P4 IMAD.WIDE.U32 R4, R19, R22, c[0x0][0x178] ;  /* 0x00005e001304c625 */ /* 0x002fe200078e0016 */
[----:B------:R-:W-:-:S03]  /*0ac0*/  PRMT R26, RZ, 0x7610, R26 ;  /* 0x00007610ff1a7816 */ /* 0x000fc6000000001a */
[----:B------:R-:W-:Y:S01]  /*0ad0*/  @!P3 IMAD.IADD R29, R0, 0x1, R23 ;  /* 0x00000001001db824 */ /* 0x000fe200078e0217 */
[----:B------:R1:W5:Y:S01]  /*0ae0*/  @!P4 LDG.E.U16 R15, [R4.64] ;  /* 0x00000004040fc981 */ /* 0x000362000c1e1500 */
[----:B--2---:R-:W-:Y:S01]  /*0af0*/  @!P3 MOV R6, 0x2 ;  /* 0x000000020006b802 */ /* 0x004fe20000000f00 */
[----:B0-----:R-:W-:-:S04]  /*0b00*/  @!P4 IMAD.WIDE.U32 R2, R19, R22, c[0x0][0x170] ;  /* 0x00005c001302c625 */ /* 0x001fc800078e0016 */
[----:B------:R-:W-:Y:S01]  /*0b10*/  @!P1 IMAD.MOV.U32 R28, RZ, RZ, 0x2 ;  /* 0x00000002ff1c9424 */ /* 0x000fe200078e00ff */
[----:B------:R0:W5:Y:S01]  /*0b20*/  @!P4 LDG.E.U16 R14, [R2.64] ;  /* 0x00000004020ec981 */ /* 0x000162000c1e1500 */
[----:B-1----:R-:W-:-:S04]  /*0b30*/  @!P3 IMAD.WIDE.U32 R4, R29, R6, c[0x0][0x170] ;  /* 0x00005c001d04b625 */ /* 0x002fc800078e0006 */
[----:B------:R-:W-:Y:S01]  /*0b40*/  @!P5 IMAD.WIDE.U32 R18, R18, R25, c[0x0][0x178] ;  /* 0x00005e001212d625 */ /* 0x000fe200078e0019 */
[----:B------:R-:W-:Y:S01]  /*0b50*/  PRMT R25, RZ, 0x7610, R25 ;  /* 0x00007610ff197816 */ /* 0x000fe20000000019 */
[----:B------:R1:W5:Y:S02]  /*0b60*/  @!P3 LDG.E.U16 R26, [R4.64] ;  /* 0x00000004041ab981 */ /* 0x000364000c1e1500 */
[----:B---3--:R-:W-:-:S04]  /*0b70*/  @!P1 IMAD.WIDE.U32 R20, R27, R28, c[0x0][0x170] ;  /* 0x00005c001b149625 */ /* 0x008fc800078e001c */
[----:B0-----:R-:W-:Y:S01]  /*0b80*/  @!P1 IMAD.WIDE.U32 R2, R27, R28, c[0x0][0x178] ;  /* 0x00005e001b029625 */ /* 0x001fe200078e001c */
[----:B------:R-:W-:-:S03]  /*0b90*/  PRMT R27, RZ, 0x7610, R27 ;  /* 0x00007610ff1b7816 */ /* 0x000fc6000000001b */
[----:B------:R-:W-:Y:S01]  /*0ba0*/  @!P3 IMAD.WIDE.U32 R6, R29, R6, c[0x0][0x178] ;  /* 0x00005e001d06b625 */ /* 0x000fe200078e0006 */
[----:B-1----:R-:W-:Y:S01]  /*0bb0*/  @!P0 MOV R4, 0x2 ;  /* 0x0000000200048802 */ /* 0x002fe20000000f00 */
[----:B------:R0:W5:Y:S01]  /*0bc0*/  @!P1 LDG.E.U16 R25, [R2.64] ;  /* 0x0000000402199981 */ /* 0x000162000c1e1500 */
[----:B------:R-:W-:-:S03]  /*0bd0*/  PRMT R29, RZ, 0x7610, R29 ;  /* 0x00007610ff1d7816 */ /* 0x000fc6000000001d */
[----:B------:R1:W5:Y:S01]  /*0be0*/  @!P3 LDG.E.U16 R27, [R6.64] ;  /* 0x00000004061bb981 */ /* 0x000362000c1e1500 */
[----:B0-----:R-:W-:Y:S01]  /*0bf0*/  @!P0 IMAD.WIDE.U32 R2, R17, R4, c[0x0][0x170] ;  /* 0x00005c0011028625 */ /* 0x001fe200078e0004 */
[----:B-1----:R-:W-:-:S03]  /*0c00*/  PRMT R6, RZ, 0x7610, R6 ;  /* 0x00007610ff067816 */ /* 0x002fc60000000006 */
        /* <DEDUP_REMOVED lines=25> */
[----:B-----5:R-:W-:Y:S01]  /*0da0*/  HADD2.F32 R29, -RZ, R29.H0_H0 ;  /* 0x2000001dff1d7230 */ /* 0x020fe20000004100 */
[----:B0-----:R-:W-:Y:S01]  /*0db0*/  IMAD.MOV.U32 R2, RZ, RZ, 0x3f800000 ;  /* 0x3f800000ff027424 */ /* 0x001fe200078e00ff */
        /* <DEDUP_REMOVED lines=12> */
.L_x_1697:
[----:B------:R-:W-:Y:S05]  /*0e80*/  BSYNC B0 ;  /* 0x0000000000007941 */ /* 0x000fea0003800000 */
.L_x_1696:
        /* <DEDUP_REMOVED lines=23> */
.L_x_1699:
[----:B------:R-:W-:Y:S05]  /*1000*/  BSYNC B0 ;  /* 0x0000000000007941 */ /* 0x000fea0003800000 */
.L_x_1698:
[----:B------:R-:W-:Y:S01]  /*1010*/  ISETP.GE.AND P6, PT, R3, R8, PT ;  /* 0x000000080300720c */ /* 0x000fe20003fc6270 */
[----:B------:R-:W-:Y:S01]  /*1020*/  @!P0 IMAD.MOV.U32 R3, RZ, RZ, 0x2 ;  /* 0x00000002ff038424 */ /* 0x000fe200078e00ff */
[----:B------:R-:W-:Y:S01]  /*1030*/  @!P0 IADD3 R2, R0, R9, RZ ;  /* 0x0000000900028210 */ /* 0x000fe20007ffe0ff */
[----:B------:R-:W-:Y:S04]  /*1040*/  BSSY B0, `(.L_x_1700) ;  /* 0x0000011000007945 */ /* 0x000fe80003800000 */
[----:B------:R-:W-:Y:S01]  /*1050*/  @!P0 IMAD.WIDE.U32 R2, R2, R3, c[0x0][0x168] ;  /* 0x00005a0002028625 */ /* 0x000fe200078e0003 */
[----:B------:R-:W-:Y:S05]  /*1060*/  @P1 BRA `(.L_x_1701) ;  /* 0x000000e000001947 */ /* 0x000fea0003800000 */
[----:B-----5:R-:W-:Y:S01]  /*1070*/  HADD2.F32 R12, -RZ, R12.H0_H0 ;  /* 0x2000000cff0c7230 */ /* 0x020fe20000004100 */
        /* <DEDUP_REMOVED lines=13> */
.L_x_1701:
[----:B------:R-:W-:Y:S05]  /*1150*/  BSYNC B0 ;  /* 0x0000000000007941 */ /* 0x000fea0003800000 */
.L_x_1700:
        /* <DEDUP_REMOVED lines=16> */
.L_x_1703:
[----:B------:R-:W-:Y:S05]  /*1260*/  BSYNC B0 ;  /* 0x0000000000007941 */ /* 0x000fea0003800000 */
.L_x_1702:
        /* <DEDUP_REMOVED lines=16> */
.L_x_1705:
[----:B------:R-:W-:Y:S05]  /*1370*/  BSYNC B0 ;  /* 0x0000000000007941 */ /* 0x000fea0003800000 */
.L_x_1704:
        /* <DEDUP_REMOVED lines=16> */
.L_x_1707:
[----:B------:R-:W-:Y:S05]  /*1480*/  BSYNC B0 ;  /* 0x0000000000007941 */ /* 0x000fea0003800000 */
.L_x_1706:
[----:B------:R-:W-:Y:S01]  /*1490*/  BSSY B0, `(.L_x_1708) ;  /* 0x0000010000007945 */ /* 0x000fe20003800000 */
        /* <DEDUP_REMOVED lines=15> */
.L_x_1709:
[----:B------:R-:W-:Y:S05]  /*1590*/  BSYNC B0 ;  /* 0x0000000000007941 */ /* 0x000fea0003800000 */
.L_x_1708:
        /* <DEDUP_REMOVED lines=16> */
.L_x_1711:
[----:B------:R-:W-:Y:S05]  /*16a0*/  BSYNC B0 ;  /* 0x0000000000007941 */ /* 0x000fea0003800000 */
.L_x_1710:
[----:B------:R-:W-:Y:S01]  /*16b0*/  @!P0 MOV R9, R5 ;  /* 0x0000000500098202 */ /* 0x000fe20000000f00 */
[----:B------:R0:W-:Y:S01]  /*16c0*/  @!P0 STG.E.U16 [R2.64], R4 ;  /* 0x0000000402008986 */ /* 0x0001e2000c101504 */
[----:B------:R-:W-:Y:S01]  /*16d0*/  BSSY B0, `(.L_x_1712) ;  /* 0x000002d000007945 */ /* 0x000fe20003800000 */
[----:B------:R-:W-:Y:S01]  /*16e0*/  BSSY B1, `(.L_x_1713) ;  /* 0x0000025000017945 */ /* 0x000fe20003800000 */
[----:B------:R-:W-:-:S13]  /*16f0*/  ISETP.GE.AND P0, PT, R9, R8, PT ;  /* 0x000000080900720c */ /* 0x000fda0003f06270 */
[----:B------:R-:W-:Y:S05]  /*1700*/  @P0 BRA `(.L_x_1714) ;  /* 0x000000c000000947 */ /* 0x000fea0003800000 */
[----:B0-----:R-:W-:Y:S01]  /*1710*/  HFMA2.MMA R3, -RZ, RZ, 0, 1.1920928955078125e-07 ;  /* 0x00000002ff037435 */ /* 0x001fe200000001ff */
[----:B------:R-:W-:Y:S01]  /*1720*/  IMAD.IADD R2, R0, 0x1, R9 ;  /* 0x0000000100027824 */ /* 0x000fe200078e0209 */
[----:B------:R-:W-:-:S04]  /*1730*/  IADD3 R9, R9, 0x80, RZ ;  /* 0x0000008009097810 */ /* 0x000fc80007ffe0ff */
[----:B------:R-:W-:-:S04]  /*1740*/  ISETP.GE.AND P0, PT, R9, R8, PT ;  /* 0x000000080900720c */ /* 0x000fc80003f06270 */
[----:B------:R-:W-:-:S05]  /*1750*/  IMAD.WIDE.U32 R2, R2, R3, c[0x0][0x168] ;  /* 0x00005a0002027625 */ /* 0x000fca00078e0003 */
[----:B-----5:R0:W-:Y:S04]  /*1760*/  STG.E.U16 [R2.64], R6 ;  /* 0x0000000602007986 */ /* 0x0201e8000c101504 */
[----:B------:R-:W-:Y:S05]  /*1770*/  @P0 BRA `(.L_x_1715) ;  /* 0x000000c000000947 */ /* 0x000fea0003800000 */
[----:B0-----:R-:W-:Y:S01]  /*1780*/  MOV R3, 0x2 ;  /* 0x0000000200037802 */ /* 0x001fe20000000f00 */
[----:B------:R-:W-:Y:S01]  /*1790*/  IMAD.IADD R2, R0, 0x1, R9 ;  /* 0x0000000100027824 */ /* 0x000fe200078e0209 */
[----:B------:R-:W-:-:S03]  /*17a0*/  IADD3 R9, R9, 0x80, RZ ;  /* 0x0000008009097810 */ /* 0x000fc60007ffe0ff */
[----:B------:R-:W-:-:S05]  /*17b0*/  IMAD.WIDE.U32 R2, R2, R3, c[0x0][0x168] ;  /* 0x00005a0002027625 */ /* 0x000fca00078e0003 */
[----:B------:R0:W-:Y:S02]  /*17c0*/  STG.E.U16 [R2.64], R7 ;  /* 0x0000000702007986 */ /* 0x0001e4000c101504 */
.L_x_1714:
[----:B0-----:R-:W-:-:S13]  /*17d0*/  ISETP.GE.AND P0, PT, R9, R8, PT ;  /* 0x000000080900720c */ /* 0x001fda0003f06270 */
[----:B------:R-:W-:Y:S05]  /*17e0*/  @P0 BRA `(.L_x_1716) ;  /* 0x000000c000000947 */ /* 0x000fea0003800000 */
[----:B------:R-:W-:Y:S01]  /*17f0*/  MOV R3, 0x2 ;  /* 0x0000000200037802 */ /* 0x000fe20000000f00 */
[----:B------:R-:W-:Y:S01]  /*1800*/  IMAD.IADD R2, R0, 0x1, R9 ;  /* 0x0000000100027824 */ /* 0x000fe200078e0209 */
[----:B------:R-:W-:-:S03]  /*1810*/  IADD3 R9, R9, 0x80, RZ ;  /* 0x0000008009097810 */ /* 0x000fc60007ffe0ff */
[----:B------:R-:W-:-:S05]  /*1820*/  IMAD.WIDE.U32 R2, R2, R3, c[0x0][0x168] ;  /* 0x00005a0002027625 */ /* 0x000fca00078e0003 */
[----:B-----5:R0:W-:Y:S02]  /*1830*/  STG.E.U16 [R2.64], R10 ;  /* 0x0000000a02007986 */ /* 0x0201e4000c101504 */
.L_x_1715:
[----:B------:R-:W-:-:S13]  /*1840*/  ISETP.GE.AND P0, PT, R9, R8, PT ;  /* 0x000000080900720c */ /* 0x000fda0003f06270 */
[----:B------:R-:W-:Y:S05]  /*1850*/  @P0 BRA `(.L_x_1717) ;  /* 0x000000d000000947 */ /* 0x000fea0003800000 */
[----:B0-----:R-:W-:Y:S01]  /*1860*/  HFMA2.MMA R3, -RZ, RZ, 0, 1.1920928955078125e-07 ;  /* 0x00000002ff037435 */ /* 0x001fe200000001ff */
[----:B------:R-:W-:Y:S01]  /*1870*/  IMAD.IADD R2, R0, 0x1, R9 ;  /* 0x0000000100027824 */ /* 0x000fe200078e0209 */
[----:B------:R-:W-:-:S08]  /*1880*/  IADD3 R9, R9, 0x80, RZ ;  /* 0x0000008009097810 */ /* 0x000fd00007ffe0ff */
[----:B------:R-:W-:-:S05]  /*1890*/  IMAD.WIDE.U32 R2, R2, R3, c[0x0][0x168] ;  /* 0x00005a0002027625 */ /* 0x000fca00078e0003 */
[----:B------:R0:W-:Y:S02]  /*18a0*/  STG.E.U16 [R2.64], R11 ;  /* 0x0000000b02007986 */ /* 0x0001e4000c101504 */
.L_x_1716:
[----:B------:R-:W-:-:S13]  /*18b0*/  ISETP.GE.AND P0, PT, R9, R8, PT ;  /* 0x000000080900720c */ /* 0x000fda0003f06270 */
[----:B------:R-:W-:Y:S01]  /*18c0*/  @P0 BREAK B1 ;  /* 0x0000000000010942 */ /* 0x000fe20003800000 */
[----:B------:R-:W-:Y:S05]  /*18d0*/  @P0 BRA `(.L_x_1718) ;  /* 0x000000c000000947 */ /* 0x000fea0003800000 */
[----:B0-----:R-:W-:Y:S01]  /*18e0*/  MOV R3, 0x2 ;  /* 0x0000000200037802 */ /* 0x001fe20000000f00 */
[----:B------:R-:W-:Y:S01]  /*18f0*/  IMAD.IADD R2, R0, 0x1, R9 ;  /* 0x0000000100027824 */ /* 0x000fe200078e0209 */
[----:B------:R-:W-:-:S03]  /*1900*/  IADD3 R9, R9, 0x80, RZ ;  /* 0x0000008009097810 */ /* 0x000fc60007ffe0ff */
[----:B------:R-:W-:-:S05]  /*1910*/  IMAD.WIDE.U32 R2, R2, R3, c[0x0][0x168] ;  /* 0x00005a0002027625 */ /* 0x000fca00078e0003 */
[----:B-----5:R0:W-:Y:S02]  /*1920*/  STG.E.U16 [R2.64], R12 ;  /* 0x0000000c02007986 */ /* 0x0201e4000c101504 */
.L_x_1717:
[----:B------:R-:W-:Y:S05]  /*1930*/  BSYNC B1 ;  /* 0x0000000000017941 */ /* 0x000fea0003800000 */
.L_x_1713:
[----:B------:R-:W-:-:S13]  /*1940*/  ISETP.GE.AND P0, PT, R9, R8, PT ;  /* 0x000000080900720c */ /* 0x000fda0003f06270 */
[----:B0-----:R-:W-:Y:S01]  /*1950*/  @!P0 MOV R3, 0x2 ;  /* 0x0000000200038802 */ /* 0x001fe20000000f00 */
[----:B------:R-:W-:Y:S01]  /*1960*/  @!P0 IMAD.IADD R2, R0, 0x1, R9 ;  /* 0x0000000100028824 */ /* 0x000fe200078e0209 */
[----:B------:R-:W-:-:S03]  /*1970*/  @!P0 IADD3 R9, R9, 0x80, RZ ;  /* 0x0000008009098810 */ /* 0x000fc60007ffe0ff */
[----:B------:R-:W-:-:S05]  /*1980*/  @!P0 IMAD.WIDE.U32 R2, R2, R3, c[0x0][0x168] ;  /* 0x00005a0002028625 */ /* 0x000fca00078e0003 */
[----:B------:R0:W-:Y:S02]  /*1990*/  @!P0 STG.E.U16 [R2.64], R13 ;  /* 0x0000000d02008986 */ /* 0x0001e4000c101504 */
.L_x_1718:
[----:B------:R-:W-:Y:S05]  /*19a0*/  BSYNC B0 ;  /* 0x0000000000007941 */ /* 0x000fea0003800000 */
.L_x_1712:
[----:B------:R-:W-:Y:S01]  /*19b0*/  WARPSYNC 0xffffffff ;  /* 0xffffffff00007948 */ /* 0x000fe20003800000 */
[----:B------:R-:W-:-:S13]  /*19c0*/  ISETP.GE.AND P0, PT, R9, R8, PT ;  /* 0x000000080900720c */ /* 0x000fda0003f06270 */
[----:B------:R-:W-:Y:S05]  /*19d0*/  @P0 EXIT ;  /* 0x000000000000094d */ /* 0x000fea0003800000 */
[----:B0-----:R-:W-:Y:S01]  /*19e0*/  HFMA2.MMA R3, -RZ, RZ, 0, 1.1920928955078125e-07 ;  /* 0x00000002ff037435 */ /* 0x001fe200000001ff */
[----:B------:R-:W-:-:S09]  /*19f0*/  IMAD.IADD R2, R0, 0x1, R9 ;  /* 0x0000000100027824 */ /* 0x000fd200078e0209 */
[----:B------:R-:W-:-:S05]  /*1a00*/  IMAD.WIDE.U32 R2, R2, R3, c[0x0][0x168] ;  /* 0x00005a0002027625 */ /* 0x000fca00078e0003 */
[----:B-----5:R-:W-:Y:S01]  /*1a10*/  STG.E.U16 [R2.64], R14 ;  /* 0x0000000e02007986 */ /* 0x020fe2000c101504 */
[----:B------:R-:W-:Y:S05]  /*1a20*/  EXIT ;  /* 0x000000000000794d */ /* 0x000fea0003800000 */
.L_x_1719:
        /* <DEDUP_REMOVED lines=13> */
.L_x_6699:


//--------------------- .text._ZN2at6native29vectorized_elementwise_kernelILi4EZZZNS0_62_GLOBAL__N__e6aa1b1b_29_ActivationLogSigmoidKernel_cu_9d16a0dc27log_sigmoid_backward_kernelERNS_14TensorIteratorEENKUlvE_clEvENKUlvE1_clEvEUlN3c104HalfES8_E_St5arrayIPcLm3EEEEviT0_T1_ --------------------------
	.section	.text._ZN2at6native29vectorized_elementwise_kernelILi4EZZZNS0_62_GLOBAL__N__e6aa1b1b_29_ActivationLogSigmoidKernel_cu_9d16a0dc27log_sigmoid_backward_kernelERNS_14TensorIteratorEENKUlvE_clEvENKUlvE1_clEvEUlN3c104HalfES8_E_St5arrayIPcLm3EEEEviT0_T1_,"ax",@progbits
	.sectioninfo	@"SHI_REGISTERS=32"
	.align	128
        .global         _ZN2at6native29vectorized_elementwise_kernelILi4EZZZNS0_62_GLOBAL__N__e6aa1b1b_29_ActivationLogSigmoidKernel_cu_9d16a0dc27log_sigmoid_backward_kernelERNS_14TensorIteratorEENKUlvE_clEvENKUlvE1_clEvEUlN3c104HalfES8_E_St5arrayIPcLm3EEEEviT0_T1_
        .type           _ZN2at6native29vectorized_elementwise_kernelILi4EZZZNS0_62_GLOBAL__N__e6aa1b1b_29_ActivationLogSigmoidKernel_cu_9d16a0dc27log_sigmoid_backward_kernelERNS_14TensorIteratorEENKUlvE_clEvENKUlvE1_clEvEUlN3c104HalfES8_E_St5arrayIPcLm3EEEEviT0_T1_,@function
        .size           _ZN2at6native29vectorized_elementwise_kernelILi4EZZZNS0_62_GLOBAL__N__e6aa1b1b_29_ActivationLogSigmoidKernel_cu_9d16a0dc27log_sigmoid_backward_kernelERNS_14TensorIteratorEENKUlvE_clEvENKUlvE1_clEvEUlN3c104HalfES8_E_St5arrayIPcLm3EEEEviT0_T1_,(.L_x_6700 - _ZN2at6native29vectorized_elementwise_kernelILi4EZZZNS0_62_GLOBAL__N__e6aa1b1b_29_ActivationLogSigmoidKernel_cu_9d16a0dc27log_sigmoid_backward_kernelERNS_14TensorIteratorEENKUlvE_clEvENKUlvE1_clEvEUlN3c104HalfES8_E_St5arrayIPcLm3EEEEviT0_T1_)
        .other          _ZN2at6native29vectorized_elementwise_kernelILi4EZZZNS0_62_GLOBAL__N__e6aa1b1b_29_ActivationLogSigmoidKernel_cu_9d16a0dc27log_sigmoid_backward_kernelERNS_14TensorIteratorEENKUlvE_clEvENKUlvE1_clEvEUlN3c104HalfES8_E_St5arrayIPcLm3EEEEviT0_T1_,@"STO_CUDA_ENTRY STV_DEFAULT"
_ZN2at6native29vectorized_elementwise_kernelILi4EZZZNS0_62_GLOBAL__N__e6aa1b1b_29_ActivationLogSigmoidKernel_cu_9d16a0dc27log_sigmoid_backward_kernelERNS_14TensorIteratorEENKUlvE_clEvENKUlvE1_clEvEUlN3c104HalfES8_E_St5arrayIPcLm3EEEEviT0_T1_:
.text._ZN2at6native29vectorized_elementwise_kernelILi4EZZZNS0_62_GLOBAL__N__e6aa1b1b_29_ActivationLogSigmoidKernel_cu_9d16a0dc27log_sigmoid_backward_kernelERNS_14TensorIteratorEENKUlvE_clEvENKUlvE1_clEvEUlN3c104HalfES8_E_St5arrayIPcLm3EEEEviT0_T1_:
        /* <DEDUP_REMOVED lines=11> */
[----:B------:R-:W2:Y:S04]  /*00b0*/  LDG.E.64 R12, [R10.64] ;  /* 0x000000040a0c7981 */ /* 0x000ea8000c1e1b00 */
[----:B------:R-:W3:Y:S01]  /*00c0*/  LDG.E.64 R4, [R10.64+0x400] ;  /* 0x000400040a047981 */ /* 0x000ee2000c1e1b00 */
[----:B------:R-:W-:-:S06]  /*00d0*/  IMAD.WIDE R2, R0, R9, c[0x0][0x178] ;  /* 0x00005e0000027625 */ /* 0x000fcc00078e0209 */
[----:B------:R-:W-:-:S05]  /*00e0*/  IMAD.WIDE.U32 R14, R8, 0x8, R2 ;  /* 0x00000008080e7825 */ /* 0x000fca00078e0002 */
[----:B------:R0:W4:Y:S04]  /*00f0*/  LDG.E.64 R6, [R14.64] ;  /* 0x000000040e067981 */ /* 0x000128000c1e1b00 */
[----:B------:R0:W5:Y:S02]  /*0100*/  LDG.E.64 R2, [R14.64+0x400] ;  /* 0x000400040e027981 */ /* 0x000164000c1e1b00 */
[----:B0-----:R-:W-:Y:S01]  /*0110*/  IMAD.MOV.U32 R15, RZ, RZ, 0x3f800000 ;  /* 0x3f800000ff0f7424 */ /* 0x001fe200078e00ff */
[--C-:B--2---:R-:W-:Y:S02]  /*0120*/  HADD2.F32 R17, -RZ, R12.reuse.H0_H0 ;  /* 0x2000000cff117230 */ /* 0x104fe40000004100 */
[----:B------:R-:W-:Y:S02]  /*0130*/  HADD2.F32 R22, -RZ, R12.H1_H1 ;  /* 0x3000000cff167230 */ /* 0x000fe40000004100 */
[--C-:B------:R-:W-:Y:S01]  /*0140*/  HADD2.F32 R12, -RZ, R13.reuse.H0_H0 ;  /* 0x2000000dff0c7230 */ /* 0x100fe20000004100 */
[C---:B------:R-:W-:Y:S01]  /*0150*/  FMUL.FTZ R18, |R17|.reuse, -1.4426950216293334961 ;  /* 0xbfb8aa3b11127820 */ /* 0x040fe20000410200 */
[----:B------:R-:W-:Y:S01]  /*0160*/  HADD2.F32 R13, -RZ, R13.H1_H1 ;  /* 0x3000000dff0d7230 */ /* 0x000fe20000004100 */
[----:B------:R-:W-:Y:S01]  /*0170*/  FMUL.FTZ R21, |R22|, -1.4426950216293334961 ;  /* 0xbfb8aa3b16157820 */ /* 0x000fe20000410200 */
[C---:B------:R-:W-:Y:S01]  /*0180*/  FSETP.GEU.FTZ.AND P0, PT, R17.reuse, RZ, PT ;  /* 0x000000ff1100720b */ /* 0x040fe20003f1e000 */
[----:B------:R-:W-:Y:S01]  /*0190*/  FMUL.FTZ R19, |R12|, -1.4426950216293334961 ;  /* 0xbfb8aa3b0c137820 */ /* 0x000fe20000410200 */
[----:B------:R-:W-:Y:S01]  /*01a0*/  FSET.BF.LT.FTZ.AND R17, R17, RZ, PT ;  /* 0x000000ff1111720a */ /* 0x000fe20003811000 */
[----:B------:R-:W0:Y:S01]  /*01b0*/  MUFU.EX2 R18, R18 ;  /* 0x0000001200127308 */ /* 0x000e220000000800 */
[----:B------:R-:W-:Y:S01]  /*01c0*/  FMUL.FTZ R14, |R13|, -1.4426950216293334961 ;  /* 0xbfb8aa3b0d0e7820 */ /* 0x000fe20000410200 */
[----:B---3--:R-:W-:-:S02]  /*01d0*/  HADD2.F32 R11, -RZ, R4.H0_H0 ;  /* 0x20000004ff0b7230 */ /* 0x008fc40000004100 */
[----:B------:R-:W-:-:S03]  /*01e0*/  HADD2.F32 R4, -RZ, R4.H1_H1 ;  /* 0x30000004ff047230 */ /* 0x000fc60000004100 */
[----:B------:R-:W-:Y:S01]  /*01f0*/  FMUL.FTZ R10, |R11|, -1.4426950216293334961 ;  /* 0xbfb8aa3b0b0a7820 */ /* 0x000fe20000410200 */
[----:B------:R-:W1:Y:S01]  /*0200*/  MUFU.EX2 R21, R21 ;  /* 0x0000001500157308 */ /* 0x000e620000000800 */
[C---:B------:R-:W-:Y:S01]  /*0210*/  FMUL.FTZ R16, |R4|.reuse, -1.4426950216293334961 ;  /* 0xbfb8aa3b04107820 */ /* 0x040fe20000410200 */
[----:B------:R-:W-:Y:S01]  /*0220*/  FSETP.GEU.FTZ.AND P1, PT, R4, RZ, PT ;  /* 0x000000ff0400720b */ /* 0x000fe20003f3e000 */
[----:B0-----:R-:W-:-:S05]  /*0230*/  FADD.FTZ R20, R18, 1 ;  /* 0x3f80000012147421 */ /* 0x001fca0000010000 */
[----:B------:R-:W0:Y:S01]  /*0240*/  MUFU.EX2 R19, R19 ;  /* 0x0000001300137308 */ /* 0x000e220000000800 */
[----:B-1----:R-:W-:-:S07]  /*0250*/  FADD.FTZ R26, R21, 1 ;  /* 0x3f800000151a7421 */ /* 0x002fce0000010000 */
[----:B------:R1:W2:Y:S08]  /*0260*/  MUFU.RCP R23, R20 ;  /* 0x0000001400177308 */ /* 0x0002b00000001000 */
[----:B------:R-:W3:Y:S01]  /*0270*/  MUFU.RCP R26, R26 ;  /* 0x0000001a001a7308 */ /* 0x000ee20000001000 */
[----:B-1----:R-:W-:Y:S01]  /*0280*/  FSEL R20, R15, -1, !P0 ;  /* 0xbf8000000f147808 */ /* 0x002fe20004000000 */
[----:B0-----:R-:W-:Y:S01]  /*0290*/  FADD.FTZ R24, R19, 1 ;  /* 0x3f80000013187421 */ /* 0x001fe20000010000 */
[----:B------:R-:W-:-:S05]  /*02a0*/  FSETP.GEU.FTZ.AND P0, PT, R22, RZ, PT ;  /* 0x000000ff1600720b */ /* 0x000fca0003f1e000 */
[----:B------:R-:W0:Y:S01]  /*02b0*/  MUFU.EX2 R14, R14 ;  /* 0x0000000e000e7308 */ /* 0x000e220000000800 */
[----:B--2---:R-:W-:Y:S01]  /*02c0*/  FMUL.FTZ R23, R18, R23 ;  /* 0x0000001712177220 */ /* 0x004fe20000410000 */
[--C-:B------:R-:W-:Y:S02]  /*02d0*/  HADD2.F32 R18, -RZ, R5.reuse.H1_H1 ;  /* 0x30000005ff127230 */ /* 0x100fe40000004100 */
[----:B------:R-:W-:Y:S01]  /*02e0*/  HADD2.F32 R5, -RZ, R5.H0_H0 ;  /* 0x20000005ff057230 */ /* 0x000fe20000004100 */
[----:B------:R-:W-:Y:S02]  /*02f0*/  FFMA.FTZ R17, -R20, R23, R17 ;  /* 0x0000001714117223 */ /* 0x000fe40000010111 */
[----:B------:R-:W-:Y:S01]  /*0300*/  FMUL.FTZ R20, |R18|, -1.4426950216293334961 ;  /* 0xbfb8aa3b12147820 */ /* 0x000fe20000410200 */
[----:B------:R-:W1:Y:S01]  /*0310*/  MUFU.RCP R24, R24 ;  /* 0x0000001800187308 */ /* 0x000e620000001000 */
[----:B---3--:R-:W-:Y:S01]  /*0320*/  FMUL.FTZ R23, R21, R26 ;  /* 0x0000001a15177220 */ /* 0x008fe20000410000 */
[----:B------:R-:W-:Y:S01]  /*0330*/  FSET.BF.LT.FTZ.AND R21, R22, RZ, PT ;  /* 0x000000ff1615720a */ /* 0x000fe20003811000 */
[----:B------:R-:W-:Y:S01]  /*0340*/  FMUL.FTZ R22, |R5|, -1.4426950216293334961 ;  /* 0xbfb8aa3b05167820 */ /* 0x000fe20000410200 */
[----:B------:R-:W-:-:S02]  /*0350*/  FSEL R26, R15, -1, !P0 ;  /* 0xbf8000000f1a7808 */ /* 0x000fc40004000000 */
[----:B------:R-:W-:Y:S02]  /*0360*/  FSETP.GEU.FTZ.AND P0, PT, R12, RZ, PT ;  /* 0x000000ff0c00720b */ /* 0x000fe40003f1e000 */
[----:B------:R-:W2:Y:S01]  /*0370*/  MUFU.EX2 R10, R10 ;  /* 0x0000000a000a7308 */ /* 0x000ea20000000800 */
[----:B------:R-:W-:Y:S01]  /*0380*/  FFMA.FTZ R21, -R26, R23, R21 ;  /* 0x000000171a157223 */ /* 0x000fe20000010115 */
[----:B------:R-:W-:Y:S01]  /*0390*/  FSET.BF.LT.FTZ.AND R12, R12, RZ, PT ;  /* 0x000000ff0c0c720a */ /* 0x000fe20003811000 */
[----:B0-----:R-:W-:Y:S01]  /*03a0*/  FADD.FTZ R23, R14, 1 ;  /* 0x3f8000000e177421 */ /* 0x001fe20000010000 */
[----:B------:R-:W-:Y:S02]  /*03b0*/  FSEL R25, R15, -1, !P0 ;  /* 0xbf8000000f197808 */ /* 0x000fe40004000000 */
[----:B------:R-:W-:Y:S02]  /*03c0*/  FSETP.GEU.FTZ.AND P0, PT, R13, RZ, PT ;  /* 0x000000ff0d00720b */ /* 0x000fe40003f1e000 */
[----:B------:R-:W0:Y:S01]  /*03d0*/  MUFU.EX2 R16, R16 ;  /* 0x0000001000107308 */ /* 0x000e220000000800 */
[----:B-1----:R-:W-:Y:S01]  /*03e0*/  FMUL.FTZ R24, R19, R24 ;  /* 0x0000001813187220 */ /* 0x002fe20000410000 */
[----:B------:R-:W-:-:S03]  /*03f0*/  FSET.BF.LT.FTZ.AND R13, R13, RZ, PT ;  /* 0x000000ff0d0d720a */ /* 0x000fc60003811000 */
[----:B------:R-:W-:-:S03]  /*0400*/  FFMA.FTZ R12, -R25, R24, R12 ;  /* 0x00000018190c7223 */ /* 0x000fc6000001010c */
[----:B------:R-:W1:Y:S01]  /*0410*/  MUFU.RCP R23, R23 ;  /* 0x0000001700177308 */ /* 0x000e620000001000 */
[----:B--2---:R-:W-:-:S07]  /*0420*/  FADD.FTZ R19, R10, 1 ;  /* 0x3f8000000a137421 */ /* 0x004fce0000010000 */
[----:B------:R-:W2:Y:S01]  /*0430*/  MUFU.EX2 R22, R22 ;  /* 0x0000001600167308 */ /* 0x000ea20000000800 */
[----:B0-----:R-:W-:-:S07]  /*0440*/  FADD.FTZ R27, R16, 1 ;  /* 0x3f800000101b7421 */ /* 0x001fce0000010000 */
[----:B------:R-:W0:Y:S01]  /*0450*/  MUFU.EX2 R20, R20 ;  /* 0x0000001400147308 */ /* 0x000e220000000800 */
[----:B-1----:R-:W-:Y:S01]  /*0460*/  FMUL.FTZ R24, R14, R23 ;  /* 0x000000170e187220 */ /* 0x002fe20000410000 */
[----:B------:R-:W-:Y:S02]  /*0470*/  FSEL R14, R15, -1, !P0 ;  /* 0xbf8000000f0e7808 */ /* 0x000fe40004000000 */
[C---:B------:R-:W-:Y:S02]  /*0480*/  FSETP.GEU.FTZ.AND P0, PT, R11.reuse, RZ, PT ;  /* 0x000000ff0b00720b */ /* 0x040fe40003f1e000 */
[----:B------:R-:W-:Y:S01]  /*0490*/  FSET.BF.LT.FTZ.AND R11, R11, RZ, PT ;  /* 0x000000ff0b0b720a */ /* 0x000fe20003811000 */
[----:B------:R-:W-:Y:S01]  /*04a0*/  FFMA.FTZ R13, -R14, R24, R13 ;  /* 0x000000180e0d7223 */ /* 0x000fe2000001010d */
[----:B------:R-:W1:Y:S01]  /*04b0*/  MUFU.RCP R19, R19 ;  /* 0x0000001300137308 */ /* 0x000e620000001000 */
[----:B--2---:R-:W-:Y:S01]  /*04c0*/  FADD.FTZ R23, R22, 1 ;  /* 0x3f80000016177421 */ /* 0x004fe20000010000 */
[----:B------:R-:W-:-:S02]  /*04d0*/  FSET.BF.LT.FTZ.AND R14, R4, RZ, PT ;  /* 0x000000ff040e720a */ /* 0x000fc40003811000 */
[----:B------:R-:W-:Y:S02]  /*04e0*/  FSEL R4, R15, -1, !P0 ;  /* 0xbf8000000f047808 */ /* 0x000fe40004000000 */
[----:B------:R-:W-:Y:S02]  /*04f0*/  FSETP.GEU.FTZ.AND P0, PT, R5, RZ, PT ;  /* 0x000000ff0500720b */ /* 0x000fe40003f1e000 */
[----:B------:R-:W2:Y:S01]  /*0500*/  MUFU.RCP R27, R27 ;  /* 0x0000001b001b7308 */ /* 0x000ea20000001000 */
[----:B0-----:R-:W-:-:S07]  /*0510*/  FADD.FTZ R25, R20, 1 ;  /* 0x3f80000014197421 */ /* 0x001fce0000010000 */
[----:B------:R-:W0:Y:S01]  /*0520*/  MUFU.RCP R23, R23 ;  /* 0x0000001700177308 */ /* 0x000e220000001000 */
[----:B-1----:R-:W-:Y:S01]  /*0530*/  FMUL.FTZ R10, R10, R19 ;  /* 0x000000130a0a7220 */ /* 0x002fe20000410000 */
[----:B------:R-:W-:Y:S02]  /*0540*/  FSEL R19, R15, -1, !P1 ;  /* 0xbf8000000f137808 */ /* 0x000fe40004800000 */
[----:B------:R-:W-:Y:S01]  /*0550*/  FSETP.GEU.FTZ.AND P1, PT, R18, RZ, PT ;  /* 0x000000ff1200720b */ /* 0x000fe20003f3e000 */
[----:B------:R-:W-:Y:S01]  /*0560*/  FFMA.FTZ R10, -R4, R10, R11 ;  /* 0x0000000a040a7223 */ /* 0x000fe2000001010b */
[--C-:B----4-:R-:W-:Y:S01]  /*0570*/  HADD2.F32 R11, -RZ, R7.reuse.H0_H0 ;  /* 0x20000007ff0b7230 */ /* 0x110fe20000004100 */
[----:B------:R-:W-:Y:S01]  /*0580*/  FSET.BF.LT.FTZ.AND R18, R18, RZ, PT ;  /* 0x000000ff1212720a */ /* 0x000fe20003811000 */
[----:B------:R-:W1:Y:S01]  /*0590*/  MUFU.RCP R25, R25 ;  /* 0x0000001900197308 */ /* 0x000e620000001000 */
[----:B--2---:R-:W-:Y:S01]  /*05a0*/  FMUL.FTZ R27, R16, R27 ;  /* 0x0000001b101b7220 */ /* 0x004fe20000410000 */
[----:B------:R-:W-:Y:S01]  /*05b0*/  FSET.BF.LT.FTZ.AND R16, R5, RZ, PT ;  /* 0x000000ff0510720a */ /* 0x000fe20003811000 */
[----:B------:R-:W-:Y:S01]  /*05c0*/  FMUL.FTZ R11, R11, R12 ;  /* 0x0000000c0b0b7220 */ /* 0x000fe20000410000 */
[----:B------:R-:W-:Y:S01]  /*05d0*/  FSEL R5, R15, -1, !P1 ;  /* 0xbf8000000f057808 */ /* 0x000fe20004800000 */
[----:B------:R-:W-:Y:S01]  /*05e0*/  FFMA.FTZ R4, -R19, R27, R14 ;  /* 0x0000001b13047223 */ /* 0x000fe2000001010e */
[----:B------:R-:W-:Y:S01]  /*05f0*/  FSEL R15, R15, -1, !P0 ;  /* 0xbf8000000f0f7808 */ /* 0x000fe20004000000 */
[----:B------:R-:W-:Y:S01]  /*0600*/  HADD2.F32 R14, -RZ, R6.H0_H0 ;  /* 0x20000006ff0e7230 */ /* 0x000fe20000004100 */
[----:B0-----:R-:W-:Y:S01]  /*0610*/  FMUL.FTZ R23, R22, R23 ;  /* 0x0000001716177220 */ /* 0x001fe20000410000 */
[----:B------:R-:W-:-:S02]  /*0620*/  HADD2.F32 R12, -RZ, R7.H1_H1 ;  /* 0x30000007ff0c7230 */ /* 0x000fc40000004100 */
[----:B------:R-:W-:Y:S01]  /*0630*/  HADD2.F32 R6, -RZ, R6.H1_H1 ;  /* 0x30000006ff067230 */ /* 0x000fe20000004100 */
[----:B------:R-:W-:Y:S01]  /*0640*/  FFMA.FTZ R23, -R15, R23, R16 ;  /* 0x000000170f177223 */ /* 0x000fe20000010110 */
[--C-:B-----5:R-:W-:Y:S01]  /*0650*/  HADD2.F32 R7, -RZ, R2.reuse.H0_H0 ;  /* 0x20000002ff077230 */ /* 0x120fe20000004100 */
[----:B------:R-:W-:Y:S01]  /*0660*/  FMUL.FTZ R17, R14, R17 ;  /* 0x000000110e117220 */ /* 0x000fe20000410000 */
[----:B------:R-:W-:Y:S01]  /*0670*/  HADD2.F32 R15, -RZ, R2.H1_H1 ;  /* 0x30000002ff0f7230 */ /* 0x000fe20000004100 */
[----:B-1----:R-:W-:Y:S01]  /*0680*/  FMUL.FTZ R25, R20, R25 ;  /* 0x0000001914197220 */ /* 0x002fe20000410000 */
[--C-:B------:R-:W-:Y:S01]  /*0690*/  HADD2.F32 R14, -RZ, R3.reuse.H0_H0 ;  /* 0x20000003ff0e7230 */ /* 0x100fe20000004100 */
[----:B------:R-:W-:Y:S01]  /*06a0*/  FMUL.FTZ R6, R6, R21 ;  /* 0x0000001506067220 */ /* 0x000fe20000410000 */
[----:B------:R-:W-:Y:S01]  /*06b0*/  HADD2.F32 R16, -RZ, R3.H1_H1 ;  /* 0x30000003ff107230 */ /* 0x000fe20000004100 */
[----:B------:R-:W-:Y:S02]  /*06c0*/  FFMA.FTZ R5, -R5, R25, R18 ;  /* 0x0000001905057223 */ /* 0x000fe40000010112 */
[----:B------:R-:W-:-:S04]  /*06d0*/  IMAD.WIDE.U32 R2, R0, R9, c[0x0][0x168] ;  /* 0x00005a0000027625 */ /* 0x000fc800078e0009 */
[----:B------:R-:W-:Y:S02]  /*06e0*/  FMUL.FTZ R12, R12, R13 ;  /* 0x0000000d0c0c7220 */ /* 0x000fe40000410000 */
[----:B------:R-:W-:Y:S01]  /*06f0*/  FMUL.FTZ R7, R7, R10 ;  /* 0x0000000a07077220 */ /* 0x000fe20000410000 */
[----:B------:R-:W-:Y:S01]  /*0700*/  F2FP.PACK_AB R10, R6, R17 ;  /* 0x00000011060a723e */ /* 0x000fe200000000ff */
[----:B------:R-:W-:Y:S01]  /*0710*/  FMUL.FTZ R4, R15, R4 ;  /* 0x000000040f047220 */ /* 0x000fe20000410000 */
[----:B------:R-:W-:Y:S01]  /*0720*/  F2FP.PACK_AB R11, R12, R11 ;  /* 0x0000000b0c0b723e */ /* 0x000fe200000000ff */
[----:B------:R-:W-:Y:S02]  /*0730*/  FMUL.FTZ R5, R16, R5 ;  /* 0x0000000510057220 */ /* 0x000fe40000410000 */
[----:B------:R-:W-:Y:S01]  /*0740*/  FMUL.FTZ R14, R14, R23 ;  /* 0x000000170e0e7220 */ /* 0x000fe20000410000 */
[----:B------:R-:W-:Y:S01]  /*0750*/  F2FP.PACK_AB R4, R4, R7 ;  /* 0x000000070404723e */ /* 0x000fe200000000ff */
[----:B------:R-:W-:-:S03]  /*0760*/  IMAD.WIDE R2, R8, 0x8, R2 ;  /* 0x0000000808027825 */ /* 0x000fc600078e0202 */
[----:B------:R-:W-:Y:S02]  /*0770*/  F2FP.PACK_AB R5, R5, R14 ;  /* 0x0000000e0505723e */ /* 0x000fe400000000ff */
[----:B------:R-:W-:Y:S04]  /*0780*/  STG.E.64 [R2.64], R10 ;  /* 0x0000000a02007986 */ /* 0x000fe8000c101b04 */
[----:B------:R-:W-:Y:S01]  /*0790*/  STG.E.64 [R2.64+0x400], R4 ;  /* 0x0004000402007986 */ /* 0x000fe2000c101b04 */
[----:B------:R-:W-:Y:S05]  /*07a0*/  EXIT ;  /* 0x000000000000794d */ /* 0x000fea0003800000 */
.L_x_1720:
[----:B------:R-:W0:Y:S01]  /*07b0*/  S2R R9, SR_TID.X ;  /* 0x0000000000097919 */ /* 0x000e220000002100 */
[----:B------:R-:W-:Y:S02]  /*07c0*/  PRMT R12, RZ, 0x7610, R12 ;  /* 0x00007610ff0c7816 */ /* 0x000fe4000000000c */
[----:B------:R-:W-:-:S02]  /*07d0*/  PRMT R13, RZ, 0x7610, R13 ;  /* 0x00007610ff0d7816 */ /* 0x000fc4000000000d */
        /* <DEDUP_REMOVED lines=100> */
.L_x_1722:
[----:B------:R-:W-:Y:S05]  /*0e20*/  BSYNC B0 ;  /* 0x0000000000007941 */ /* 0x000fea0003800000 */
.L_x_1721:
        /* <DEDUP_REMOVED lines=23> */
.L_x_1724:
[----:B------:R-:W-:Y:S05]  /*0fa0*/  BSYNC B0 ;  /* 0x0000000000007941 */ /* 0x000fea0003800000 */
.L_x_1723:
        /* <DEDUP_REMOVED lines=20> */
.L_x_1726:
[----:B------:R-:W-:Y:S05]  /*10f0*/  BSYNC B0 ;  /* 0x0000000000007941 */ /* 0x000fea0003800000 */
.L_x_1725:
        /* <DEDUP_REMOVED lines=16> */
.L_x_1728:
[----:B------:R-:W-:Y:S05]  /*1200*/  BSYNC B0 ;  /* 0x0000000000007941 */ /* 0x000fea0003800000 */
.L_x_1727:
        /* <DEDUP_REMOVED lines=16> */
.L_x_1730:
[----:B------:R-:W-:Y:S05]  /*1310*/  BSYNC B0 ;  /* 0x0000000000007941 */ /* 0x000fea0003800000 */
.L_x_1729:
        /* <DEDUP_REMOVED lines=16> */
.L_x_1732:
[----:B------:R-:W-:Y:S05]  /*1420*/  BSYNC B0 ;  /* 0x0000000000007941 */ /* 0x000fea0003800000 */
.L_x_1731:
        /* <DEDUP_REMOVED lines=16> */
.L_x_1734:
[----:B------:R-:W-:Y:S05]  /*1530*/  BSYNC B0 ;  /* 0x0000000000007941 */ /* 0x000fea0003800000 */
.L_x_1733:
        /* <DEDUP_REMOVED lines=16> */
.L_x_1736:
[----:B------:R-:W-:Y:S05]  /*1640*/  BSYNC B0 ;  /* 0x0000000000007941 */ /* 0x000fea0003800000 */
.L_x_1735:
        /* <DEDUP_REMOVED lines=18> */
.L_x_1739:
[----:B0-----:R-:W-:-:S13]  /*1770*/  ISETP.GE.AND P0, PT, R9, R8, PT ;  /* 0x000000080900720c */ /* 0x001fda0003f06270 */
[----:B------:R-:W-:Y:S05]  /*1780*/  @P0 BRA `(.L_x_1741) ;  /* 0x000000c000000947 */ /* 0x000fea0003800000 */
[----:B------:R-:W-:Y:S01]  /*1790*/  MOV R3, 0x2 ;  /* 0x0000000200037802 */ /* 0x000fe20000000f00 */
[----:B------:R-:W-:Y:S01]  /*17a0*/  IMAD.IADD R2, R0, 0x1, R9 ;  /* 0x0000000100027824 */ /* 0x000fe200078e0209 */
[----:B------:R-:W-:-:S03]  /*17b0*/  IADD3 R9, R9, 0x80, RZ ;  /* 0x0000008009097810 */ /* 0x000fc60007ffe0ff */
[----:B------:R-:W-:-:S05]  /*17c0*/  IMAD.WIDE.U32 R2, R2, R3, c[0x0][0x168] ;  /* 0x00005a0002027625 */ /* 0x000fca00078e0003 */
[----:B-----5:R0:W-:Y:S02]  /*17d0*/  STG.E.U16 [R2.64], R10 ;  /* 0x0000000a02007986 */ /* 0x0201e4000c101504 */
.L_x_1740:
[----:B------:R-:W-:-:S13]  /*17e0*/  ISETP.GE.AND P0, PT, R9, R8, PT ;  /* 0x000000080900720c */ /* 0x000fda0003f06270 */
[----:B------:R-:W-:Y:S05]  /*17f0*/  @P0 BRA `(.L_x_1742) ;  /* 0x000000d000000947 */ /* 0x000fea0003800000 */
[----:B0-----:R-:W-:Y:S01]  /*1800*/  HFMA2.MMA R3, -RZ, RZ, 0, 1.1920928955078125e-07 ;  /* 0x00000002ff037435 */ /* 0x001fe200000001ff */
[----:B------:R-:W-:Y:S01]  /*1810*/  IMAD.IADD R2, R0, 0x1, R9 ;  /* 0x0000000100027824 */ /* 0x000fe200078e0209 */
[----:B------:R-:W-:-:S08]  /*1820*/  IADD3 R9, R9, 0x80, RZ ;  /* 0x0000008009097810 */ /* 0x000fd00007ffe0ff */
[----:B------:R-:W-:-:S05]  /*1830*/  IMAD.WIDE.U32 R2, R2, R3, c[0x0][0x168] ;  /* 0x00005a0002027625 */ /* 0x000fca00078e0003 */
[----:B------:R0:W-:Y:S02]  /*1840*/  STG.E.U16 [R2.64], R11 ;  /* 0x0000000b02007986 */ /* 0x0001e4000c101504 */
.L_x_1741:
        /* <DEDUP_REMOVED lines=8> */
.L_x_1742:
[----:B------:R-:W-:Y:S05]  /*18d0*/  BSYNC B1 ;  /* 0x0000000000017941 */ /* 0x000fea0003800000 */
.L_x_1738:
[----:B------:R-:W-:-:S13]  /*18e0*/  ISETP.GE.AND P0, PT, R9, R8, PT ;  /* 0x000000080900720c */ /* 0x000fda0003f06270 */
[----:B0-----:R-:W-:Y:S01]  /*18f0*/  @!P0 MOV R3, 0x2 ;  /* 0x0000000200038802 */ /* 0x001fe20000000f00 */
[----:B------:R-:W-:Y:S01]  /*1900*/  @!P0 IMAD.IADD R2, R0, 0x1, R9 ;  /* 0x0000000100028824 */ /* 0x000fe200078e0209 */
[----:B------:R-:W-:-:S03]  /*1910*/  @!P0 IADD3 R9, R9, 0x80, RZ ;  /* 0x0000008009098810 */ /* 0x000fc60007ffe0ff */
[----:B------:R-:W-:-:S05]  /*1920*/  @!P0 IMAD.WIDE.U32 R2, R2, R3, c[0x0][0x168] ;  /* 0x00005a0002028625 */ /* 0x000fca00078e0003 */
[----:B------:R0:W-:Y:S02]  /*1930*/  @!P0 STG.E.U16 [R2.64], R13 ;  /* 0x0000000d02008986 */ /* 0x0001e4000c101504 */
.L_x_1743:
[----:B------:R-:W-:Y:S05]  /*1940*/  BSYNC B0 ;  /* 0x0000000000007941 */ /* 0x000fea0003800000 */
.L_x_1737:
        /* <DEDUP_REMOVED lines=8> */
.L_x_1744:
        /* <DEDUP_REMOVED lines=11> */
.L_x_6700:


//--------------------- .text._ZN2at6native29vectorized_elementwise_kernelILi8EZZZNS0_62_GLOBAL__N__e6aa1b1b_29_ActivationLogSigmoidKernel_cu_9d16a0dc27log_sigmoid_backward_kernelERNS_14TensorIteratorEENKUlvE_clEvENKUlvE1_clEvEUlN3c104HalfES8_E_St5arrayIPcLm3EEEEviT0_T1_ --------------------------
	.section	.text._ZN2at6native29vectorized_elementwise_kernelILi8EZZZNS0_62_GLOBAL__N__e6aa1b1b_29_ActivationLogSigmoidKernel_cu_9d16a0dc27log_sigmoid_backward_kernelERNS_14TensorIteratorEENKUlvE_clEvENKUlvE1_clEvEUlN3c104HalfES8_E_St5arrayIPcLm3EEEEviT0_T1_,"ax",@progbits
	.sectioninfo	@"SHI_REGISTERS=4"
	.align	128
        .global         _ZN2at6native29vectorized_elementwise_kernelILi8EZZZNS0_62_GLOBAL__N__e6aa1b1b_29_ActivationLogSigmoidKernel_cu_9d16a0dc27log_sigmoid_backward_kernelERNS_14TensorIteratorEENKUlvE_clEvENKUlvE1_clEvEUlN3c104HalfES8_E_St5arrayIPcLm3EEEEviT0_T1_
        .type           _ZN2at6native29vectorized_elementwise_kernelILi8EZZZNS0_62_GLOBAL__N__e6aa1b1b_29_ActivationLogSigmoidKernel_cu_9d16a0dc27log_sigmoid_backward_kernelERNS_14TensorIteratorEENKUlvE_clEvENKUlvE1_clEvEUlN3c104HalfES8_E_St5arrayIPcLm3EEEEviT0_T1_,@function
        .size           _ZN2at6native29vectorized_elementwise_kernelILi8EZZZNS0_62_GLOBAL__N__e6aa1b1b_29_ActivationLogSigmoidKernel_cu_9d16a0dc27log_sigmoid_backward_kernelERNS_14TensorIteratorEENKUlvE_clEvENKUlvE1_clEvEUlN3c104HalfES8_E_St5arrayIPcLm3EEEEviT0_T1_,(.L_x_6701 - _ZN2at6native29vectorized_elementwise_kernelILi8EZZZNS0_62_GLOBAL__N__e6aa1b1b_29_ActivationLogSigmoidKernel_cu_9d16a0dc27log_sigmoid_backward_kernelERNS_14TensorIteratorEENKUlvE_clEvENKUlvE1_clEvEUlN3c104HalfES8_E_St5arrayIPcLm3EEEEviT0_T1_)
        .other          _ZN2at6native29vectorized_elementwise_kernelILi8EZZZNS0_62_GLOBAL__N__e6aa1b1b_29_ActivationLogSigmoidKernel_cu_9d16a0dc27log_sigmoid_backward_kernelERNS_14TensorIteratorEENKUlvE_clEvENKUlvE1_clEvEUlN3c104HalfES8_E_St5arrayIPcLm3EEEEviT0_T1_,@"STO_CUDA_ENTRY STV_DEFAULT"
_ZN2at6native29vectorized_elementwise_kernelILi8EZZZNS0_62_GLOBAL__N__e6aa1b1b_29_ActivationLogSigmoidKernel_cu_9d16a0dc27log_sigmoid_backward_kernelERNS_14TensorIteratorEENKUlvE_clEvENKUlvE1_clEvEUlN3c104HalfES8_E_St5arrayIPcLm3EEEEviT0_T1_:
.text._ZN2at6native29vectorized_elementwise_kernelILi8EZZZNS0_62_GLOBAL__N__e6aa1b1b_29_ActivationLogSigmoidKernel_cu_9d16a0dc27log_sigmoid_backward_kernelERNS_14TensorIteratorEENKUlvE_clEvENKUlvE1_clEvEUlN3c104HalfES8_E_St5arrayIPcLm3EEEEviT0_T1_:
[----:B------:R-:W-:Y:S02]  /*0000*/  MOV R1, c[0x0][0x28] ;  /* 0x00000a0000017a02 */ /* 0x000fe40000000f00 */
[----:B------:R-:W-:Y:S05]  /*0010*/  EXIT ;  /* 0x000000000000794d */ /* 0x000fea0003800000 */
.L_x_1745:
        /* <DEDUP_REMOVED lines=14> */
.L_x_6701:


//--------------------- .text._ZN2at6native18elementwise_kernelILi128ELi4EZNS0_15gpu_kernel_implIZZZNS0_62_GLOBAL__N__e6aa1b1b_29_ActivationLogSigmoidKernel_cu_9d16a0dc27log_sigmoid_backward_kernelERNS_14TensorIteratorEENKUlvE_clEvENKUlvE0_clEvEUlffE_EEvRNS_18TensorIteratorBaseERKT_EUliE_EEviT1_ --------------------------
	.section	.text._ZN2at6native18elementwise_kernelILi128ELi4EZNS0_15gpu_kernel_implIZZZNS0_62_GLOBAL__N__e6aa1b1b_29_ActivationLogSigmoidKernel_cu_9d16a0dc27log_sigmoid_backward_kernelERNS_14TensorIteratorEENKUlvE_clEvENKUlvE0_clEvEUlffE_EEvRNS_18TensorIteratorBaseERKT_EUliE_EEviT1_,"ax",@progbits
	.sectioninfo	@"SHI_REGISTERS=26"
	.align	128
        .global         _ZN2at6native18elementwise_kernelILi128ELi4EZNS0_15gpu_kernel_implIZZZNS0_62_GLOBAL__N__e6aa1b1b_29_ActivationLogSigmoidKernel_cu_9d16a0dc27log_sigmoid_backward_kernelERNS_14TensorIteratorEENKUlvE_clEvENKUlvE0_clEvEUlffE_EEvRNS_18TensorIteratorBaseERKT_EUliE_EEviT1_
        .type           _ZN2at6native18elementwise_kernelILi128ELi4EZNS0_15gpu_kernel_implIZZZNS0_62_GLOBAL__N__e6aa1b1b_29_ActivationLogSigmoidKernel_cu_9d16a0dc27log_sigmoid_backward_kernelERNS_14TensorIteratorEENKUlvE_clEvENKUlvE0_clEvEUlffE_EEvRNS_18TensorIteratorBaseERKT_EUliE_EEviT1_,@function
        .size           _ZN2at6native18elementwise_kernelILi128ELi4EZNS0_15gpu_kernel_implIZZZNS0_62_GLOBAL__N__e6aa1b1b_29_ActivationLogSigmoidKernel_cu_9d16a0dc27log_sigmoid_backward_kernelERNS_14TensorIteratorEENKUlvE_clEvENKUlvE0_clEvEUlffE_EEvRNS_18TensorIteratorBaseERKT_EUliE_EEviT1_,(.L_x_6702 - _ZN2at6native18elementwise_kernelILi128ELi4EZNS0_15gpu_kernel_implIZZZNS0_62_GLOBAL__N__e6aa1b1b_29_ActivationLogSigmoidKernel_cu_9d16a0dc27log_sigmoid_backward_kernelERNS_14TensorIteratorEENKUlvE_clEvENKUlvE0_clEvEUlffE_EEvRNS_18TensorIteratorBaseERKT_EUliE_EEviT1_)
        .other          _ZN2at6native18elementwise_kernelILi128ELi4EZNS0_15gpu_kernel_implIZZZNS0_62_GLOBAL__N__e6aa1b1b_29_ActivationLogSigmoidKernel_cu_9d16a0dc27log_sigmoid_backward_kernelERNS_14TensorIteratorEENKUlvE_clEvENKUlvE0_clEvEUlffE_EEvRNS_18TensorIteratorBaseERKT_EUliE_EEviT1_,@"STO_CUDA_ENTRY STV_DEFAULT"
_ZN2at6native18elementwise_kernelILi128ELi4EZNS0_15gpu_kernel_implIZZZNS0_62_GLOBAL__N__e6aa1b1b_29_ActivationLogSigmoidKernel_cu_9d16a0dc27log_sigmoid_backward_kernelERNS_14TensorIteratorEENKUlvE_clEvENKUlvE0_clEvEUlffE_EEvRNS_18TensorIteratorBaseERKT_EUliE_EEviT1_:
.text._ZN2at6native18elementwise_kernelILi128ELi4EZNS0_15gpu_kernel_implIZZZNS0_62_GLOBAL__N__e6aa1b1b_29_ActivationLogSigmoidKernel_cu_9d16a0dc27log_sigmoid_backward_kernelERNS_14TensorIteratorEENKUlvE_clEvENKUlvE0_clEvEUlffE_EEvRNS_18TensorIteratorBaseERKT_EUliE_EEviT1_:
        /* <DEDUP_REMOVED lines=263> */
.L_x_1748:
[----:B------:R-:W0:Y:S01]  /*1070*/  LDC.U8 R5, c[0x0][0x3e2] ;  /* 0x0000f880ff057b82 */ /* 0x000e220000000000 */
[----:B------:R-:W-:Y:S01]  /*1080*/  IADD3 R16, P1, R16, c[0x0][0x3c8], RZ ;  /* 0x0000f20010107a10 */ /* 0x000fe20007f3e0ff */
[----:B------:R-:W-:Y:S01]  /*1090*/  BSSY B6, `(.L_x_1749) ;  /* 0x00000df000067945 */ /* 0x000fe20003800000 */
        /* <DEDUP_REMOVED lines=15> */
[----:B--2---:R0:W1:Y:S01]  /*1190*/  I2F.S16 R23, R2 ;  /* 0x0000000200177306 */ /* 0x0040620000101400 */
[----:B------:R-:W-:Y:S05]  /*11a0*/  BRA `(.L_x_1755) ;  /* 0x00000cd000007947 */ /* 0x000fea0003800000 */
.L_x_1753:
[----:B------:R-:W2:Y:S02]  /*11b0*/  LDG.E.U8 R2, [R2.64] ;  /* 0x0000002402027981 */ /* 0x000ea4000c1e1100 */
[----:B--2---:R0:W1:Y:S01]  /*11c0*/  I2F.U16 R23, R2 ;  /* 0x0000000200177306 */ /* 0x0040620000101000 */
[----:B------:R-:W-:Y:S05]  /*11d0*/  BRA `(.L_x_1755) ;  /* 0x00000ca000007947 */ /* 0x000fea0003800000 */
.L_x_1752:
[----:B------:R-:W-:-:S13]  /*11e0*/  ISETP.NE.AND P0, PT, R4, 0x2, PT ;  /* 0x000000020400780c */ /* 0x000fda0003f05270 */
[----:B------:R-:W-:Y:S05]  /*11f0*/  @!P0 BRA `(.L_x_1756) ;  /* 0x000000a000008947 */ /* 0x000fea0003800000 */
[----:B------:R-:W-:-:S13]  /*1200*/  ISETP.NE.AND P0, PT, R4, 0x3, PT ;  /* 0x000000030400780c */ /* 0x000fda0003f05270 */
[----:B------:R-:W-:Y:S05]  /*1210*/  @!P0 BRA `(.L_x_1757) ;  /* 0x0000005000008947 */ /* 0x000fea0003800000 */
[----:B------:R-:W-:-:S13]  /*1220*/  ISETP.NE.AND P0, PT, R4, 0x4, PT ;  /* 0x000000040400780c */ /* 0x000fda0003f05270 */
[----:B------:R-:W-:Y:S05]  /*1230*/  @P0 BRA `(.L_x_1754) ;  /* 0x00000aa000000947 */ /* 0x000fea0003800000 */
[----:B------:R-:W2:Y:S02]  /*1240*/  LDG.E.64 R2, [R2.64] ;  /* 0x0000002402027981 */ /* 0x000ea4000c1e1b00 */
[----:B--2---:R0:W1:Y:S01]  /*1250*/  I2F.S64 R23, R2 ;  /* 0x0000000200177312 */ /* 0x0040620000301400 */
[----:B------:R-:W-:Y:S05]  /*1260*/  BRA `(.L_x_1755) ;  /* 0x00000c1000007947 */ /* 0x000fea0003800000 */
.L_x_1757:
[----:B------:R-:W2:Y:S02]  /*1270*/  LDG.E R2, [R2.64] ;  /* 0x0000002402027981 */ /* 0x000ea4000c1e1900 */
[----:B--2---:R0:W1:Y:S01]  /*1280*/  I2F R23, R2 ;  /* 0x0000000200177306 */ /* 0x0040620000201400 */
[----:B------:R-:W-:Y:S05]  /*1290*/  BRA `(.L_x_1755) ;  /* 0x00000be000007947 */ /* 0x000fea0003800000 */
.L_x_1756:
[----:B------:R-:W2:Y:S02]  /*12a0*/  LDG.E.U16 R2, [R2.64] ;  /* 0x0000002402027981 */ /* 0x000ea4000c1e1500 */
[----:B--2---:R0:W1:Y:S01]  /*12b0*/  I2F.S16 R23, R2 ;  /* 0x0000000200177306 */ /* 0x0040620000101400 */
[----:B------:R-:W-:Y:S05]  /*12c0*/  BRA `(.L_x_1755) ;  /* 0x00000bb000007947 */ /* 0x000fea0003800000 */
.L_x_1751:
[----:B------:R-:W-:-:S13]  /*12d0*/  ISETP.GT.AND P0, PT, R4, 0x6, PT ;  /* 0x000000060400780c */ /* 0x000fda0003f04270 */
[----:B------:R-:W-:Y:S05]  /*12e0*/  @P0 BRA `(.L_x_1758) ;  /* 0x0000009000000947 */ /* 0x000fea0003800000 */
[----:B------:R-:W-:-:S13]  /*12f0*/  ISETP.NE.AND P0, PT, R4, 0x5, PT ;  /* 0x000000050400780c */ /* 0x000fda0003f05270 */
[----:B------:R-:W-:Y:S05]  /*1300*/  @!P0 BRA `(.L_x_1759) ;  /* 0x0000004000008947 */ /* 0x000fea0003800000 */
[----:B------:R-:W-:-:S13]  /*1310*/  ISETP.NE.AND P0, PT, R4, 0x6, PT ;  /* 0x000000060400780c */ /* 0x000fda0003f05270 */
[----:B------:R-:W-:Y:S05]  /*1320*/  @P0 BRA `(.L_x_1754) ;  /* 0x000009b000000947 */ /* 0x000fea0003800000 */
[----:B------:R0:W5:Y:S01]  /*1330*/  LDG.E R23, [R2.64] ;  /* 0x0000002402177981 */ /* 0x000162000c1e1900 */
[----:B------:R-:W-:Y:S05]  /*1340*/  BRA `(.L_x_1755) ;  /* 0x00000b3000007947 */ /* 0x000fea0003800000 */
.L_x_1759:
[----:B------:R-:W2:Y:S02]  /*1350*/  LDG.E.U16 R2, [R2.64] ;  /* 0x0000002402027981 */ /* 0x000ea4000c1e1500 */
[----:B--2---:R-:W-:Y:S01]  /*1360*/  HADD2.F32 R23, -RZ, R2.H0_H0 ;  /* 0x20000002ff177230 */ /* 0x004fe20000004100 */
[----:B------:R-:W-:Y:S05]  /*1370*/  BRA `(.L_x_1755) ;  /* 0x00000b0000007947 */ /* 0x000fea0003800000 */
.L_x_1758:
[----:B------:R-:W-:-:S13]  /*1380*/  ISETP.NE.AND P0, PT, R4, 0x7, PT ;  /* 0x000000070400780c */ /* 0x000fda0003f05270 */
[----:B------:R-:W-:Y:S05]  /*1390*/  @!P0 BRA `(.L_x_1760) ;  /* 0x0000009000008947 */ /* 0x000fea0003800000 */
[----:B------:R-:W-:-:S13]  /*13a0*/  ISETP.NE.AND P0, PT, R4, 0x8, PT ;  /* 0x000000080400780c */ /* 0x000fda0003f05270 */
[----:B------:R-:W-:Y:S05]  /*13b0*/  @!P0 BRA `(.L_x_1761) ;  /* 0x0000004000008947 */ /* 0x000fea0003800000 */
[----:B------:R-:W-:-:S13]  /*13c0*/  ISETP.NE.AND P0, PT, R4, 0x9, PT ;  /* 0x000000090400780c */ /* 0x000fda0003f05270 */
[----:B------:R-:W-:Y:S05]  /*13d0*/  @P0 BRA `(.L_x_1754) ;  /* 0x0000090000000947 */ /* 0x000fea0003800000 */
[----:B------:R0:W5:Y:S01]  /*13e0*/  LDG.E R23, [R2.64] ;  /* 0x0000002402177981 */ /* 0x000162000c1e1900 */
[----:B------:R-:W-:Y:S05]  /*13f0*/  BRA `(.L_x_1755) ;  /* 0x00000a8000007947 */ /* 0x000fea0003800000 */
.L_x_1761:
[----:B------:R-:W2:Y:S02]  /*1400*/  LDG.E.U16 R2, [R2.64] ;  /* 0x0000002402027981 */ /* 0x000ea4000c1e1500 */
[----:B--2---:R-:W-:Y:S01]  /*1410*/  HADD2.F32 R23, -RZ, R2.H0_H0 ;  /* 0x20000002ff177230 */ /* 0x004fe20000004100 */
[----:B------:R-:W-:Y:S05]  /*1420*/  BRA `(.L_x_1755) ;  /* 0x00000a5000007947 */ /* 0x000fea0003800000 */
.L_x_1760:
[----:B------:R-:W2:Y:S02]  /*1430*/  LDG.E.64 R2, [R2.64] ;  /* 0x0000002402027981 */ /* 0x000ea4000c1e1b00 */
[----:B--2---:R-:W0:Y:S01]  /*1440*/  F2F.F32.F64 R23, R2 ;  /* 0x0000000200177310 */ /* 0x004e220000301000 */
[----:B------:R-:W0:-:S14]  /*1450*/  DSETP.GEU.AND P0, PT, |R2|, c[0x2][0x0], PT ;  /* 0x008000000200762a */ /* 0x000e1c0003f0e200 */
[----:B0-----:R-:W-:Y:S01]  /*1460*/  @!P0 FMUL R23, R23, 1.175494350822287508e-38 ;  /* 0x0080000017178820 */ /* 0x001fe20000400000 */
[----:B------:R-:W-:Y:S05]  /*1470*/  BRA `(.L_x_1755) ;  /* 0x00000a0000007947 */ /* 0x000fea0003800000 */
.L_x_1750:
        /* <DEDUP_REMOVED lines=10> */
[----:B------:R-:W-:Y:S01]  /*1520*/  FSEL R23, RZ, 1, !P0 ;  /* 0x3f800000ff177808 */ /* 0x000fe20004000000 */
[----:B------:R-:W-:Y:S05]  /*1530*/  BRA `(.L_x_1755) ;  /* 0x0000094000007947 */ /* 0x000fea0003800000 */
.L_x_1764:
[----:B------:R-:W2:Y:S02]  /*1540*/  LDG.E.64 R2, [R2.64] ;  /* 0x0000002402027981 */ /* 0x000ea4000c1e1b00 */
[----:B--2---:R-:W0:Y:S01]  /*1550*/  F2F.F32.F64 R23, R2 ;  /* 0x0000000200177310 */ /* 0x004e220000301000 */
[----:B------:R-:W0:-:S14]  /*1560*/  DSETP.GEU.AND P0, PT, |R2|, c[0x2][0x0], PT ;  /* 0x008000000200762a */ /* 0x000e1c0003f0e200 */
[----:B0-----:R-:W-:Y:S01]  /*1570*/  @!P0 FMUL R23, R23, 1.175494350822287508e-38 ;  /* 0x0080000017178820 */ /* 0x001fe20000400000 */
[----:B------:R-:W-:Y:S05]  /*1580*/  BRA `(.L_x_1755) ;  /* 0x000008f000007947 */ /* 0x000fea0003800000 */
.L_x_1763:
        /* <DEDUP_REMOVED lines=11> */
[----:B------:R-:W-:-:S04]  /*1640*/  IADD3 R2, R0, -0x1, RZ ;  /* 0xffffffff00027810 */ /* 0x000fc80007ffe0ff */
[----:B------:R-:W-:Y:S02]  /*1650*/  SHF.R.S32.HI R2, RZ, 0x1f, R2 ;  /* 0x0000001fff027819 */ /* 0x000fe40000011402 */
[----:B0-----:R-:W-:-:S04]  /*1660*/  IADD3 R4, -R4, 0x1f, RZ ;  /* 0x0000001f04047810 */ /* 0x001fc80007ffe1ff */
[C---:B------:R-:W-:Y:S02]  /*1670*/  ISETP.GT.U32.AND P0, PT, R4.reuse, 0x4, PT ;  /* 0x000000040400780c */ /* 0x040fe40003f04070 */
[----:B------:R-:W-:-:S04]  /*1680*/  IADD3 R4, R4, -0x4, RZ ;  /* 0xfffffffc04047810 */ /* 0x000fc80007ffe0ff */
[----:B------:R-:W-:Y:S02]  /*1690*/  SEL R5, R4, RZ, P0 ;  /* 0x000000ff04057207 */ /* 0x000fe40000000000 */
[----:B------:R-:W-:-:S03]  /*16a0*/  IADD3 R4, R0, 0x1000000, RZ ;  /* 0x0100000000047810 */ /* 0x000fc60007ffe0ff */
[----:B------:R-:W-:Y:S01]  /*16b0*/  IMAD R6, R5, R6, 0x3c000000 ;  /* 0x3c00000005067424 */ /* 0x000fe200078e0206 */
[----:B------:R-:W-:Y:S02]  /*16c0*/  SHF.L.U32 R5, R0, R5, RZ ;  /* 0x0000000500057219 */ /* 0x000fe400000006ff */
[----:B------:R-:W-:Y:S02]  /*16d0*/  SHF.R.S32.HI R4, RZ, 0x8, R4 ;  /* 0x00000008ff047819 */ /* 0x000fe40000011404 */
[----:B------:R-:W-:-:S04]  /*16e0*/  LEA.HI R5, R5, R6, RZ, 0x1c ;  /* 0x0000000605057211 */ /* 0x000fc800078fe0ff */
[----:B------:R-:W-:-:S04]  /*16f0*/  LOP3.LUT R5, R5, 0x7f800000, R4, 0xf8, !PT ;  /* 0x7f80000005057812 */ /* 0x000fc800078ef804 */
[----:B------:R-:W-:-:S04]  /*1700*/  LOP3.LUT R2, R5, R2, RZ, 0x30, !PT ;  /* 0x0000000205027212 */ /* 0x000fc800078e30ff */
[----:B------:R-:W-:Y:S01]  /*1710*/  LOP3.LUT R23, R2, 0x80000000, R23, 0xf8, !PT ;  /* 0x8000000002177812 */ /* 0x000fe200078ef817 */
[----:B------:R-:W-:Y:S05]  /*1720*/  BRA `(.L_x_1755) ;  /* 0x0000075000007947 */ /* 0x000fea0003800000 */
.L_x_1766:
        /* <DEDUP_REMOVED lines=11> */
[----:B------:R-:W-:Y:S01]  /*17e0*/  LOP3.LUT R23, R23, 0x80000000, R0, 0xf8, !PT ;  /* 0x8000000017177812 */ /* 0x000fe200078ef800 */
[----:B------:R-:W-:Y:S05]  /*17f0*/  BRA `(.L_x_1755) ;  /* 0x0000068000007947 */ /* 0x000fea0003800000 */
.L_x_1765:
[----:B------:R-:W2:Y:S02]  /*1800*/  LDG.E.U16 R2, [R2.64] ;  /* 0x0000002402027981 */ /* 0x000ea4000c1e1500 */
[----:B--2---:R-:W-:Y:S01]  /*1810*/  PRMT R23, RZ, 0x5410, R2 ;  /* 0x00005410ff177816 */ /* 0x004fe20000000002 */
[----:B------:R-:W-:Y:S05]  /*1820*/  BRA `(.L_x_1755) ;  /* 0x0000065000007947 */ /* 0x000fea0003800000 */
.L_x_1762:
        /* <DEDUP_REMOVED lines=9> */
[----:B--2---:R0:W1:Y:S01]  /*18c0*/  I2F.U16 R23, R2 ;  /* 0x0000000200177306 */ /* 0x0040620000101000 */
[----:B------:R-:W-:Y:S05]  /*18d0*/  BRA `(.L_x_1755) ;  /* 0x000005a000007947 */ /* 0x000fea0003800000 */
.L_x_1769:
[----:B------:R-:W2:Y:S01]  /*18e0*/  LDG.E.U8 R2, [R2.64] ;  /* 0x0000002402027981 */ /* 0x000ea2000c1e1100 */
        /* <DEDUP_REMOVED lines=19> */
.L_x_1771:
[----:B------:R-:W-:Y:S05]  /*1a20*/  BSYNC B0 ;  /* 0x0000000000007941 */ /* 0x000fea0003800000 */
.L_x_1770:
[----:B------:R-:W-:Y:S01]  /*1a30*/  IMAD.SHL.U32 R2, R2, 0x100000, RZ ;  /* 0x0010000002027824 */ /* 0x000fe200078e00ff */
[----:B------:R-:W-:-:S04]  /*1a40*/  LEA R0, R0, 0x3b800000, 0x17 ;  /* 0x3b80000000007811 */ /* 0x000fc800078eb8ff */
[----:B------:R-:W-:Y:S01]  /*1a50*/  LOP3.LUT R23, R0, R2, R23, 0xfe, !PT ;  /* 0x0000000200177212 */ /* 0x000fe200078efe17 */
[----:B------:R-:W-:Y:S05]  /*1a60*/  BRA `(.L_x_1755) ;  /* 0x0000041000007947 */ /* 0x000fea0003800000 */
.L_x_1768:
        /* <DEDUP_REMOVED lines=20> */
.L_x_1773:
[----:B------:R-:W-:Y:S05]  /*1bb0*/  BSYNC B0 ;  /* 0x0000000000007941 */ /* 0x000fea0003800000 */
.L_x_1772:
[----:B------:R-:W-:Y:S01]  /*1bc0*/  IMAD.SHL.U32 R2, R2, 0x200000, RZ ;  /* 0x0020000002027824 */ /* 0x000fe200078e00ff */
[----:B------:R-:W-:-:S04]  /*1bd0*/  LEA R0, R0, 0x37800000, 0x17 ;  /* 0x3780000000007811 */ /* 0x000fc800078eb8ff */
[----:B------:R-:W-:Y:S01]  /*1be0*/  LOP3.LUT R23, R0, R2, R23, 0xfe, !PT ;  /* 0x0000000200177212 */ /* 0x000fe200078efe17 */
[----:B------:R-:W-:Y:S05]  /*1bf0*/  BRA `(.L_x_1755) ;  /* 0x0000028000007947 */ /* 0x000fea0003800000 */
.L_x_1767:
[----:B------:R-:W-:-:S13]  /*1c00*/  ISETP.NE.AND P0, PT, R4, 0x1c, PT ;  /* 0x0000001c0400780c */ /* 0x000fda0003f05270 */
[----:B------:R-:W-:Y:S05]  /*1c10*/  @!P0 BRA `(.L_x_1774) ;  /* 0x0000024000008947 */ /* 0x000fea0003800000 */
[----:B------:R-:W-:-:S13]  /*1c20*/  ISETP.NE.AND P0, PT, R4, 0x1d, PT ;  /* 0x0000001d0400780c */ /* 0x000fda0003f05270 */
[----:B------:R-:W-:Y:S05]  /*1c30*/  @!P0 BRA `(.L_x_1775) ;  /* 0x000001f000008947 */ /* 0x000fea0003800000 */
[----:B------:R-:W-:-:S13]  /*1c40*/  ISETP.NE.AND P0, PT, R4, 0x2c, PT ;  /* 0x0000002c0400780c */ /* 0x000fda0003f05270 */
[----:B------:R-:W-:Y:S05]  /*1c50*/  @P0 BRA `(.L_x_1754) ;  /* 0x0000008000000947 */ /* 0x000fea0003800000 */
[----:B------:R-:W2:Y:S01]  /*1c60*/  LDG.E.U8 R2, [R2.64] ;  /* 0x0000002402027981 */ /* 0x000ea2000c1e1100 */
[----:B------:R-:W-:Y:S01]  /*1c70*/  IMAD.MOV.U32 R23, RZ, RZ, 0x400000 ;  /* 0x00400000ff177424 */ /* 0x000fe200078e00ff */
[----:B--2---:R-:W-:-:S13]  /*1c80*/  ISETP.NE.AND P0, PT, R2, RZ, PT ;  /* 0x000000ff0200720c */ /* 0x004fda0003f05270 */
[----:B------:R-:W-:Y:S05]  /*1c90*/  @!P0 BRA `(.L_x_1755) ;  /* 0x000001e000008947 */ /* 0x000fea0003800000 */
[----:B------:R-:W-:-:S13]  /*1ca0*/  ISETP.NE.AND P0, PT, R2, 0xff, PT ;  /* 0x000000ff0200780c */ /* 0x000fda0003f05270 */
[----:B------:R-:W-:Y:S02]  /*1cb0*/  @!P0 IMAD.MOV.U32 R23, RZ, RZ, 0x7f800001 ;  /* 0x7f800001ff178424 */ /* 0x000fe400078e00ff */
[----:B------:R-:W-:Y:S01]  /*1cc0*/  @P0 IMAD.SHL.U32 R23, R2, 0x800000, RZ ;  /* 0x0080000002170824 */ /* 0x000fe200078e00ff */
[----:B------:R-:W-:Y:S05]  /*1cd0*/  BRA `(.L_x_1755) ;  /* 0x000001a000007947 */ /* 0x000fea0003800000 */
.L_x_1754:
        /* <DEDUP_REMOVED lines=18> */
[----:B0-----:R-:W-:Y:S05]  /*1e00*/  CALL.ABS.NOINC R2 ;  /* 0x0000000002007343 */ /* 0x001fea0003c00000 */
[----:B------:R-:W-:Y:S01]  /*1e10*/  IMAD.MOV.U32 R23, RZ, RZ, RZ ;  /* 0x000000ffff177224 */ /* 0x000fe200078e00ff */
[----:B------:R-:W-:Y:S05]  /*1e20*/  BRA `(.L_x_1755) ;  /* 0x0000005000007947 */ /* 0x000fea0003800000 */
.L_x_1775:
[----:B------:R-:W2:Y:S02]  /*1e30*/  LDG.E.64 R2, [R2.64] ;  /* 0x0000002402027981 */ /* 0x000ea4000c1e1b00 */
[----:B--2---:R0:W1:Y:S01]  /*1e40*/  I2F.U64 R23, R2 ;  /* 0x0000000200177312 */ /* 0x0040620000301000 */
[----:B------:R-:W-:Y:S05]  /*1e50*/  BRA `(.L_x_1755) ;  /* 0x0000002000007947 */ /* 0x000fea0003800000 */
.L_x_1774:
[----:B------:R-:W2:Y:S02]  /*1e60*/  LDG.E R2, [R2.64] ;  /* 0x0000002402027981 */ /* 0x000ea4000c1e1900 */
[----:B--2---:R0:W1:Y:S02]  /*1e70*/  I2F.U32 R23, R2 ;  /* 0x0000000200177306 */ /* 0x0040640000201000 */
.L_x_1755:
[----:B------:R-:W-:Y:S05]  /*1e80*/  BSYNC B6 ;  /* 0x0000000000067941 */ /* 0x000fea0003800000 */
.L_x_1749:
[----:B------:R-:W2:Y:S01]  /*1e90*/  LDC.U8 R4, c[0x0][0x3e3] ;  /* 0x0000f8c0ff047b82 */ /* 0x000ea20000000000 */
[----:B0-----:R-:W-:Y:S01]  /*1ea0*/  IADD3 R2, P1, R22, c[0x0][0x3d8], RZ ;  /* 0x0000f60016027a10 */ /* 0x001fe20007f3e0ff */
[----:B------:R-:W-:Y:S04]  /*1eb0*/  BSSY B6, `(.L_x_1776) ;  /* 0x00000dd000067945 */ /* 0x000fe80003800000 */
[----:B------:R-:W-:Y:S01]  /*1ec0*/  IMAD.X R3, RZ, RZ, c[0x0][0x3dc], P1 ;  /* 0x0000f700ff037624 */ /* 0x000fe200008e06ff */
[----:B--2---:R-:W-:-:S04]  /*1ed0*/  PRMT R0, R4, 0x9910, RZ ;  /* 0x0000991004007816 */ /* 0x004fc800000000ff */
        /* <DEDUP_REMOVED lines=11> */
[----:B--2---:R-:W0:Y:S01]  /*1f90*/  I2F.S16 R0, R0 ;  /* 0x0000000000007306 */ /* 0x004e220000101400 */
[----:B------:R-:W-:Y:S05]  /*1fa0*/  BRA `(.L_x_1782) ;  /* 0x00000cd000007947 */ /* 0x000fea0003800000 */
.L_x_1780:
[----:B------:R-:W2:Y:S02]  /*1fb0*/  LDG.E.U8 R0, [R2.64] ;  /* 0x0000002402007981 */ /* 0x000ea4000c1e1100 */
[----:B--2---:R-:W0:Y:S01]  /*1fc0*/  I2F.U16 R0, R0 ;  /* 0x0000000000007306 */ /* 0x004e220000101000 */
[----:B------:R-:W-:Y:S05]  /*1fd0*/  BRA `(.L_x_1782) ;  /* 0x00000ca000007947 */ /* 0x000fea0003800000 */
.L_x_1779:
[----:B------:R-:W-:-:S13]  /*1fe0*/  ISETP.NE.AND P0, PT, R0, 0x2, PT ;  /* 0x000000020000780c */ /* 0x000fda0003f05270 */
[----:B------:R-:W-:Y:S05]  /*1ff0*/  @!P0 BRA `(.L_x_1783) ;  /* 0x000000a000008947 */ /* 0x000fea0003800000 */
[----:B------:R-:W-:-:S13]  /*2000*/  ISETP.NE.AND P0, PT, R0, 0x3, PT ;  /* 0x000000030000780c */ /* 0x000fda0003f05270 */
[----:B------:R-:W-:Y:S05]  /*2010*/  @!P0 BRA `(.L_x_1784) ;  /* 0x0000005000008947 */ /* 0x000fea0003800000 */
[----:B------:R-:W-:-:S13]  /*2020*/  ISETP.NE.AND P0, PT, R0, 0x4, PT ;  /* 0x000000040000780c */ /* 0x000fda0003f05270 */
[----:B------:R-:W-:Y:S05]  /*2030*/  @P0 BRA `(.L_x_1781) ;  /* 0x00000aa000000947 */ /* 0x000fea0003800000 */
[----:B------:R-:W2:Y:S02]  /*2040*/  LDG.E.64 R2, [R2.64] ;  /* 0x0000002402027981 */ /* 0x000ea4000c1e1b00 */
[----:B--2---:R0:W2:Y:S01]  /*2050*/  I2F.S64 R0, R2 ;  /* 0x0000000200007312 */ /* 0x0040a20000301400 */
[----:B------:R-:W-:Y:S05]  /*2060*/  BRA `(.L_x_1782) ;  /* 0x00000c1000007947 */ /* 0x000fea0003800000 */
.L_x_1784:
[----:B------:R-:W2:Y:S02]  /*2070*/  LDG.E R0, [R2.64] ;  /* 0x0000002402007981 */ /* 0x000ea4000c1e1900 */
[----:B--2---:R-:W0:Y:S01]  /*2080*/  I2F R0, R0 ;  /* 0x0000000000007306 */ /* 0x004e220000201400 */
[----:B------:R-:W-:Y:S05]  /*2090*/  BRA `(.L_x_1782) ;  /* 0x00000be000007947 */ /* 0x000fea0003800000 */
.L_x_1783:
[----:B------:R-:W2:Y:S02]  /*20a0*/  LDG.E.U16 R0, [R2.64] ;  /* 0x0000002402007981 */ /* 0x000ea4000c1e1500 */
[----:B--2---:R-:W0:Y:S01]  /*20b0*/  I2F.S16 R0, R0 ;  /* 0x0000000000007306 */ /* 0x004e220000101400 */
[----:B------:R-:W-:Y:S05]  /*20c0*/  BRA `(.L_x_1782) ;  /* 0x00000bb000007947 */ /* 0x000fea0003800000 */
.L_x_1778:
        /* <DEDUP_REMOVED lines=8> */
.L_x_1786:
[----:B------:R-:W2:Y:S02]  /*2150*/  LDG.E.U16 R0, [R2.64] ;  /* 0x0000002402007981 */ /* 0x000ea4000c1e1500 */
[----:B--2---:R-:W-:Y:S01]  /*2160*/  HADD2.F32 R0, -RZ, R0.H0_H0 ;  /* 0x20000000ff007230 */ /* 0x004fe20000004100 */
[----:B------:R-:W-:Y:S05]  /*2170*/  BRA `(.L_x_1782) ;  /* 0x00000b0000007947 */ /* 0x000fea0003800000 */
.L_x_1785:
        /* <DEDUP_REMOVED lines=8> */
.L_x_1788:
[----:B------:R-:W2:Y:S02]  /*2200*/  LDG.E.U16 R0, [R2.64] ;  /* 0x0000002402007981 */ /* 0x000ea4000c1e1500 */
[----:B--2---:R-:W-:Y:S01]  /*2210*/  HADD2.F32 R0, -RZ, R0.H0_H0 ;  /* 0x20000000ff007230 */ /* 0x004fe20000004100 */
[----:B------:R-:W-:Y:S05]  /*2220*/  BRA `(.L_x_1782) ;  /* 0x00000a5000007947 */ /* 0x000fea0003800000 */
.L_x_1787:
[----:B------:R-:W2:Y:S02]  /*2230*/  LDG.E.64 R2, [R2.64] ;  /* 0x0000002402027981 */ /* 0x000ea4000c1e1b00 */
[----:B--2---:R-:W0:Y:S01]  /*2240*/  F2F.F32.F64 R0, R2 ;  /* 0x0000000200007310 */ /* 0x004e220000301000 */
[----:B------:R-:W0:-:S14]  /*2250*/  DSETP.GEU.AND P0, PT, |R2|, c[0x2][0x0], PT ;  /* 0x008000000200762a */ /* 0x000e1c0003f0e200 */
[----:B0-----:R-:W-:Y:S01]  /*2260*/  @!P0 FMUL R0, R0, 1.175494350822287508e-38 ;  /* 0x0080000000008820 */ /* 0x001fe20000400000 */
[----:B------:R-:W-:Y:S05]  /*2270*/  BRA `(.L_x_1782) ;  /* 0x00000a0000007947 */ /* 0x000fea0003800000 */
.L_x_1777:
        /* <DEDUP_REMOVED lines=12> */
.L_x_1791:
[----:B------:R-:W2:Y:S02]  /*2340*/  LDG.E.64 R2, [R2.64] ;  /* 0x0000002402027981 */ /* 0x000ea4000c1e1b00 */
[----:B--2---:R-:W0:Y:S01]  /*2350*/  F2F.F32.F64 R0, R2 ;  /* 0x0000000200007310 */ /* 0x004e220000301000 */
[----:B------:R-:W0:-:S14]  /*2360*/  DSETP.GEU.AND P0, PT, |R2|, c[0x2][0x0], PT ;  /* 0x008000000200762a */ /* 0x000e1c0003f0e200 */
[----:B0-----:R-:W-:Y:S01]  /*2370*/  @!P0 FMUL R0, R0, 1.175494350822287508e-38 ;  /* 0x0080000000008820 */ /* 0x001fe20000400000 */
[----:B------:R-:W-:Y:S05]  /*2380*/  BRA `(.L_x_1782) ;  /* 0x000008f000007947 */ /* 0x000fea0003800000 */
.L_x_1790:
        /* <DEDUP_REMOVED lines=24> */
[----:B------:R-:W-:Y:S01]  /*2510*/  LOP3.LUT R0, R5, 0x80000000, R0, 0xf8, !PT ;  /* 0x8000000005007812 */ /* 0x000fe200078ef800 */
[----:B------:R-:W-:Y:S05]  /*2520*/  BRA `(.L_x_1782) ;  /* 0x0000075000007947 */ /* 0x000fea0003800000 */
.L_x_1793:
        /* <DEDUP_REMOVED lines=11> */
[----:B------:R-:W-:Y:S01]  /*25e0*/  LOP3.LUT R0, R4, 0x80000000, R5, 0xf8, !PT ;  /* 0x8000000004007812 */ /* 0x000fe200078ef805 */
[----:B------:R-:W-:Y:S05]  /*25f0*/  BRA `(.L_x_1782) ;  /* 0x0000068000007947 */ /* 0x000fea0003800000 */
.L_x_1792:
[----:B------:R-:W2:Y:S02]  /*2600*/  LDG.E.U16 R0, [R2.64] ;  /* 0x0000002402007981 */ /* 0x000ea4000c1e1500 */
[----:B--2---:R-:W-:Y:S01]  /*2610*/  PRMT R0, RZ, 0x5410, R0 ;  /* 0x00005410ff007816 */ /* 0x004fe20000000000 */
[----:B------:R-:W-:Y:S05]  /*2620*/  BRA `(.L_x_1782) ;  /* 0x0000065000007947 */ /* 0x000fea0003800000 */
.L_x_1789:
        /* <DEDUP_REMOVED lines=9> */
[----:B--2---:R-:W0:Y:S01]  /*26c0*/  I2F.U16 R0, R0 ;  /* 0x0000000000007306 */ /* 0x004e220000101000 */
[----:B------:R-:W-:Y:S05]  /*26d0*/  BRA `(.L_x_1782) ;  /* 0x000005a000007947 */ /* 0x000fea0003800000 */
.L_x_1796:
        /* <DEDUP_REMOVED lines=20> */
.L_x_1798:
[----:B------:R-:W-:Y:S05]  /*2820*/  BSYNC B0 ;  /* 0x0000000000007941 */ /* 0x000fea0003800000 */
.L_x_1797:
[----:B------:R-:W-:Y:S01]  /*2830*/  LEA R3, R0, 0x3b800000, 0x17 ;  /* 0x3b80000000037811 */ /* 0x000fe200078eb8ff */
[----:B------:R-:W-:-:S05]  /*2840*/  IMAD.SHL.U32 R0, R2, 0x100000, RZ ;  /* 0x0010000002007824 */ /* 0x000fca00078e00ff */
[----:B------:R-:W-:Y:S01]  /*2850*/  LOP3.LUT R0, R3, R0, R4, 0xfe, !PT ;  /* 0x0000000003007212 */ /* 0x000fe200078efe04 */
[----:B------:R-:W-:Y:S05]  /*2860*/  BRA `(.L_x_1782) ;  /* 0x0000041000007947 */ /* 0x000fea0003800000 */
.L_x_1795:
        /* <DEDUP_REMOVED lines=20> */
.L_x_1800:
[----:B------:R-:W-:Y:S05]  /*29b0*/  BSYNC B0 ;  /* 0x0000000000007941 */ /* 0x000fea0003800000 */
.L_x_1799:
[----:B------:R-:W-:Y:S01]  /*29c0*/  LEA R3, R0, 0x37800000, 0x17 ;  /* 0x3780000000037811 */ /* 0x000fe200078eb8ff */
[----:B------:R-:W-:-:S05]  /*29d0*/  IMAD.SHL.U32 R0, R2, 0x200000, RZ ;  /* 0x0020000002007824 */ /* 0x000fca00078e00ff */
[----:B------:R-:W-:Y:S01]  /*29e0*/  LOP3.LUT R0, R3, R0, R4, 0xfe, !PT ;  /* 0x0000000003007212 */ /* 0x000fe200078efe04 */
[----:B------:R-:W-:Y:S05]  /*29f0*/  BRA `(.L_x_1782) ;  /* 0x0000028000007947 */ /* 0x000fea0003800000 */
.L_x_1794:
        /* <DEDUP_REMOVED lines=14> */
.L_x_1781:
        /* <DEDUP_REMOVED lines=18> */
[----:B01---5:R-:W-:Y:S05]  /*2c00*/  CALL.ABS.NOINC R2 ;  /* 0x0000000002007343 */ /* 0x023fea0003c00000 */
[----:B------:R-:W-:Y:S01]  /*2c10*/  IMAD.MOV.U32 R0, RZ, RZ, RZ ;  /* 0x000000ffff007224 */ /* 0x000fe200078e00ff */
[----:B------:R-:W-:Y:S05]  /*2c20*/  BRA `(.L_x_1782) ;  /* 0x0000005000007947 */ /* 0x000fea0003800000 */
.L_x_1802:
[----:B------:R-:W2:Y:S02]  /*2c30*/  LDG.E.64 R2, [R2.64] ;  /* 0x0000002402027981 */ /* 0x000ea4000c1e1b00 */
[----:B--2---:R0:W2:Y:S01]  /*2c40*/  I2F.U64 R0, R2 ;  /* 0x0000000200007312 */ /* 0x0040a20000301000 */
[----:B------:R-:W-:Y:S05]  /*2c50*/  BRA `(.L_x_1782) ;  /* 0x0000002000007947 */ /* 0x000fea0003800000 */
.L_x_1801:
[----:B------:R-:W2:Y:S02]  /*2c60*/  LDG.E R0, [R2.64] ;  /* 0x0000002402007981 */ /* 0x000ea4000c1e1900 */
[----:B--2---:R-:W0:Y:S02]  /*2c70*/  I2F.U32 R0, R0 ;  /* 0x0000000000007306 */ /* 0x004e240000201000 */
.L_x_1782:
[----:B------:R-:W-:Y:S05]  /*2c80*/  BSYNC B6 ;  /* 0x0000000000067941 */ /* 0x000fea0003800000 */
.L_x_1776:
[C---:B01---5:R-:W-:Y:S01]  /*2c90*/  FMUL.FTZ R3, |R23|.reuse, -1.4426950216293334961 ;  /* 0xbfb8aa3b17037820 */ /* 0x063fe20000410200 */
[----:B------:R-:W0:Y:S01]  /*2ca0*/  LDC.U8 R7, c[0x0][0x3e1] ;  /* 0x0000f840ff077b82 */ /* 0x000e220000000000 */
[----:B------:R-:W-:Y:S01]  /*2cb0*/  IMAD.MOV.U32 R2, RZ, RZ, 0x3f800000 ;  /* 0x3f800000ff027424 */ /* 0x000fe200078e00ff */
[C---:B------:R-:W-:Y:S02]  /*2cc0*/  FSETP.GEU.FTZ.AND P0, PT, R23.reuse, RZ, PT ;  /* 0x000000ff1700720b */ /* 0x040fe40003f1e000 */
[----:B------:R-:W-:Y:S01]  /*2cd0*/  FSET.BF.LT.FTZ.AND R23, R23, RZ, PT ;  /* 0x000000ff1717720a */ /* 0x000fe20003811000 */
[----:B------:R-:W1:Y:S01]  /*2ce0*/  MUFU.EX2 R3, R3 ;  /* 0x0000000300037308 */ /* 0x000e620000000800 */
[----:B------:R-:W-:Y:S01]  /*2cf0*/  FSEL R2, R2, -1, !P0 ;  /* 0xbf80000002027808 */ /* 0x000fe20004000000 */
[----:B-1----:R-:W-:Y:S01]  /*2d00*/  FADD.FTZ R4, R3, 1 ;  /* 0x3f80000003047421 */ /* 0x002fe20000010000 */
[----:B0-----:R-:W-:-:S05]  /*2d10*/  PRMT R6, R7, 0x9910, RZ ;  /* 0x0000991007067816 */ /* 0x001fca00000000ff */
[----:B------:R-:W0:Y:S01]  /*2d20*/  MUFU.RCP R4, R4 ;  /* 0x0000000400047308 */ /* 0x000e220000001000 */
[----:B------:R-:W-:Y:S01]  /*2d30*/  ISETP.GT.AND P0, PT, R6, 0x9, PT ;  /* 0x000000090600780c */ /* 0x000fe20003f04270 */
[----:B0-----:R-:W-:-:S04]  /*2d40*/  FMUL.FTZ R5, R3, R4 ;  /* 0x0000000403057220 */ /* 0x001fc80000410000 */
[----:B------:R-:W-:-:S04]  /*2d50*/  FFMA.FTZ R5, -R2, R5, R23 ;  /* 0x0000000502057223 */ /* 0x000fc80000010117 */
[----:B--2---:R-:W-:-:S04]  /*2d60*/  FMUL.FTZ R2, R5, R0 ;  /* 0x0000000005027220 */ /* 0x004fc80000410000 */
        /* <DEDUP_REMOVED lines=9> */
[----:B------:R-:W0:Y:S02]  /*2e00*/  F2I.FTZ.TRUNC.NTZ R3, R2 ;  /* 0x0000000200037305 */ /* 0x000e24000021f100 */
[----:B0-----:R0:W-:Y:S01]  /*2e10*/  STG.E.U8 [R16.64], R3 ;  /* 0x0000000310007986 */ /* 0x0011e2000c101124 */
[----:B------:R-:W-:Y:S05]  /*2e20*/  BRA `(.L_x_1808) ;  /* 0x00000d7000007947 */ /* 0x000fea0003800000 */
.L_x_1806:
[----:B------:R-:W0:Y:S02]  /*2e30*/  F2I.S64.TRUNC R2, R2 ;  /* 0x0000000200027311 */ /* 0x000e24000020d900 */
[----:B0-----:R-:W-:-:S05]  /*2e40*/  IMAD.MOV.U32 R5, RZ, RZ, R2 ;  /* 0x000000ffff057224 */ /* 0x001fca00078e0002 */
[----:B------:R0:W-:Y:S01]  /*2e50*/  STG.E.U8 [R16.64], R5 ;  /* 0x0000000510007986 */ /* 0x0001e2000c101124 */
[----:B------:R-:W-:Y:S05]  /*2e60*/  BRA `(.L_x_1808) ;  /* 0x00000d3000007947 */ /* 0x000fea0003800000 */
.L_x_1805:
[----:B------:R-:W-:-:S13]  /*2e70*/  ISETP.NE.AND P0, PT, R6, 0x2, PT ;  /* 0x000000020600780c */ /* 0x000fda0003f05270 */
[----:B------:R-:W-:Y:S05]  /*2e80*/  @!P0 BRA `(.L_x_1809) ;  /* 0x000000a000008947 */ /* 0x000fea0003800000 */
[----:B------:R-:W-:-:S13]  /*2e90*/  ISETP.NE.AND P0, PT, R6, 0x3, PT ;  /* 0x000000030600780c */ /* 0x000fda0003f05270 */
[----:B------:R-:W-:Y:S05]  /*2ea0*/  @!P0 BRA `(.L_x_1810) ;  /* 0x0000005000008947 */ /* 0x000fea0003800000 */
[----:B------:R-:W-:-:S13]  /*2eb0*/  ISETP.NE.AND P0, PT, R6, 0x4, PT ;  /* 0x000000040600780c */ /* 0x000fda0003f05270 */
[----:B------:R-:W-:Y:S05]  /*2ec0*/  @P0 BRA `(.L_x_1807) ;  /* 0x00000b4000000947 */ /* 0x000fea0003800000 */
[----:B------:R-:W0:Y:S02]  /*2ed0*/  F2I.S64.TRUNC R2, R2 ;  /* 0x0000000200027311 */ /* 0x000e24000020d900 */
[----:B0-----:R0:W-:Y:S01]  /*2ee0*/  STG.E.64 [R16.64], R2 ;  /* 0x0000000210007986 */ /* 0x0011e2000c101b24 */
[----:B------:R-:W-:Y:S05]  /*2ef0*/  BRA `(.L_x_1808) ;  /* 0x00000ca000007947 */ /* 0x000fea0003800000 */
.L_x_1810:
[----:B------:R-:W0:Y:S02]  /*2f00*/  F2I.FTZ.TRUNC.NTZ R3, R2 ;  /* 0x0000000200037305 */ /* 0x000e24000021f100 */
[----:B0-----:R0:W-:Y:S01]  /*2f10*/  STG.E [R16.64], R3 ;  /* 0x0000000310007986 */ /* 0x0011e2000c101924 */
[----:B------:R-:W-:Y:S05]  /*2f20*/  BRA `(.L_x_1808) ;  /* 0x00000c7000007947 */ /* 0x000fea0003800000 */
.L_x_1809:
[----:B------:R-:W0:Y:S02]  /*2f30*/  F2I.FTZ.TRUNC.NTZ R3, R2 ;  /* 0x0000000200037305 */ /* 0x000e24000021f100 */
[----:B0-----:R0:W-:Y:S01]  /*2f40*/  STG.E.U16 [R16.64], R3 ;  /* 0x0000000310007986 */ /* 0x0011e2000c101524 */
[----:B------:R-:W-:Y:S05]  /*2f50*/  BRA `(.L_x_1808) ;  /* 0x00000c4000007947 */ /* 0x000fea0003800000 */
.L_x_1804:
[----:B------:R-:W-:-:S13]  /*2f60*/  ISETP.GT.AND P0, PT, R6, 0x6, PT ;  /* 0x000000060600780c */ /* 0x000fda0003f04270 */
[----:B------:R-:W-:Y:S05]  /*2f70*/  @P0 BRA `(.L_x_1811) ;  /* 0x0000009000000947 */ /* 0x000fea0003800000 */
[----:B------:R-:W-:-:S13]  /*2f80*/  ISETP.NE.AND P0, PT, R6, 0x5, PT ;  /* 0x000000050600780c */ /* 0x000fda0003f05270 */
[----:B------:R-:W-:Y:S05]  /*2f90*/  @!P0 BRA `(.L_x_1812) ;  /* 0x0000004000008947 */ /* 0x000fea0003800000 */
[----:B------:R-:W-:-:S13]  /*2fa0*/  ISETP.NE.AND P0, PT, R6, 0x6, PT ;  /* 0x000000060600780c */ /* 0x000fda0003f05270 */
[----:B------:R-:W-:Y:S05]  /*2fb0*/  @P0 BRA `(.L_x_1807) ;  /* 0x00000a5000000947 */ /* 0x000fea0003800000 */
[----:B------:R0:W-:Y:S01]  /*2fc0*/  STG.E [R16.64], R2 ;  /* 0x0000000210007986 */ /* 0x0001e2000c101924 */
[----:B------:R-:W-:Y:S05]  /*2fd0*/  BRA `(.L_x_1808) ;  /* 0x00000bc000007947 */ /* 0x000fea0003800000 */
.L_x_1812:
[----:B------:R-:W-:-:S05]  /*2fe0*/  F2FP.PACK_AB R2, RZ, R2 ;  /* 0x00000002ff02723e */ /* 0x000fca00000000ff */
[----:B------:R0:W-:Y:S01]  /*2ff0*/  STG.E.U16 [R16.64], R2 ;  /* 0x0000000210007986 */ /* 0x0001e2000c101524 */
[----:B------:R-:W-:Y:S05]  /*3000*/  BRA `(.L_x_1808) ;  /* 0x00000b9000007947 */ /* 0x000fea0003800000 */
.L_x_1811:
[----:B------:R-:W-:-:S13]  /*3010*/  ISETP.NE.AND P0, PT, R6, 0x7, PT ;  /* 0x000000070600780c */ /* 0x000fda0003f05270 */
[----:B------:R-:W-:Y:S05]  /*3020*/  @!P0 BRA `(.L_x_1813) ;  /* 0x000000b000008947 */ /* 0x000fea0003800000 */
[----:B------:R-:W-:-:S13]  /*3030*/  ISETP.NE.AND P0, PT, R6, 0x8, PT ;  /* 0x000000080600780c */ /* 0x000fda0003f05270 */
[----:B------:R-:W-:Y:S05]  /*3040*/  @!P0 BRA `(.L_x_1814) ;  /* 0x0000005000008947 */ /* 0x000fea0003800000 */
[----:B------:R-:W-:-:S13]  /*3050*/  ISETP.NE.AND P0, PT, R6, 0x9, PT ;  /* 0x000000090600780c */ /* 0x000fda0003f05270 */
[----:B------:R-:W-:Y:S05]  /*3060*/  @P0 BRA `(.L_x_1807) ;  /* 0x000009a000000947 */ /* 0x000fea0003800000 */
[----:B------:R-:W-:-:S05]  /*3070*/  IMAD.MOV.U32 R3, RZ, RZ, RZ ;  /* 0x000000ffff037224 */ /* 0x000fca00078e00ff */
[----:B------:R0:W-:Y:S01]  /*3080*/  STG.E.64 [R16.64], R2 ;  /* 0x0000000210007986 */ /* 0x0001e2000c101b24 */
[----:B------:R-:W-:Y:S05]  /*3090*/  BRA `(.L_x_1808) ;  /* 0x00000b0000007947 */ /* 0x000fea0003800000 */
.L_x_1814:
[----:B------:R-:W-:-:S04]  /*30a0*/  F2FP.PACK_AB R3, RZ, R2 ;  /* 0x00000002ff03723e */ /* 0x000fc800000000ff */
[----:B------:R-:W-:-:S05]  /*30b0*/  PRMT R3, R3, 0x5410, RZ ;  /* 0x0000541003037816 */ /* 0x000fca00000000ff */
[----:B------:R0:W-:Y:S01]  /*30c0*/  STG.E [R16.64], R3 ;  /* 0x0000000310007986 */ /* 0x0001e2000c101924 */
[----:B------:R-:W-:Y:S05]  /*30d0*/  BRA `(.L_x_1808) ;  /* 0x00000ac000007947 */ /* 0x000fea0003800000 */
.L_x_1813:
[----:B------:R-:W-:-:S06]  /*30e0*/  FMUL.FTZ R2, R2, 1 ;  /* 0x3f80000002027820 */ /* 0x000fcc0000410000 */
[----:B------:R-:W0:Y:S02]  /*30f0*/  F2F.F64.F32 R2, R2 ;  /* 0x0000000200027310 */ /* 0x000e240000201800 */
[----:B0-----:R0:W-:Y:S01]  /*3100*/  STG.E.64 [R16.64], R2 ;  /* 0x0000000210007986 */ /* 0x0011e2000c101b24 */
[----:B------:R-:W-:Y:S05]  /*3110*/  BRA `(.L_x_1808) ;  /* 0x00000a8000007947 */ /* 0x000fea0003800000 */
.L_x_1803:
        /* <DEDUP_REMOVED lines=8> */
[----:B------:R-:W-:-:S04]  /*31a0*/  FSETP.NEU.FTZ.AND P0, PT, R2, RZ, PT ;  /* 0x000000ff0200720b */ /* 0x000fc80003f1d000 */
[----:B------:R-:W-:-:S05]  /*31b0*/  SEL R3, RZ, 0x1, !P0 ;  /* 0x00000001ff037807 */ /* 0x000fca0004000000 */
[----:B------:R0:W-:Y:S01]  /*31c0*/  STG.E.U8 [R16.64], R3 ;  /* 0x0000000310007986 */ /* 0x0001e2000c101124 */
[----:B------:R-:W-:Y:S05]  /*31d0*/  BRA `(.L_x_1808) ;  /* 0x000009c000007947 */ /* 0x000fea0003800000 */
.L_x_1817:
[----:B------:R-:W-:Y:S01]  /*31e0*/  FMUL.FTZ R4, R2, 1 ;  /* 0x3f80000002047820 */ /* 0x000fe20000410000 */
[----:B------:R-:W-:-:S05]  /*31f0*/  CS2R R6, SRZ ;  /* 0x0000000000067805 */ /* 0x000fca000001ff00 */
[----:B------:R-:W0:Y:S02]  /*3200*/  F2F.F64.F32 R4, R4 ;  /* 0x0000000400047310 */ /* 0x000e240000201800 */
[----:B0-----:R0:W-:Y:S01]  /*3210*/  STG.E.128 [R16.64], R4 ;  /* 0x0000000410007986 */ /* 0x0011e2000c101d24 */
[----:B------:R-:W-:Y:S05]  /*3220*/  BRA `(.L_x_1808) ;  /* 0x0000097000007947 */ /* 0x000fea0003800000 */
.L_x_1816:
[----:B------:R-:W-:-:S13]  /*3230*/  ISETP.NE.AND P0, PT, R6, 0xf, PT ;  /* 0x0000000f0600780c */ /* 0x000fda0003f05270 */
[----:B------:R-:W-:Y:S05]  /*3240*/  @!P0 BRA `(.L_x_1818) ;  /* 0x000002b000008947 */ /* 0x000fea0003800000 */
[----:B------:R-:W-:-:S13]  /*3250*/  ISETP.NE.AND P0, PT, R6, 0x17, PT ;  /* 0x000000170600780c */ /* 0x000fda0003f05270 */
[----:B------:R-:W-:Y:S05]  /*3260*/  @!P0 BRA `(.L_x_1819) ;  /* 0x0000014000008947 */ /* 0x000fea0003800000 */
[----:B------:R-:W-:-:S13]  /*3270*/  ISETP.NE.AND P0, PT, R6, 0x18, PT ;  /* 0x000000180600780c */ /* 0x000fda0003f05270 */
[----:B------:R-:W-:Y:S05]  /*3280*/  @P0 BRA `(.L_x_1807) ;  /* 0x0000078000000947 */ /* 0x000fea0003800000 */
[C---:B------:R-:W-:Y:S01]  /*3290*/  LOP3.LUT R4, R2.reuse, 0x7fffffff, RZ, 0xc0, !PT ;  /* 0x7fffffff02047812 */ /* 0x040fe200078ec0ff */
[----:B------:R-:W-:Y:S01]  /*32a0*/  BSSY B0, `(.L_x_1820) ;  /* 0x000000d000007945 */ /* 0x000fe20003800000 */
[----:B------:R-:W-:Y:S02]  /*32b0*/  LOP3.LUT R0, R2, 0x80000000, RZ, 0xc0, !PT ;  /* 0x8000000002007812 */ /* 0x000fe400078ec0ff */
[----:B------:R-:W-:Y:S02]  /*32c0*/  ISETP.GT.U32.AND P0, PT, R4, 0x43efffff, PT ;  /* 0x43efffff0400780c */ /* 0x000fe40003f04070 */
[----:B------:R-:W-:Y:S01]  /*32d0*/  SHF.R.U32.HI R5, RZ, 0x18, R0 ;  /* 0x00000018ff057819 */ /* 0x000fe20000011600 */
[----:B------:R-:W-:-:S10]  /*32e0*/  IMAD.MOV.U32 R0, RZ, RZ, 0x7f ;  /* 0x0000007fff007424 */ /* 0x000fd400078e00ff */
[----:B------:R-:W-:Y:S05]  /*32f0*/  @P0 BRA `(.L_x_1821) ;  /* 0x0000007000000947 */ /* 0x000fea0003800000 */
[----:B------:R-:W-:-:S13]  /*3300*/  ISETP.GE.U32.AND P0, PT, R4, 0x3c800000, PT ;  /* 0x3c8000000400780c */ /* 0x000fda0003f06070 */
[----:B------:R-:W-:-:S04]  /*3310*/  @P0 SHF.R.U32.HI R0, RZ, 0x14, R2 ;  /* 0x00000014ff000819 */ /* 0x000fc80000011602 */
[----:B------:R-:W-:-:S04]  /*3320*/  @P0 LOP3.LUT R3, R0, 0x1, RZ, 0xc0, !PT ;  /* 0x0000000100030812 */ /* 0x000fc800078ec0ff */
[----:B------:R-:W-:Y:S01]  /*3330*/  @P0 IADD3 R3, R2, 0x407ffff, R3 ;  /* 0x0407ffff02030810 */ /* 0x000fe20007ffe003 */
[----:B------:R-:W-:-:S03]  /*3340*/  @!P0 FADD.FTZ R2, R4, 16384 ;  /* 0x4680000004028421 */ /* 0x000fc60000010000 */
[----:B------:R-:W-:Y:S02]  /*3350*/  @P0 SHF.R.U32.HI R0, RZ, 0x14, R3 ;  /* 0x00000014ff000819 */ /* 0x000fe40000011603 */
[----:B------:R-:W-:Y:S02]  /*3360*/  @!P0 IADD3 R0, R2, -0x46800000, RZ ;  /* 0xb980000002008810 */ /* 0x000fe40007ffe0ff */
.L_x_1821:
[----:B------:R-:W-:Y:S05]  /*3370*/  BSYNC B0 ;  /* 0x0000000000007941 */ /* 0x000fea0003800000 */
.L_x_1820:
[----:B------:R-:W-:-:S05]  /*3380*/  LOP3.LUT R5, R0, R5, RZ, 0xfc, !PT ;  /* 0x0000000500057212 */ /* 0x000fca00078efcff */
[----:B------:R0:W-:Y:S01]  /*3390*/  STG.E.U8 [R16.64], R5 ;  /* 0x0000000510007986 */ /* 0x0001e2000c101124 */
[----:B------:R-:W-:Y:S05]  /*33a0*/  BRA `(.L_x_1808) ;  /* 0x000007f000007947 */ /* 0x000fea0003800000 */
.L_x_1819:
[----:B------:R-:W-:Y:S01]  /*33b0*/  LOP3.LUT R4, R2, 0x7fffffff, RZ, 0xc0, !PT ;  /* 0x7fffffff02047812 */ /* 0x000fe200078ec0ff */
[----:B------:R-:W-:Y:S03]  /*33c0*/  BSSY B0, `(.L_x_1822) ;  /* 0x000000e000007945 */ /* 0x000fe60003800000 */
[----:B------:R-:W-:-:S13]  /*33d0*/  ISETP.GT.U32.AND P0, PT, R4, 0x477fffff, PT ;  /* 0x477fffff0400780c */ /* 0x000fda0003f04070 */
[----:B------:R-:W-:Y:S05]  /*33e0*/  @P0 BRA `(.L_x_1823) ;  /* 0x0000008000000947 */ /* 0x000fea0003800000 */
[----:B------:R-:W-:-:S13]  /*33f0*/  ISETP.GE.U32.AND P0, PT, R4, 0x38800000, PT ;  /* 0x388000000400780c */ /* 0x000fda0003f06070 */
[----:B------:R-:W-:-:S04]  /*3400*/  @P0 SHF.R.U32.HI R0, RZ, 0x15, R2 ;  /* 0x00000015ff000819 */ /* 0x000fc80000011602 */
[----:B------:R-:W-:-:S04]  /*3410*/  @P0 LOP3.LUT R3, R0, 0x1, RZ, 0xc0, !PT ;  /* 0x0000000100030812 */ /* 0x000fc800078ec0ff */
[----:B------:R-:W-:Y:S01]  /*3420*/  @P0 IADD3 R0, R2, 0x80fffff, R3 ;  /* 0x080fffff02000810 */ /* 0x000fe20007ffe003 */
[----:B------:R-:W-:-:S03]  /*3430*/  @!P0 FADD.FTZ R3, R4, 128 ;  /* 0x4300000004038421 */ /* 0x000fc60000010000 */
[----:B------:R-:W-:Y:S02]  /*3440*/  @P0 SHF.R.U32.HI R0, RZ, 0x15, R0 ;  /* 0x00000015ff000819 */ /* 0x000fe40000011600 */
[----:B------:R-:W-:Y:S01]  /*3450*/  @!P0 IADD3 R0, R3, -0x43000000, RZ ;  /* 0xbd00000003008810 */ /* 0x000fe20007ffe0ff */
[----:B------:R-:W-:Y:S05]  /*3460*/  BRA `(.L_x_1824) ;  /* 0x0000003000007947 */ /* 0x000fea0003800000 */
.L_x_1823:
[----:B------:R-:W-:Y:S01]  /*3470*/  IMAD.MOV.U32 R0, RZ, RZ, 0x7f ;  /* 0x0000007fff007424 */ /* 0x000fe200078e00ff */
[----:B------:R-:W-:-:S04]  /*3480*/  ISETP.GT.U32.AND P0, PT, R4, 0x7f800000, PT ;  /* 0x7f8000000400780c */ /* 0x000fc80003f04070 */
[----:B------:R-:W-:-:S04]  /*3490*/  SEL R0, R0, 0x7c, P0 ;  /* 0x0000007c00007807 */ /* 0x000fc80000000000 */
.L_x_1824:
[----:B------:R-:W-:Y:S05]  /*34a0*/  BSYNC B0 ;  /* 0x0000000000007941 */ /* 0x000fea0003800000 */
.L_x_1822:
[----:B------:R-:W-:-:S04]  /*34b0*/  LOP3.LUT R2, R2, 0x80000000, RZ, 0xc0, !PT ;  /* 0x8000000002027812 */ /* 0x000fc800078ec0ff */
[----:B------:R-:W-:-:S04]  /*34c0*/  SHF.R.U32.HI R3, RZ, 0x18, R2 ;  /* 0x00000018ff037819 */ /* 0x000fc80000011602 */
[----:B------:R-:W-:-:S05]  /*34d0*/  LOP3.LUT R3, R0, R3, RZ, 0xfc, !PT ;  /* 0x0000000300037212 */ /* 0x000fca00078efcff */
[----:B------:R0:W-:Y:S01]  /*34e0*/  STG.E.U8 [R16.64], R3 ;  /* 0x0000000310007986 */ /* 0x0001e2000c101124 */
[----:B------:R-:W-:Y:S05]  /*34f0*/  BRA `(.L_x_1808) ;  /* 0x000006a000007947 */ /* 0x000fea0003800000 */
.L_x_1818:
[----:B------:R-:W-:-:S05]  /*3500*/  F2FP.BF16.PACK_AB R2, RZ, R2 ;  /* 0x00000002ff02723e */ /* 0x000fca00000010ff */
[----:B------:R0:W-:Y:S01]  /*3510*/  STG.E.U16 [R16.64], R2 ;  /* 0x0000000210007986 */ /* 0x0001e2000c101524 */
[----:B------:R-:W-:Y:S05]  /*3520*/  BRA `(.L_x_1808) ;  /* 0x0000067000007947 */ /* 0x000fea0003800000 */
.L_x_1815:
        /* <DEDUP_REMOVED lines=8> */
[----:B------:R-:W0:Y:S02]  /*35b0*/  F2I.FTZ.U32.TRUNC.NTZ R3, R2 ;  /* 0x0000000200037305 */ /* 0x000e24000021f000 */
[----:B0-----:R0:W-:Y:S01]  /*35c0*/  STG.E.U16 [R16.64], R3 ;  /* 0x0000000310007986 */ /* 0x0011e2000c101524 */
[----:B------:R-:W-:Y:S05]  /*35d0*/  BRA `(.L_x_1808) ;  /* 0x000005c000007947 */ /* 0x000fea0003800000 */
.L_x_1827:
[----:B------:R-:W-:Y:S01]  /*35e0*/  LOP3.LUT R3, R2, 0x7fffffff, RZ, 0xc0, !PT ;  /* 0x7fffffff02037812 */ /* 0x000fe200078ec0ff */
[----:B------:R-:W-:Y:S01]  /*35f0*/  BSSY B0, `(.L_x_1828) ;  /* 0x0000013000007945 */ /* 0x000fe20003800000 */
[----:B------:R-:W-:Y:S02]  /*3600*/  IMAD.MOV.U32 R8, RZ, RZ, 0x80 ;  /* 0x00000080ff087424 */ /* 0x000fe400078e00ff */
        /* <DEDUP_REMOVED lines=13> */
.L_x_1830:
[----:B------:R-:W-:-:S04]  /*36e0*/  LOP3.LUT R2, R2, 0x80000000, RZ, 0xc0, !PT ;  /* 0x8000000002027812 */ /* 0x000fc800078ec0ff */
[----:B------:R-:W-:-:S04]  /*36f0*/  SHF.R.U32.HI R3, RZ, 0x18, R2 ;  /* 0x00000018ff037819 */ /* 0x000fc80000011602 */
[----:B------:R-:W-:-:S04]  /*3700*/  LOP3.LUT R0, R0, R3, RZ, 0xfc, !PT ;  /* 0x0000000300007212 */ /* 0x000fc800078efcff */
[----:B------:R-:W-:Y:S02]  /*3710*/  PRMT R8, R0, 0x7610, R8 ;  /* 0x0000761000087816 */ /* 0x000fe40000000008 */
.L_x_1829:
[----:B------:R-:W-:Y:S05]  /*3720*/  BSYNC B0 ;  /* 0x0000000000007941 */ /* 0x000fea0003800000 */
.L_x_1828:
[----:B------:R0:W-:Y:S01]  /*3730*/  STG.E.U8 [R16.64], R8 ;  /* 0x0000000810007986 */ /* 0x0001e2000c101124 */
[----:B------:R-:W-:Y:S05]  /*3740*/  BRA `(.L_x_1808) ;  /* 0x0000045000007947 */ /* 0x000fea0003800000 */
.L_x_1826:
        /* <DEDUP_REMOVED lines=16> */
.L_x_1833:
[----:B------:R-:W-:-:S04]  /*3850*/  LOP3.LUT R2, R2, 0x80000000, RZ, 0xc0, !PT ;  /* 0x8000000002027812 */ /* 0x000fc800078ec0ff */
[----:B------:R-:W-:-:S04]  /*3860*/  SHF.R.U32.HI R3, RZ, 0x18, R2 ;  /* 0x00000018ff037819 */ /* 0x000fc80000011602 */
[----:B------:R-:W-:-:S04]  /*3870*/  LOP3.LUT R0, R0, R3, RZ, 0xfc, !PT ;  /* 0x0000000300007212 */ /* 0x000fc800078efcff */
[----:B------:R-:W-:Y:S02]  /*3880*/  PRMT R8, R0, 0x7610, R8 ;  /* 0x0000761000087816 */ /* 0x000fe40000000008 */
.L_x_1832:
[----:B------:R-:W-:Y:S05]  /*3890*/  BSYNC B0 ;  /* 0x0000000000007941 */ /* 0x000fea0003800000 */
.L_x_1831:
[----:B------:R0:W-:Y:S01]  /*38a0*/  STG.E.U8 [R16.64], R8 ;  /* 0x0000000810007986 */ /* 0x0001e2000c101124 */
[----:B------:R-:W-:Y:S05]  /*38b0*/  BRA `(.L_x_1808) ;  /* 0x000002e000007947 */ /* 0x000fea0003800000 */
.L_x_1825:
[----:B------:R-:W-:-:S13]  /*38c0*/  ISETP.NE.AND P0, PT, R6, 0x1c, PT ;  /* 0x0000001c0600780c */ /* 0x000fda0003f05270 */
[----:B------:R-:W-:Y:S05]  /*38d0*/  @!P0 BRA `(.L_x_1834) ;  /* 0x000002a000008947 */ /* 0x000fea0003800000 */
[----:B------:R-:W-:-:S13]  /*38e0*/  ISETP.NE.AND P0, PT, R6, 0x1d, PT ;  /* 0x0000001d0600780c */ /* 0x000fda0003f05270 */
[----:B------:R-:W-:Y:S05]  /*38f0*/  @!P0 BRA `(.L_x_1835) ;  /* 0x0000025000008947 */ /* 0x000fea0003800000 */
[----:B------:R-:W-:-:S13]  /*3900*/  ISETP.NE.AND P0, PT, R6, 0x2c, PT ;  /* 0x0000002c0600780c */ /* 0x000fda0003f05270 */
[----:B------:R-:W-:Y:S05]  /*3910*/  @P0 BRA `(.L_x_1807) ;  /* 0x000000f000000947 */ /* 0x000fea0003800000 */
[----:B------:R-:W-:Y:S02]  /*3920*/  SHF.R.U32.HI R4, RZ, 0x17, R2 ;  /* 0x00000017ff047819 */ /* 0x000fe40000011602 */
[----:B------:R-:W-:Y:S02]  /*3930*/  PLOP3.LUT P0, PT, PT, PT, PT, 0x80, 0x0 ;  /* 0x000000000000781c */ /* 0x000fe40003f0f070 */
        /* <DEDUP_REMOVED lines=13> */
.L_x_1807:
        /* <DEDUP_REMOVED lines=20> */
.L_x_1835:
[----:B------:R-:W0:Y:S02]  /*3b50*/  F2I.U64.TRUNC R2, R2 ;  /* 0x0000000200027311 */ /* 0x000e24000020d800 */
[----:B0-----:R0:W-:Y:S01]  /*3b60*/  STG.E.64 [R16.64], R2 ;  /* 0x0000000210007986 */ /* 0x0011e2000c101b24 */
[----:B------:R-:W-:Y:S05]  /*3b70*/  BRA `(.L_x_1808) ;  /* 0x0000002000007947 */ /* 0x000fea0003800000 */
.L_x_1834:
[----:B------:R-:W0:Y:S02]  /*3b80*/  F2I.FTZ.U32.TRUNC.NTZ R3, R2 ;  /* 0x0000000200037305 */ /* 0x000e24000021f000 */
[----:B0-----:R0:W-:Y:S02]  /*3b90*/  STG.E [R16.64], R3 ;  /* 0x0000000310007986 */ /* 0x0011e4000c101924 */
.L_x_1808:
[----:B------:R-:W-:-:S05]  /*3ba0*/  IMAD R18, R19, 0x200, R18 ;  /* 0x0000020013127824 */ /* 0x000fca00078e0212 */
[----:B------:R-:W-:Y:S02]  /*3bb0*/  IADD3 R23, R18, 0x80, RZ ;  /* 0x0000008012177810 */ /* 0x000fe40007ffe0ff */
.L_x_1747:
[----:B------:R-:W-:Y:S05]  /*3bc0*/  BSYNC B7 ;  /* 0x0000000000077941 */ /* 0x000fea0003800000 */
.L_x_1746:
[----:B------:R-:W-:Y:S01]  /*3bd0*/  ISETP.GE.AND P0, PT, R23, c[0x0][0x160], PT ;  /* 0x0000580017007a0c */ /* 0x000fe20003f06270 */
[----:B------:R-:W-:-:S12]  /*3be0*/  BSSY B7, `(.L_x_1836) ;  /* 0x000076a000077945 */ /* 0x000fd80003800000 */
[----:B------:R-:W-:Y:S05]  /*3bf0*/  @P0 BRA `(.L_x_1837) ;  /* 0x0000768000000947 */ /* 0x000fea0003800000 */
[----:B------:R-:W-:Y:S01]  /*3c00*/  ISETP.NE.AND P0, PT, RZ, c[0x0][0x168], PT ;  /* 0x00005a00ff007a0c */ /* 0x000fe20003f05270 */
[----:B------:R-:W-:Y:S02]  /*3c10*/  IMAD.MOV.U32 R18, RZ, RZ, RZ ;  /* 0x000000ffff127224 */ /* 0x000fe400078e00ff */
[----:B------:R-:W-:Y:S02]  /*3c20*/  IMAD.MOV.U32 R0, RZ, RZ, RZ ;  /* 0x000000ffff007224 */ /* 0x000fe400078e00ff */
[----:B0-----:R-:W-:-:S08]  /*3c30*/  IMAD.MOV.U32 R16, RZ, RZ, RZ ;  /* 0x000000ffff107224 */ /* 0x001fd000078e00ff */
        /* <DEDUP_REMOVED lines=251> */
.L_x_1838:
        /* <DEDUP_REMOVED lines=20> */
.L_x_1843:
[----:B------:R-:W2:Y:S02]  /*4d30*/  LDG.E.U8 R2, [R2.64] ;  /* 0x0000002402027981 */ /* 0x000ea4000c1e1100 */
[----:B--2---:R0:W1:Y:S01]  /*4d40*/  I2F.U16 R19, R2 ;  /* 0x0000000200137306 */ /* 0x0040620000101000 */
[----:B------:R-:W-:Y:S05]  /*4d50*/  BRA `(.L_x_1845) ;  /* 0x00000ca000007947 */ /* 0x000fea0003800000 */
.L_x_1842:
        /* <DEDUP_REMOVED lines=9> */
.L_x_1847:
[----:B------:R-:W2:Y:S02]  /*4df0*/  LDG.E R2, [R2.64] ;  /* 0x0000002402027981 */ /* 0x000ea4000c1e1900 */
[----:B--2---:R0:W1:Y:S01]  /*4e00*/  I2F R19, R2 ;  /* 0x0000000200137306 */ /* 0x0040620000201400 */
[----:B------:R-:W-:Y:S05]  /*4e10*/  BRA `(.L_x_1845) ;  /* 0x00000be000007947 */ /* 0x000fea0003800000 */
.L_x_1846:
[----:B------:R-:W2:Y:S02]  /*4e20*/  LDG.E.U16 R2, [R2.64] ;  /* 0x0000002402027981 */ /* 0x000ea4000c1e1500 */
[----:B--2---:R0:W1:Y:S01]  /*4e30*/  I2F.S16 R19, R2 ;  /* 0x0000000200137306 */ /* 0x0040620000101400 */
[----:B------:R-:W-:Y:S05]  /*4e40*/  BRA `(.L_x_1845) ;  /* 0x00000bb000007947 */ /* 0x000fea0003800000 */
.L_x_1841:
        /* <DEDUP_REMOVED lines=8> */
.L_x_1849:
[----:B------:R-:W2:Y:S02]  /*4ed0*/  LDG.E.U16 R2, [R2.64] ;  /* 0x0000002402027981 */ /* 0x000ea4000c1e1500 */
[----:B--2---:R-:W-:Y:S01]  /*4ee0*/  HADD2.F32 R19, -RZ, R2.H0_H0 ;  /* 0x20000002ff137230 */ /* 0x004fe20000004100 */
[----:B------:R-:W-:Y:S05]  /*4ef0*/  BRA `(.L_x_1845) ;  /* 0x00000b0000007947 */ /* 0x000fea0003800000 */
.L_x_1848:
        /* <DEDUP_REMOVED lines=8> */
.L_x_1851:
[----:B------:R-:W2:Y:S02]  /*4f80*/  LDG.E.U16 R2, [R2.64] ;  /* 0x0000002402027981 */ /* 0x000ea4000c1e1500 */
[----:B--2---:R-:W-:Y:S01]  /*4f90*/  HADD2.F32 R19, -RZ, R2.H0_H0 ;  /* 0x20000002ff137230 */ /* 0x004fe20000004100 */
[----:B------:R-:W-:Y:S05]  /*4fa0*/  BRA `(.L_x_1845) ;  /* 0x00000a5000007947 */ /* 0x000fea0003800000 */
.L_x_1850:
[----:B------:R-:W2:Y:S02]  /*4fb0*/  LDG.E.64 R2, [R2.64] ;  /* 0x0000002402027981 */ /* 0x000ea4000c1e1b00 */
[----:B--2---:R-:W0:Y:S01]  /*4fc0*/  F2F.F32.F64 R19, R2 ;  /* 0x0000000200137310 */ /* 0x004e220000301000 */
[----:B------:R-:W0:-:S14]  /*4fd0*/  DSETP.GEU.AND P0, PT, |R2|, c[0x2][0x0], PT ;  /* 0x008000000200762a */ /* 0x000e1c0003f0e200 */
[----:B0-----:R-:W-:Y:S01]  /*4fe0*/  @!P0 FMUL R19, R19, 1.175494350822287508e-38 ;  /* 0x0080000013138820 */ /* 0x001fe20000400000 */
[----:B------:R-:W-:Y:S05]  /*4ff0*/  BRA `(.L_x_1845) ;  /* 0x00000a0000007947 */ /* 0x000fea0003800000 */
.L_x_1840:
        /* <DEDUP_REMOVED lines=12> */
.L_x_1854:
[----:B------:R-:W2:Y:S02]  /*50c0*/  LDG.E.64 R2, [R2.64] ;  /* 0x0000002402027981 */ /* 0x000ea4000c1e1b00 */
[----:B--2---:R-:W0:Y:S01]  /*50d0*/  F2F.F32.F64 R19, R2 ;  /* 0x0000000200137310 */ /* 0x004e220000301000 */
[----:B------:R-:W0:-:S14]  /*50e0*/  DSETP.GEU.AND P0, PT, |R2|, c[0x2][0x0], PT ;  /* 0x008000000200762a */ /* 0x000e1c0003f0e200 */
[----:B0-----:R-:W-:Y:S01]  /*50f0*/  @!P0 FMUL R19, R19, 1.175494350822287508e-38 ;  /* 0x0080000013138820 */ /* 0x001fe20000400000 */
[----:B------:R-:W-:Y:S05]  /*5100*/  BRA `(.L_x_1845) ;  /* 0x000008f000007947 */ /* 0x000fea0003800000 */
.L_x_1853:
        /* <DEDUP_REMOVED lines=26> */
.L_x_1856:
        /* <DEDUP_REMOVED lines=13> */
.L_x_1855:
[----:B------:R-:W2:Y:S02]  /*5380*/  LDG.E.U16 R2, [R2.64] ;  /* 0x0000002402027981 */ /* 0x000ea4000c1e1500 */
[----:B--2---:R-:W-:Y:S01]  /*5390*/  PRMT R19, RZ, 0x5410, R2 ;  /* 0x00005410ff137816 */ /* 0x004fe20000000002 */
[----:B------:R-:W-:Y:S05]  /*53a0*/  BRA `(.L_x_1845) ;  /* 0x0000065000007947 */ /* 0x000fea0003800000 */
.L_x_1852:
        /* <DEDUP_REMOVED lines=11> */
.L_x_1859:
        /* <DEDUP_REMOVED lines=20> */
.L_x_1861:
[----:B------:R-:W-:Y:S05]  /*55a0*/  BSYNC B0 ;  /* 0x0000000000007941 */ /* 0x000fea0003800000 */
.L_x_1860:
[----:B------:R-:W-:Y:S01]  /*55b0*/  IMAD.SHL.U32 R2, R2, 0x100000, RZ ;  /* 0x0010000002027824 */ /* 0x000fe200078e00ff */
[----:B------:R-:W-:-:S04]  /*55c0*/  LEA R0, R0, 0x3b800000, 0x17 ;  /* 0x3b80000000007811 */ /* 0x000fc800078eb8ff */
[----:B------:R-:W-:Y:S01]  /*55d0*/  LOP3.LUT R19, R0, R2, R19, 0xfe, !PT ;  /* 0x0000000200137212 */ /* 0x000fe200078efe13 */
[----:B------:R-:W-:Y:S05]  /*55e0*/  BRA `(.L_x_1845) ;  /* 0x0000041000007947 */ /* 0x000fea0003800000 */
.L_x_1858:
        /* <DEDUP_REMOVED lines=20> */
.L_x_1863:
[----:B------:R-:W-:Y:S05]  /*5730*/  BSYNC B0 ;  /* 0x0000000000007941 */ /* 0x000fea0003800000 */
.L_x_1862:
[----:B------:R-:W-:Y:S01]  /*5740*/  IMAD.SHL.U32 R2, R2, 0x200000, RZ ;  /* 0x0020000002027824 */ /* 0x000fe200078e00ff */
[----:B------:R-:W-:-:S04]  /*5750*/  LEA R0, R0, 0x37800000, 0x17 ;  /* 0x3780000000007811 */ /* 0x000fc800078eb8ff */
[----:B------:R-:W-:Y:S01]  /*5760*/  LOP3.LUT R19, R0, R2, R19, 0xfe, !PT ;  /* 0x0000000200137212 */ /* 0x000fe200078efe13 */
[----:B------:R-:W-:Y:S05]  /*5770*/  BRA `(.L_x_1845) ;  /* 0x0000028000007947 */ /* 0x000fea0003800000 */
.L_x_1857:
        /* <DEDUP_REMOVED lines=14> */
.L_x_1844:
        /* <DEDUP_REMOVED lines=21> */
.L_x_1865:
[----:B------:R-:W2:Y:S02]  /*59b0*/  LDG.E.64 R2, [R2.64] ;  /* 0x0000002402027981 */ /* 0x000ea4000c1e1b00 */
[----:B--2---:R0:W1:Y:S01]  /*59c0*/  I2F.U64 R19, R2 ;  /* 0x0000000200137312 */ /* 0x0040620000301000 */
[----:B------:R-:W-:Y:S05]  /*59d0*/  BRA `(.L_x_1845) ;  /* 0x0000002000007947 */ /* 0x000fea0003800000 */
.L_x_1864:
[----:B------:R-:W2:Y:S02]  /*59e0*/  LDG.E R2, [R2.64] ;  /* 0x0000002402027981 */ /* 0x000ea4000c1e1900 */
[----:B--2---:R0:W1:Y:S02]  /*59f0*/  I2F.U32 R19, R2 ;  /* 0x0000000200137306 */ /* 0x0040640000201000 */
.L_x_1845:
[----:B------:R-:W-:Y:S05]  /*5a00*/  BSYNC B6 ;  /* 0x0000000000067941 */ /* 0x000fea0003800000 */
.L_x_1839:
        /* <DEDUP_REMOVED lines=18> */
.L_x_1870:
[----:B------:R-:W2:Y:S02]  /*5b30*/  LDG.E.U8 R0, [R2.64] ;  /* 0x0000002402007981 */ /* 0x000ea4000c1e1100 */
[----:B--2---:R-:W0:Y:S01]  /*5b40*/  I2F.U16 R0, R0 ;  /* 0x0000000000007306 */ /* 0x004e220000101000 */
[----:B------:R-:W-:Y:S05]  /*5b50*/  BRA `(.L_x_1872) ;  /* 0x00000ca000007947 */ /* 0x000fea0003800000 */
.L_x_1869:
        /* <DEDUP_REMOVED lines=9> */
.L_x_1874:
[----:B------:R-:W2:Y:S02]  /*5bf0*/  LDG.E R0, [R2.64] ;  /* 0x0000002402007981 */ /* 0x000ea4000c1e1900 */
[----:B--2---:R-:W0:Y:S01]  /*5c00*/  I2F R0, R0 ;  /* 0x0000000000007306 */ /* 0x004e220000201400 */
[----:B------:R-:W-:Y:S05]  /*5c10*/  BRA `(.L_x_1872) ;  /* 0x00000be000007947 */ /* 0x000fea0003800000 */
.L_x_1873:
[----:B------:R-:W2:Y:S02]  /*5c20*/  LDG.E.U16 R0, [R2.64] ;  /* 0x0000002402007981 */ /* 0x000ea4000c1e1500 */
[----:B--2---:R-:W0:Y:S01]  /*5c30*/  I2F.S16 R0, R0 ;  /* 0x0000000000007306 */ /* 0x004e220000101400 */
[----:B------:R-:W-:Y:S05]  /*5c40*/  BRA `(.L_x_1872) ;  /* 0x00000bb000007947 */ /* 0x000fea0003800000 */
.L_x_1868:
        /* <DEDUP_REMOVED lines=8> */
.L_x_1876:
[----:B------:R-:W2:Y:S02]  /*5cd0*/  LDG.E.U16 R0, [R2.64] ;  /* 0x0000002402007981 */ /* 0x000ea4000c1e1500 */
[----:B--2---:R-:W-:Y:S01]  /*5ce0*/  HADD2.F32 R0, -RZ, R0.H0_H0 ;  /* 0x20000000ff007230 */ /* 0x004fe20000004100 */
[----:B------:R-:W-:Y:S05]  /*5cf0*/  BRA `(.L_x_1872) ;  /* 0x00000b0000007947 */ /* 0x000fea0003800000 */
.L_x_1875:
        /* <DEDUP_REMOVED lines=8> */
.L_x_1878:
[----:B------:R-:W2:Y:S02]  /*5d80*/  LDG.E.U16 R0, [R2.64] ;  /* 0x0000002402007981 */ /* 0x000ea4000c1e1500 */
[----:B--2---:R-:W-:Y:S01]  /*5d90*/  HADD2.F32 R0, -RZ, R0.H0_H0 ;  /* 0x20000000ff007230 */ /* 0x004fe20000004100 */
[----:B------:R-:W-:Y:S05]  /*5da0*/  BRA `(.L_x_1872) ;  /* 0x00000a5000007947 */ /* 0x000fea0003800000 */
.L_x_1877:
[----:B------:R-:W2:Y:S02]  /*5db0*/  LDG.E.64 R2, [R2.64] ;  /* 0x0000002402027981 */ /* 0x000ea4000c1e1b00 */
[----:B--2---:R-:W0:Y:S01]  /*5dc0*/  F2F.F32.F64 R0, R2 ;  /* 0x0000000200007310 */ /* 0x004e220000301000 */
[----:B------:R-:W0:-:S14]  /*5dd0*/  DSETP.GEU.AND P0, PT, |R2|, c[0x2][0x0], PT ;  /* 0x008000000200762a */ /* 0x000e1c0003f0e200 */
[----:B0-----:R-:W-:Y:S01]  /*5de0*/  @!P0 FMUL R0, R0, 1.175494350822287508e-38 ;  /* 0x0080000000008820 */ /* 0x001fe20000400000 */
[----:B------:R-:W-:Y:S05]  /*5df0*/  BRA `(.L_x_1872) ;  /* 0x00000a0000007947 */ /* 0x000fea0003800000 */
.L_x_1867:
        /* <DEDUP_REMOVED lines=12> */
.L_x_1881:
[----:B------:R-:W2:Y:S02]  /*5ec0*/  LDG.E.64 R2, [R2.64] ;  /* 0x0000002402027981 */ /* 0x000ea4000c1e1b00 */
[----:B--2---:R-:W0:Y:S01]  /*5ed0*/  F2F.F32.F64 R0, R2 ;  /* 0x0000000200007310 */ /* 0x004e220000301000 */
[----:B------:R-:W0:-:S14]  /*5ee0*/  DSETP.GEU.AND P0, PT, |R2|, c[0x2][0x0], PT ;  /* 0x008000000200762a */ /* 0x000e1c0003f0e200 */
[----:B0-----:R-:W-:Y:S01]  /*5ef0*/  @!P0 FMUL R0, R0, 1.175494350822287508e-38 ;  /* 0x0080000000008820 */ /* 0x001fe20000400000 */
[----:B------:R-:W-:Y:S05]  /*5f00*/  BRA `(.L_x_1872) ;  /* 0x000008f000007947 */ /* 0x000fea0003800000 */
.L_x_1880:
        /* <DEDUP_REMOVED lines=26> */
.L_x_1883:
        /* <DEDUP_REMOVED lines=13> */
.L_x_1882:
[----:B------:R-:W2:Y:S02]  /*6180*/  LDG.E.U16 R0, [R2.64] ;  /* 0x0000002402007981 */ /* 0x000ea4000c1e1500 */
[----:B--2---:R-:W-:Y:S01]  /*6190*/  PRMT R0, RZ, 0x5410, R0 ;  /* 0x00005410ff007816 */ /* 0x004fe20000000000 */
[----:B------:R-:W-:Y:S05]  /*61a0*/  BRA `(.L_x_1872) ;  /* 0x0000065000007947 */ /* 0x000fea0003800000 */
.L_x_1879:
        /* <DEDUP_REMOVED lines=11> */
.L_x_1886:
        /* <DEDUP_REMOVED lines=20> */
.L_x_1888:
[----:B------:R-:W-:Y:S05]  /*63a0*/  BSYNC B0 ;  /* 0x0000000000007941 */ /* 0x000fea0003800000 */
.L_x_1887:
[----:B------:R-:W-:Y:S01]  /*63b0*/  LEA R3, R0, 0x3b800000, 0x17 ;  /* 0x3b80000000037811 */ /* 0x000fe200078eb8ff */
[----:B------:R-:W-:-:S05]  /*63c0*/  IMAD.SHL.U32 R0, R2, 0x100000, RZ ;  /* 0x0010000002007824 */ /* 0x000fca00078e00ff */
[----:B------:R-:W-:Y:S01]  /*63d0*/  LOP3.LUT R0, R3, R0, R4, 0xfe, !PT ;  /* 0x0000000003007212 */ /* 0x000fe200078efe04 */
[----:B------:R-:W-:Y:S05]  /*63e0*/  BRA `(.L_x_1872) ;  /* 0x0000041000007947 */ /* 0x000fea0003800000 */
.L_x_1885:
        /* <DEDUP_REMOVED lines=20> */
.L_x_1890:
[----:B------:R-:W-:Y:S05]  /*6530*/  BSYNC B0 ;  /* 0x0000000000007941 */ /* 0x000fea0003800000 */
.L_x_1889:
[----:B------:R-:W-:Y:S01]  /*6540*/  LEA R3, R0, 0x37800000, 0x17 ;  /* 0x3780000000037811 */ /* 0x000fe200078eb8ff */
[----:B------:R-:W-:-:S05]  /*6550*/  IMAD.SHL.U32 R0, R2, 0x200000, RZ ;  /* 0x0020000002007824 */ /* 0x000fca00078e00ff */
[----:B------:R-:W-:Y:S01]  /*6560*/  LOP3.LUT R0, R3, R0, R4, 0xfe, !PT ;  /* 0x0000000003007212 */ /* 0x000fe200078efe04 */
[----:B------:R-:W-:Y:S05]  /*6570*/  BRA `(.L_x_1872) ;  /* 0x0000028000007947 */ /* 0x000fea0003800000 */
.L_x_1884:
        /* <DEDUP_REMOVED lines=14> */
.L_x_1871:
        /* <DEDUP_REMOVED lines=21> */
.L_x_1892:
[----:B------:R-:W2:Y:S02]  /*67b0*/  LDG.E.64 R2, [R2.64] ;  /* 0x0000002402027981 */ /* 0x000ea4000c1e1b00 */
[----:B--2---:R0:W2:Y:S01]  /*67c0*/  I2F.U64 R0, R2 ;  /* 0x0000000200007312 */ /* 0x0040a20000301000 */
[----:B------:R-:W-:Y:S05]  /*67d0*/  BRA `(.L_x_1872) ;  /* 0x0000002000007947 */ /* 0x000fea0003800000 */
.L_x_1891:
[----:B------:R-:W2:Y:S02]  /*67e0*/  LDG.E R0, [R2.64] ;  /* 0x0000002402007981 */ /* 0x000ea4000c1e1900 */
[----:B--2---:R-:W0:Y:S02]  /*67f0*/  I2F.U32 R0, R0 ;  /* 0x0000000000007306 */ /* 0x004e240000201000 */
.L_x_1872:
[----:B------:R-:W-:Y:S05]  /*6800*/  BSYNC B6 ;  /* 0x0000000000067941 */ /* 0x000fea0003800000 */
.L_x_1866:
        /* <DEDUP_REMOVED lines=26> */
.L_x_1896:
[----:B------:R-:W0:Y:S02]  /*69b0*/  F2I.S64.TRUNC R2, R2 ;  /* 0x0000000200027311 */ /* 0x000e24000020d900 */
[----:B0-----:R-:W-:-:S05]  /*69c0*/  IMAD.MOV.U32 R5, RZ, RZ, R2 ;  /* 0x000000ffff057224 */ /* 0x001fca00078e0002 */
[----:B------:R0:W-:Y:S01]  /*69d0*/  STG.E.U8 [R16.64], R5 ;  /* 0x0000000510007986 */ /* 0x0001e2000c101124 */
[----:B------:R-:W-:Y:S05]  /*69e0*/  BRA `(.L_x_1898) ;  /* 0x00000d3000007947 */ /* 0x000fea0003800000 */
.L_x_1895:
        /* <DEDUP_REMOVED lines=9> */
.L_x_1900:
[----:B------:R-:W0:Y:S02]  /*6a80*/  F2I.FTZ.TRUNC.NTZ R3, R2 ;  /* 0x0000000200037305 */ /* 0x000e24000021f100 */
[----:B0-----:R0:W-:Y:S01]  /*6a90*/  STG.E [R16.64], R3 ;  /* 0x0000000310007986 */ /* 0x0011e2000c101924 */
[----:B------:R-:W-:Y:S05]  /*6aa0*/  BRA `(.L_x_1898) ;  /* 0x00000c7000007947 */ /* 0x000fea0003800000 */
.L_x_1899:
[----:B------:R-:W0:Y:S02]  /*6ab0*/  F2I.FTZ.TRUNC.NTZ R3, R2 ;  /* 0x0000000200037305 */ /* 0x000e24000021f100 */
[----:B0-----:R0:W-:Y:S01]  /*6ac0*/  STG.E.U16 [R16.64], R3 ;  /* 0x0000000310007986 */ /* 0x0011e2000c101524 */
[----:B------:R-:W-:Y:S05]  /*6ad0*/  BRA `(.L_x_1898) ;  /* 0x00000c4000007947 */ /* 0x000fea0003800000 */
.L_x_1894:
        /* <DEDUP_REMOVED lines=8> */
.L_x_1902:
[----:B------:R-:W-:-:S05]  /*6b60*/  F2FP.PACK_AB R2, RZ, R2 ;  /* 0x00000002ff02723e */ /* 0x000fca00000000ff */
[----:B------:R0:W-:Y:S01]  /*6b70*/  STG.E.U16 [R16.64], R2 ;  /* 0x0000000210007986 */ /* 0x0001e2000c101524 */
[----:B------:R-:W-:Y:S05]  /*6b80*/  BRA `(.L_x_1898) ;  /* 0x00000b9000007947 */ /* 0x000fea0003800000 */
.L_x_1901:
        /* <DEDUP_REMOVED lines=9> */
.L_x_1904:
[----:B------:R-:W-:-:S04]  /*6c20*/  F2FP.PACK_AB R3, RZ, R2 ;  /* 0x00000002ff03723e */ /* 0x000fc800000000ff */
[----:B------:R-:W-:-:S05]  /*6c30*/  PRMT R3, R3, 0x5410, RZ ;  /* 0x0000541003037816 */ /* 0x000fca00000000ff */
[----:B------:R0:W-:Y:S01]  /*6c40*/  STG.E [R16.64], R3 ;  /* 0x0000000310007986 */ /* 0x0001e2000c101924 */
[----:B------:R-:W-:Y:S05]  /*6c50*/  BRA `(.L_x_1898) ;  /* 0x00000ac000007947 */ /* 0x000fea0003800000 */
.L_x_1903:
[----:B------:R-:W-:-:S06]  /*6c60*/  FMUL.FTZ R2, R2, 1 ;  /* 0x3f80000002027820 */ /* 0x000fcc0000410000 */
[----:B------:R-:W0:Y:S02]  /*6c70*/  F2F.F64.F32 R2, R2 ;  /* 0x0000000200027310 */ /* 0x000e240000201800 */
[----:B0-----:R0:W-:Y:S01]  /*6c80*/  STG.E.64 [R16.64], R2 ;  /* 0x0000000210007986 */ /* 0x0011e2000c101b24 */
[----:B------:R-:W-:Y:S05]  /*6c90*/  BRA `(.L_x_1898) ;  /* 0x00000a8000007947 */ /* 0x000fea0003800000 */
.L_x_1893:
        /* <DEDUP_REMOVED lines=12> */
.L_x_1907:
[----:B------:R-:W-:Y:S01]  /*6d60*/  FMUL.FTZ R4, R2, 1 ;  /* 0x3f80000002047820 */ /* 0x000fe20000410000 */
[----:B------:R-:W-:-:S05]  /*6d70*/  CS2R R6, SRZ ;  /* 0x0000000000067805 */ /* 0x000fca000001ff00 */
[----:B------:R-:W0:Y:S02]  /*6d80*/  F2F.F64.F32 R4, R4 ;  /* 0x0000000400047310 */ /* 0x000e240000201800 */
[----:B0-----:R0:W-:Y:S01]  /*6d90*/  STG.E.128 [R16.64], R4 ;  /* 0x0000000410007986 */ /* 0x0011e2000c101d24 */
[----:B------:R-:W-:Y:S05]  /*6da0*/  BRA `(.L_x_1898) ;  /* 0x0000097000007947 */ /* 0x000fea0003800000 */
.L_x_1906:
        /* <DEDUP_REMOVED lines=20> */
.L_x_1911:
[----:B------:R-:W-:Y:S05]  /*6ef0*/  BSYNC B0 ;  /* 0x0000000000007941 */ /* 0x000fea0003800000 */
.L_x_1910:
[----:B------:R-:W-:-:S05]  /*6f00*/  LOP3.LUT R5, R0, R5, RZ, 0xfc, !PT ;  /* 0x0000000500057212 */ /* 0x000fca00078efcff */
[----:B------:R0:W-:Y:S01]  /*6f10*/  STG.E.U8 [R16.64], R5 ;  /* 0x0000000510007986 */ /* 0x0001e2000c101124 */
[----:B------:R-:W-:Y:S05]  /*6f20*/  BRA `(.L_x_1898) ;  /* 0x000007f000007947 */ /* 0x000fea0003800000 */
.L_x_1909:
        /* <DEDUP_REMOVED lines=12> */
.L_x_1913:
[----:B------:R-:W-:Y:S01]  /*6ff0*/  IMAD.MOV.U32 R0, RZ, RZ, 0x7f ;  /* 0x0000007fff007424 */ /* 0x000fe200078e00ff */
[----:B------:R-:W-:-:S04]  /*7000*/  ISETP.GT.U32.AND P0, PT, R4, 0x7f800000, PT ;  /* 0x7f8000000400780c */ /* 0x000fc80003f04070 */
[----:B------:R-:W-:-:S04]  /*7010*/  SEL R0, R0, 0x7c, P0 ;  /* 0x0000007c00007807 */ /* 0x000fc80000000000 */
.L_x_1914:
[----:B------:R-:W-:Y:S05]  /*7020*/  BSYNC B0 ;  /* 0x0000000000007941 */ /* 0x000fea0003800000 */
.L_x_1912:
[----:B------:R-:W-:-:S04]  /*7030*/  LOP3.LUT R2, R2, 0x80000000, RZ, 0xc0, !PT ;  /* 0x8000000002027812 */ /* 0x000fc800078ec0ff */
[----:B------:R-:W-:-:S04]  /*7040*/  SHF.R.U32.HI R3, RZ, 0x18, R2 ;  /* 0x00000018ff037819 */ /* 0x000fc80000011602 */
[----:B------:R-:W-:-:S05]  /*7050*/  LOP3.LUT R3, R0, R3, RZ, 0xfc, !PT ;  /* 0x0000000300037212 */ /* 0x000fca00078efcff */
[----:B------:R0:W-:Y:S01]  /*7060*/  STG.E.U8 [R16.64], R3 ;  /* 0x0000000310007986 */ /* 0x0001e2000c101124 */
[----:B------:R-:W-:Y:S05]  /*7070*/  BRA `(.L_x_1898) ;  /* 0x000006a000007947 */ /* 0x000fea0003800000 */
.L_x_1908:
[----:B------:R-:W-:-:S05]  /*7080*/  F2FP.BF16.PACK_AB R2, RZ, R2 ;  /* 0x00000002ff02723e */ /* 0x000fca00000010ff */
[----:B------:R0:W-:Y:S01]  /*7090*/  STG.E.U16 [R16.64], R2 ;  /* 0x0000000210007986 */ /* 0x0001e2000c101524 */
[----:B------:R-:W-:Y:S05]  /*70a0*/  BRA `(.L_x_1898) ;  /* 0x0000067000007947 */ /* 0x000fea0003800000 */
.L_x_1905:
        /* <DEDUP_REMOVED lines=11> */
.L_x_1917:
        /* <DEDUP_REMOVED lines=16> */
.L_x_1920:
[----:B------:R-:W-:-:S04]  /*7260*/  LOP3.LUT R2, R2, 0x80000000, RZ, 0xc0, !PT ;  /* 0x8000000002027812 */ /* 0x000fc800078ec0ff */
[----:B------:R-:W-:-:S04]  /*7270*/  SHF.R.U32.HI R3, RZ, 0x18, R2 ;  /* 0x00000018ff037819 */ /* 0x000fc80000011602 */
[----:B------:R-:W-:-:S04]  /*7280*/  LOP3.LUT R0, R0, R3, RZ, 0xfc, !PT ;  /* 0x0000000300007212 */ /* 0x000fc800078efcff */
[----:B------:R-:W-:Y:S02]  /*7290*/  PRMT R8, R0, 0x7610, R8 ;  /* 0x0000761000087816 */ /* 0x000fe40000000008 */
.L_x_1919:
[----:B------:R-:W-:Y:S05]  /*72a0*/  BSYNC B0 ;  /* 0x0000000000007941 */ /* 0x000fea0003800000 */
.L_x_1918:
[----:B------:R0:W-:Y:S01]  /*72b0*/  STG.E.U8 [R16.64], R8 ;  /* 0x0000000810007986 */ /* 0x0001e2000c101124 */
[----:B------:R-:W-:Y:S05]  /*72c0*/  BRA `(.L_x_1898) ;  /* 0x0000045000007947 */ /* 0x000fea0003800000 */
.L_x_1916:
        /* <DEDUP_REMOVED lines=16> */
.L_x_1923:
[----:B------:R-:W-:-:S04]  /*73d0*/  LOP3.LUT R2, R2, 0x80000000, RZ, 0xc0, !PT ;  /* 0x8000000002027812 */ /* 0x000fc800078ec0ff */
[----:B------:R-:W-:-:S04]  /*73e0*/  SHF.R.U32.HI R3, RZ, 0x18, R2 ;  /* 0x00000018ff037819 */ /* 0x000fc80000011602 */
[----:B------:R-:W-:-:S04]  /*73f0*/  LOP3.LUT R0, R0, R3, RZ, 0xfc, !PT ;  /* 0x0000000300007212 */ /* 0x000fc800078efcff */
[----:B------:R-:W-:Y:S02]  /*7400*/  PRMT R8, R0, 0x7610, R8 ;  /* 0x0000761000087816 */ /* 0x000fe40000000008 */
.L_x_1922:
[----:B------:R-:W-:Y:S05]  /*7410*/  BSYNC B0 ;  /* 0x0000000000007941 */ /* 0x000fea0003800000 */
.L_x_1921:
[----:B------:R0:W-:Y:S01]  /*7420*/  STG.E.U8 [R16.64], R8 ;  /* 0x0000000810007986 */ /* 0x0001e2000c101124 */
[----:B------:R-:W-:Y:S05]  /*7430*/  BRA `(.L_x_1898) ;  /* 0x000002e000007947 */ /* 0x000fea0003800000 */
.L_x_1915:
        /* <DEDUP_REMOVED lines=21> */
.L_x_1897:
        /* <DEDUP_REMOVED lines=20> */
.L_x_1925:
[----:B------:R-:W0:Y:S02]  /*76d0*/  F2I.U64.TRUNC R2, R2 ;  /* 0x0000000200027311 */ /* 0x000e24000020d800 */
[----:B0-----:R0:W-:Y:S01]  /*76e0*/  STG.E.64 [R16.64], R2 ;  /* 0x0000000210007986 */ /* 0x0011e2000c101b24 */
[----:B------:R-:W-:Y:S05]  /*76f0*/  BRA `(.L_x_1898) ;  /* 0x0000002000007947 */ /* 0x000fea0003800000 */
.L_x_1924:
[----:B------:R-:W0:Y:S02]  /*7700*/  F2I.FTZ.U32.TRUNC.NTZ R3, R2 ;  /* 0x0000000200037305 */ /* 0x000e24000021f000 */
[----:B0-----:R0:W-:Y:S02]  /*7710*/  STG.E [R16.64], R3 ;  /* 0x0000000310007986 */ /* 0x0011e4000c101924 */
.L_x_1898:
[----:B------:R-:W-:-:S04]  /*7720*/  IADD3 R23, R23, 0x80, RZ ;  /* 0x0000008017177810 */ /* 0x000fc80007ffe0ff */
[----:B------:R-:W-:-:S13]  /*7730*/  ISETP.GE.AND P0, PT, R23, c[0x0][0x160], PT ;  /* 0x0000580017007a0c */ /* 0x000fda0003f06270 */
        /* <DEDUP_REMOVED lines=256> */
.L_x_1926:
        /* <DEDUP_REMOVED lines=20> */
.L_x_1931:
[----:B------:R-:W2:Y:S02]  /*8880*/  LDG.E.U8 R2, [R2.64] ;  /* 0x0000002402027981 */ /* 0x000ea4000c1e1100 */
[----:B--2---:R0:W1:Y:S01]  /*8890*/  I2F.U16 R19, R2 ;  /* 0x0000000200137306 */ /* 0x0040620000101000 */
[----:B------:R-:W-:Y:S05]  /*88a0*/  BRA `(.L_x_1933) ;  /* 0x00000ca000007947 */ /* 0x000fea0003800000 */
.L_x_1930:
        /* <DEDUP_REMOVED lines=9> */
.L_x_1935:
[----:B------:R-:W2:Y:S02]  /*8940*/  LDG.E R2, [R2.64] ;  /* 0x0000002402027981 */ /* 0x000ea4000c1e1900 */
[----:B--2---:R0:W1:Y:S01]  /*8950*/  I2F R19, R2 ;  /* 0x0000000200137306 */ /* 0x0040620000201400 */
[----:B------:R-:W-:Y:S05]  /*8960*/  BRA `(.L_x_1933) ;  /* 0x00000be000007947 */ /* 0x000fea0003800000 */
.L_x_1934:
[----:B------:R-:W2:Y:S02]  /*8970*/  LDG.E.U16 R2, [R2.64] ;  /* 0x0000002402027981 */ /* 0x000ea4000c1e1500 */
[----:B--2---:R0:W1:Y:S01]  /*8980*/  I2F.S16 R19, R2 ;  /* 0x0000000200137306 */ /* 0x0040620000101400 */
[----:B------:R-:W-:Y:S05]  /*8990*/  BRA `(.L_x_1933) ;  /* 0x00000bb000007947 */ /* 0x000fea0003800000 */
.L_x_1929:
        /* <DEDUP_REMOVED lines=8> */
.L_x_1937:
[----:B------:R-:W2:Y:S02]  /*8a20*/  LDG.E.U16 R2, [R2.64] ;  /* 0x0000002402027981 */ /* 0x000ea4000c1e1500 */
[----:B--2---:R-:W-:Y:S01]  /*8a30*/  HADD2.F32 R19, -RZ, R2.H0_H0 ;  /* 0x20000002ff137230 */ /* 0x004fe20000004100 */
[----:B------:R-:W-:Y:S05]  /*8a40*/  BRA `(.L_x_1933) ;  /* 0x00000b0000007947 */ /* 0x000fea0003800000 */
.L_x_1936:
        /* <DEDUP_REMOVED lines=8> */
.L_x_1939:
[----:B------:R-:W2:Y:S02]  /*8ad0*/  LDG.E.U16 R2, [R2.64] ;  /* 0x0000002402027981 */ /* 0x000ea4000c1e1500 */
[----:B--2---:R-:W-:Y:S01]  /*8ae0*/  HADD2.F32 R19, -RZ, R2.H0_H0 ;  /* 0x20000002ff137230 */ /* 0x004fe20000004100 */
[----:B------:R-:W-:Y:S05]  /*8af0*/  BRA `(.L_x_1933) ;  /* 0x00000a5000007947 */ /* 0x000fea0003800000 */
.L_x_1938:
[----:B------:R-:W2:Y:S02]  /*8b00*/  LDG.E.64 R2, [R2.64] ;  /* 0x0000002402027981 */ /* 0x000ea4000c1e1b00 */
[----:B--2---:R-:W0:Y:S01]  /*8b10*/  F2F.F32.F64 R19, R2 ;  /* 0x0000000200137310 */ /* 0x004e220000301000 */
[----:B------:R-:W0:-:S14]  /*8b20*/  DSETP.GEU.AND P0, PT, |R2|, c[0x2][0x0], PT ;  /* 0x008000000200762a */ /* 0x000e1c0003f0e200 */
[----:B0-----:R-:W-:Y:S01]  /*8b30*/  @!P0 FMUL R19, R19, 1.175494350822287508e-38 ;  /* 0x0080000013138820 */ /* 0x001fe20000400000 */
[----:B------:R-:W-:Y:S05]  /*8b40*/  BRA `(.L_x_1933) ;  /* 0x00000a0000007947 */ /* 0x000fea0003800000 */
.L_x_1928:
        /* <DEDUP_REMOVED lines=12> */
.L_x_1942:
[----:B------:R-:W2:Y:S02]  /*8c10*/  LDG.E.64 R2, [R2.64] ;  /* 0x0000002402027981 */ /* 0x000ea4000c1e1b00 */
[----:B--2---:R-:W0:Y:S01]  /*8c20*/  F2F.F32.F64 R19, R2 ;  /* 0x0000000200137310 */ /* 0x004e220000301000 */
[----:B------:R-:W0:-:S14]  /*8c30*/  DSETP.GEU.AND P0, PT, |R2|, c[0x2][0x0], PT ;  /* 0x008000000200762a */ /* 0x000e1c0003f0e200 */
[----:B0-----:R-:W-:Y:S01]  /*8c40*/  @!P0 FMUL R19, R19, 1.175494350822287508e-38 ;  /* 0x0080000013138820 */ /* 0x001fe20000400000 */
[----:B------:R-:W-:Y:S05]  /*8c50*/  BRA `(.L_x_1933) ;  /* 0x000008f000007947 */ /* 0x000fea0003800000 */
.L_x_1941:
        /* <DEDUP_REMOVED lines=26> */
.L_x_1944:
        /* <DEDUP_REMOVED lines=13> */
.L_x_1943:
[----:B------:R-:W2:Y:S02]  /*8ed0*/  LDG.E.U16 R2, [R2.64] ;  /* 0x0000002402027981 */ /* 0x000ea4000c1e1500 */
[----:B--2---:R-:W-:Y:S01]  /*8ee0*/  PRMT R19, RZ, 0x5410, R2 ;  /* 0x00005410ff137816 */ /* 0x004fe20000000002 */
[----:B------:R-:W-:Y:S05]  /*8ef0*/  BRA `(.L_x_1933) ;  /* 0x0000065000007947 */ /* 0x000fea0003800000 */
.L_x_1940:
        /* <DEDUP_REMOVED lines=11> */
.L_x_1947:
        /* <DEDUP_REMOVED lines=20> */
.L_x_1949:
[----:B------:R-:W-:Y:S05]  /*90f0*/  BSYNC B0 ;  /* 0x0000000000007941 */ /* 0x000fea0003800000 */
.L_x_1948:
[----:B------:R-:W-:Y:S01]  /*9100*/  IMAD.SHL.U32 R2, R2, 0x100000, RZ ;  /* 0x0010000002027824 */ /* 0x000fe200078e00ff */
[----:B------:R-:W-:-:S04]  /*9110*/  LEA R0, R0, 0x3b800000, 0x17 ;  /* 0x3b80000000007811 */ /* 0x000fc800078eb8ff */
[----:B------:R-:W-:Y:S01]  /*9120*/  LOP3.LUT R19, R0, R2, R19, 0xfe, !PT ;  /* 0x0000000200137212 */ /* 0x000fe200078efe13 */
[----:B------:R-:W-:Y:S05]  /*9130*/  BRA `(.L_x_1933) ;  /* 0x0000041000007947 */ /* 0x000fea0003800000 */
.L_x_1946:
        /* <DEDUP_REMOVED lines=20> */
.L_x_1951:
[----:B------:R-:W-:Y:S05]  /*9280*/  BSYNC B0 ;  /* 0x0000000000007941 */ /* 0x000fea0003800000 */
.L_x_1950:
[----:B------:R-:W-:Y:S01]  /*9290*/  IMAD.SHL.U32 R2, R2, 0x200000, RZ ;  /* 0x0020000002027824 */ /* 0x000fe200078e00ff */
[----:B------:R-:W-:-:S04]  /*92a0*/  LEA R0, R0, 0x37800000, 0x17 ;  /* 0x3780000000007811 */ /* 0x000fc800078eb8ff */
[----:B------:R-:W-:Y:S01]  /*92b0*/  LOP3.LUT R19, R0, R2, R19, 0xfe, !PT ;  /* 0x0000000200137212 */ /* 0x000fe200078efe13 */
[----:B------:R-:W-:Y:S05]  /*92c0*/  BRA `(.L_x_1933) ;  /* 0x0000028000007947 */ /* 0x000fea0003800000 */
.L_x_1945:
        /* <DEDUP_REMOVED lines=14> */
.L_x_1932:
        /* <DEDUP_REMOVED lines=21> */
.L_x_1953:
[----:B------:R-:W2:Y:S02]  /*9500*/  LDG.E.64 R2, [R2.64] ;  /* 0x0000002402027981 */ /* 0x000ea4000c1e1b00 */
[----:B--2---:R0:W1:Y:S01]  /*9510*/  I2F.U64 R19, R2 ;  /* 0x0000000200137312 */ /* 0x0040620000301000 */
[----:B------:R-:W-:Y:S05]  /*9520*/  BRA `(.L_x_1933) ;  /* 0x0000002000007947 */ /* 0x000fea0003800000 */
.L_x_1952:
[----:B------:R-:W2:Y:S02]  /*9530*/  LDG.E R2, [R2.64] ;  /* 0x0000002402027981 */ /* 0x000ea4000c1e1900 */
[----:B--2---:R0:W1:Y:S02]  /*9540*/  I2F.U32 R19, R2 ;  /* 0x0000000200137306 */ /* 0x0040640000201000 */
.L_x_1933:
[----:B------:R-:W-:Y:S05]  /*9550*/  BSYNC B6 ;  /* 0x0000000000067941 */ /* 0x000fea0003800000 */
.L_x_1927:
        /* <DEDUP_REMOVED lines=18> */
.L_x_1958:
[----:B------:R-:W2:Y:S02]  /*9680*/  LDG.E.U8 R0, [R2.64] ;  /* 0x0000002402007981 */ /* 0x000ea4000c1e1100 */
[----:B--2---:R-:W0:Y:S01]  /*9690*/  I2F.U16 R0, R0 ;  /* 0x0000000000007306 */ /* 0x004e220000101000 */
[----:B------:R-:W-:Y:S05]  /*96a0*/  BRA `(.L_x_1960) ;  /* 0x00000ca000007947 */ /* 0x000fea0003800000 */
.L_x_1957:
        /* <DEDUP_REMOVED lines=9> */
.L_x_1962:
[----:B------:R-:W2:Y:S02]  /*9740*/  LDG.E R0, [R2.64] ;  /* 0x0000002402007981 */ /* 0x000ea4000c1e1900 */
[----:B--2---:R-:W0:Y:S01]  /*9750*/  I2F R0, R0 ;  /* 0x0000000000007306 */ /* 0x004e220000201400 */
[----:B------:R-:W-:Y:S05]  /*9760*/  BRA `(.L_x_1960) ;  /* 0x00000be000007947 */ /* 0x000fea0003800000 */
.L_x_1961:
[----:B------:R-:W2:Y:S02]  /*9770*/  LDG.E.U16 R0, [R2.64] ;  /* 0x0000002402007981 */ /* 0x000ea4000c1e1500 */
[----:B--2---:R-:W0:Y:S01]  /*9780*/  I2F.S16 R0, R0 ;  /* 0x0000000000007306 */ /* 0x004e220000101400 */
[----:B------:R-:W-:Y:S05]  /*9790*/  BRA `(.L_x_1960) ;  /* 0x00000bb000007947 */ /* 0x000fea0003800000 */
.L_x_1956:
        /* <DEDUP_REMOVED lines=8> */
.L_x_1964:
[----:B------:R-:W2:Y:S02]  /*9820*/  LDG.E.U16 R0, [R2.64] ;  /* 0x0000002402007981 */ /* 0x000ea4000c1e1500 */
[----:B--2---:R-:W-:Y:S01]  /*9830*/  HADD2.F32 R0, -RZ, R0.H0_H0 ;  /* 0x20000000ff007230 */ /* 0x004fe20000004100 */
[----:B------:R-:W-:Y:S05]  /*9840*/  BRA `(.L_x_1960) ;  /* 0x00000b0000007947 */ /* 0x000fea0003800000 */
.L_x_1963:
        /* <DEDUP_REMOVED lines=8> */
.L_x_1966:
[----:B------:R-:W2:Y:S02]  /*98d0*/  LDG.E.U16 R0, [R2.64] ;  /* 0x0000002402007981 */ /* 0x000ea4000c1e1500 */
[----:B--2---:R-:W-:Y:S01]  /*98e0*/  HADD2.F32 R0, -RZ, R0.H0_H0 ;  /* 0x20000000ff007230 */ /* 0x004fe20000004100 */
[----:B------:R-:W-:Y:S05]  /*98f0*/  BRA `(.L_x_1960) ;  /* 0x00000a5000007947 */ /* 0x000fea0003800000 */
.L_x_1965:
[----:B------:R-:W2:Y:S02]  /*9900*/  LDG.E.64 R2, [R2.64] ;  /* 0x0000002402027981 */ /* 0x000ea4000c1e1b00 */
[----:B--2---:R-:W0:Y:S01]  /*9910*/  F2F.F32.F64 R0, R2 ;  /* 0x0000000200007310 */ /* 0x004e220000301000 */
[----:B------:R-:W0:-:S14]  /*9920*/  DSETP.GEU.AND P0, PT, |R2|, c[0x2][0x0], PT ;  /* 0x008000000200762a */ /* 0x000e1c0003f0e200 */
[----:B0-----:R-:W-:Y:S01]  /*9930*/  @!P0 FMUL R0, R0, 1.175494350822287508e-38 ;  /* 0x0080000000008820 */ /* 0x001fe20000400000 */
[----:B------:R-:W-:Y:S05]  /*9940*/  BRA `(.L_x_1960) ;  /* 0x00000a0000007947 */ /* 0x000fea0003800000 */
.L_x_1955:
        /* <DEDUP_REMOVED lines=12> */
.L_x_1969:
[----:B------:R-:W2:Y:S02]  /*9a10*/  LDG.E.64 R2, [R2.64] ;  /* 0x0000002402027981 */ /* 0x000ea4000c1e1b00 */
[----:B--2---:R-:W0:Y:S01]  /*9a20*/  F2F.F32.F64 R0, R2 ;  /* 0x0000000200007310 */ /* 0x004e220000301000 */
[----:B------:R-:W0:-:S14]  /*9a30*/  DSETP.GEU.AND P0, PT, |R2|, c[0x2][0x0], PT ;  /* 0x008000000200762a */ /* 0x000e1c0003f0e200 */
[----:B0-----:R-:W-:Y:S01]  /*9a40*/  @!P0 FMUL R0, R0, 1.175494350822287508e-38 ;  /* 0x0080000000008820 */ /* 0x001fe20000400000 */
[----:B------:R-:W-:Y:S05]  /*9a50*/  BRA `(.L_x_1960) ;  /* 0x000008f000007947 */ /* 0x000fea0003800000 */
.L_x_1968:
        /* <DEDUP_REMOVED lines=26> */
.L_x_1971:
        /* <DEDUP_REMOVED lines=13> */
.L_x_1970:
[----:B------:R-:W2:Y:S02]  /*9cd0*/  LDG.E.U16 R0, [R2.64] ;  /* 0x0000002402007981 */ /* 0x000ea4000c1e1500 */
[----:B--2---:R-:W-:Y:S01]  /*9ce0*/  PRMT R0, RZ, 0x5410, R0 ;  /* 0x00005410ff007816 */ /* 0x004fe20000000000 */
[----:B------:R-:W-:Y:S05]  /*9cf0*/  BRA `(.L_x_1960) ;  /* 0x0000065000007947 */ /* 0x000fea0003800000 */
.L_x_1967:
        /* <DEDUP_REMOVED lines=11> */
.L_x_1974:
        /* <DEDUP_REMOVED lines=20> */
.L_x_1976:
[----:B------:R-:W-:Y:S05]  /*9ef0*/  BSYNC B0 ;  /* 0x0000000000007941 */ /* 0x000fea0003800000 */
.L_x_1975:
[----:B------:R-:W-:Y:S01]  /*9f00*/  LEA R3, R0, 0x3b800000, 0x17 ;  /* 0x3b80000000037811 */ /* 0x000fe200078eb8ff */
[----:B------:R-:W-:-:S05]  /*9f10*/  IMAD.SHL.U32 R0, R2, 0x100000, RZ ;  /* 0x0010000002007824 */ /* 0x000fca00078e00ff */
[----:B------:R-:W-:Y:S01]  /*9f20*/  LOP3.LUT R0, R3, R0, R4, 0xfe, !PT ;  /* 0x0000000003007212 */ /* 0x000fe200078efe04 */
[----:B------:R-:W-:Y:S05]  /*9f30*/  BRA `(.L_x_1960) ;  /* 0x0000041000007947 */ /* 0x000fea0003800000 */
.L_x_1973:
        /* <DEDUP_REMOVED lines=20> */
.L_x_1978:
[----:B------:R-:W-:Y:S05]  /*a080*/  BSYNC B0 ;  /* 0x0000000000007941 */ /* 0x000fea0003800000 */
.L_x_1977:
[----:B------:R-:W-:Y:S01]  /*a090*/  LEA R3, R0, 0x37800000, 0x17 ;  /* 0x3780000000037811 */ /* 0x000fe200078eb8ff */
[----:B------:R-:W-:-:S05]  /*a0a0*/  IMAD.SHL.U32 R0, R2, 0x200000, RZ ;  /* 0x0020000002007824 */ /* 0x000fca00078e00ff */
[----:B------:R-:W-:Y:S01]  /*a0b0*/  LOP3.LUT R0, R3, R0, R4, 0xfe, !PT ;  /* 0x0000000003007212 */ /* 0x000fe200078efe04 */
[----:B------:R-:W-:Y:S05]  /*a0c0*/  BRA `(.L_x_1960) ;  /* 0x0000028000007947 */ /* 0x000fea0003800000 */
.L_x_1972:
        /* <DEDUP_REMOVED lines=14> */
.L_x_1959:
        /* <DEDUP_REMOVED lines=21> */
.L_x_1980:
[----:B------:R-:W2:Y:S02]  /*a300*/  LDG.E.64 R2, [R2.64] ;  /* 0x0000002402027981 */ /* 0x000ea4000c1e1b00 */
[----:B--2---:R0:W2:Y:S01]  /*a310*/  I2F.U64 R0, R2 ;  /* 0x0000000200007312 */ /* 0x0040a20000301000 */
[----:B------:R-:W-:Y:S05]  /*a320*/  BRA `(.L_x_1960) ;  /* 0x0000002000007947 */ /* 0x000fea0003800000 */
.L_x_1979:
[----:B------:R-:W2:Y:S02]  /*a330*/  LDG.E R0, [R2.64] ;  /* 0x0000002402007981 */ /* 0x000ea4000c1e1900 */
[----:B--2---:R-:W0:Y:S02]  /*a340*/  I2F.U32 R0, R0 ;  /* 0x0000000000007306 */ /* 0x004e240000201000 */
.L_x_1960:
[----:B------:R-:W-:Y:S05]  /*a350*/  BSYNC B6 ;  /* 0x0000000000067941 */ /* 0x000fea0003800000 */
.L_x_1954:
        /* <DEDUP_REMOVED lines=26> */
.L_x_1984:
[----:B------:R-:W0:Y:S02]  /*a500*/  F2I.S64.TRUNC R2, R2 ;  /* 0x0000000200027311 */ /* 0x000e24000020d900 */
[----:B0-----:R-:W-:-:S05]  /*a510*/  IMAD.MOV.U32 R5, RZ, RZ, R2 ;  /* 0x000000ffff057224 */ /* 0x001fca00078e0002 */
[----:B------:R0:W-:Y:S01]  /*a520*/  STG.E.U8 [R16.64], R5 ;  /* 0x0000000510007986 */ /* 0x0001e2000c101124 */
[----:B------:R-:W-:Y:S05]  /*a530*/  BRA `(.L_x_1986) ;  /* 0x00000d3000007947 */ /* 0x000fea0003800000 */
.L_x_1983:
        /* <DEDUP_REMOVED lines=9> */
.L_x_1988:
[----:B------:R-:W0:Y:S02]  /*a5d0*/  F2I.FTZ.TRUNC.NTZ R3, R2 ;  /* 0x0000000200037305 */ /* 0x000e24000021f100 */
[----:B0-----:R0:W-:Y:S01]  /*a5e0*/  STG.E [R16.64], R3 ;  /* 0x0000000310007986 */ /* 0x0011e2000c101924 */
[----:B------:R-:W-:Y:S05]  /*a5f0*/  BRA `(.L_x_1986) ;  /* 0x00000c7000007947 */ /* 0x000fea0003800000 */
.L_x_1987:
[----:B------:R-:W0:Y:S02]  /*a600*/  F2I.FTZ.TRUNC.NTZ R3, R2 ;  /* 0x0000000200037305 */ /* 0x000e24000021f100 */
[----:B0-----:R0:W-:Y:S01]  /*a610*/  STG.E.U16 [R16.64], R3 ;  /* 0x0000000310007986 */ /* 0x0011e2000c101524 */
[----:B------:R-:W-:Y:S05]  /*a620*/  BRA `(.L_x_1986) ;  /* 0x00000c4000007947 */ /* 0x000fea0003800000 */
.L_x_1982:
        /* <DEDUP_REMOVED lines=8> */
.L_x_1990:
[----:B------:R-:W-:-:S05]  /*a6b0*/  F2FP.PACK_AB R2, RZ, R2 ;  /* 0x00000002ff02723e */ /* 0x000fca00000000ff */
[----:B------:R0:W-:Y:S01]  /*a6c0*/  STG.E.U16 [R16.64], R2 ;  /* 0x0000000210007986 */ /* 0x0001e2000c101524 */
[----:B------:R-:W-:Y:S05]  /*a6d0*/  BRA `(.L_x_1986) ;  /* 0x00000b9000007947 */ /* 0x000fea0003800000 */
.L_x_1989:
        /* <DEDUP_REMOVED lines=9> */
.L_x_1992:
[----:B------:R-:W-:-:S04]  /*a770*/  F2FP.PACK_AB R3, RZ, R2 ;  /* 0x00000002ff03723e */ /* 0x000fc800000000ff */
[----:B------:R-:W-:-:S05]  /*a780*/  PRMT R3, R3, 0x5410, RZ ;  /* 0x0000541003037816 */ /* 0x000fca00000000ff */
[----:B------:R0:W-:Y:S01]  /*a790*/  STG.E [R16.64], R3 ;  /* 0x0000000310007986 */ /* 0x0001e2000c101924 */
[----:B------:R-:W-:Y:S05]  /*a7a0*/  BRA `(.L_x_1986) ;  /* 0x00000ac000007947 */ /* 0x000fea0003800000 */
.L_x_1991:
[----:B------:R-:W-:-:S06]  /*a7b0*/  FMUL.FTZ R2, R2, 1 ;  /* 0x3f80000002027820 */ /* 0x000fcc0000410000 */
[----:B------:R-:W0:Y:S02]  /*a7c0*/  F2F.F64.F32 R2, R2 ;  /* 0x0000000200027310 */ /* 0x000e240000201800 */
[----:B0-----:R0:W-:Y:S01]  /*a7d0*/  STG.E.64 [R16.64], R2 ;  /* 0x0000000210007986 */ /* 0x0011e2000c101b24 */
[----:B------:R-:W-:Y:S05]  /*a7e0*/  BRA `(.L_x_1986) ;  /* 0x00000a8000007947 */ /* 0x000fea0003800000 */
.L_x_1981:
        /* <DEDUP_REMOVED lines=12> */
.L_x_1995:
[----:B------:R-:W-:Y:S01]  /*a8b0*/  FMUL.FTZ R4, R2, 1 ;  /* 0x3f80000002047820 */ /* 0x000fe20000410000 */
[----:B------:R-:W-:-:S05]  /*a8c0*/  CS2R R6, SRZ ;  /* 0x0000000000067805 */ /* 0x000fca000001ff00 */
[----:B------:R-:W0:Y:S02]  /*a8d0*/  F2F.F64.F32 R4, R4 ;  /* 0x0000000400047310 */ /* 0x000e240000201800 */
[----:B0-----:R0:W-:Y:S01]  /*a8e0*/  STG.E.128 [R16.64], R4 ;  /* 0x0000000410007986 */ /* 0x0011e2000c101d24 */
[----:B------:R-:W-:Y:S05]  /*a8f0*/  BRA `(.L_x_1986) ;  /* 0x0000097000007947 */ /* 0x000fea0003800000 */
.L_x_1994:
        /* <DEDUP_REMOVED lines=20> */
.L_x_1999:
[----:B------:R-:W-:Y:S05]  /*aa40*/  BSYNC B0 ;  /* 0x0000000000007941 */ /* 0x000fea0003800000 */
.L_x_1998:
[----:B------:R-:W-:-:S05]  /*aa50*/  LOP3.LUT R5, R0, R5, RZ, 0xfc, !PT ;  /* 0x0000000500057212 */ /* 0x000fca00078efcff */
[----:B------:R0:W-:Y:S01]  /*aa60*/  STG.E.U8 [R16.64], R5 ;  /* 0x0000000510007986 */ /* 0x0001e2000c101124 */
[----:B------:R-:W-:Y:S05]  /*aa70*/  BRA `(.L_x_1986) ;  /* 0x000007f000007947 */ /* 0x000fea0003800000 */
.L_x_1997:
        /* <DEDUP_REMOVED lines=12> */
.L_x_2001:
[----:B------:R-:W-:Y:S01]  /*ab40*/  IMAD.MOV.U32 R0, RZ, RZ, 0x7f ;  /* 0x0000007fff007424 */ /* 0x000fe200078e00ff */
[----:B------:R-:W-:-:S04]  /*ab50*/  ISETP.GT.U32.AND P0, PT, R4, 0x7f800000, PT ;  /* 0x7f8000000400780c */ /* 0x000fc80003f04070 */
[----:B------:R-:W-:-:S04]  /*ab60*/  SEL R0, R0, 0x7c, P0 ;  /* 0x0000007c00007807 */ /* 0x000fc80000000000 */
.L_x_2002:
[----:B------:R-:W-:Y:S05]  /*ab70*/  BSYNC B0 ;  /* 0x0000000000007941 */ /* 0x000fea0003800000 */
.L_x_2000:
[----:B------:R-:W-:-:S04]  /*ab80*/  LOP3.LUT R2, R2, 0x80000000, RZ, 0xc0, !PT ;  /* 0x8000000002027812 */ /* 0x000fc800078ec0ff */
[----:B------:R-:W-:-:S04]  /*ab90*/  SHF.R.U32.HI R3, RZ, 0x18, R2 ;  /* 0x00000018ff037819 */ /* 0x000fc80000011602 */
[----:B------:R-:W-:-:S05]  /*aba0*/  LOP3.LUT R3, R0, R3, RZ, 0xfc, !PT ;  /* 0x0000000300037212 */ /* 0x000fca00078efcff */
[----:B------:R0:W-:Y:S01]  /*abb0*/  STG.E.U8 [R16.64], R3 ;  /* 0x0000000310007986 */ /* 0x0001e2000c101124 */
[----:B------:R-:W-:Y:S05]  /*abc0*/  BRA `(.L_x_1986) ;  /* 0x000006a000007947 */ /* 0x000fea0003800000 */
.L_x_1996:
[----:B------:R-:W-:-:S05]  /*abd0*/  F2FP.BF16.PACK_AB R2, RZ, R2 ;  /* 0x00000002ff02723e */ /* 0x000fca00000010ff */
[----:B------:R0:W-:Y:S01]  /*abe0*/  STG.E.U16 [R16.64], R2 ;  /* 0x0000000210007986 */ /* 0x0001e2000c101524 */
[----:B------:R-:W-:Y:S05]  /*abf0*/  BRA `(.L_x_1986) ;  /* 0x0000067000007947 */ /* 0x000fea0003800000 */
.L_x_1993:
        /* <DEDUP_REMOVED lines=11> */
.L_x_2005:
        /* <DEDUP_REMOVED lines=16> */
.L_x_2008:
[----:B------:R-:W-:-:S04]  /*adb0*/  LOP3.LUT R2, R2, 0x80000000, RZ, 0xc0, !PT ;  /* 0x8000000002027812 */ /* 0x000fc800078ec0ff */
[----:B------:R-:W-:-:S04]  /*adc0*/  SHF.R.U32.HI R3, RZ, 0x18, R2 ;  /* 0x00000018ff037819 */ /* 0x000fc80000011602 */
[----:B------:R-:W-:-:S04]  /*add0*/  LOP3.LUT R0, R0, R3, RZ, 0xfc, !PT ;  /* 0x0000000300007212 */ /* 0x000fc800078efcff */
[----:B------:R-:W-:Y:S02]  /*ade0*/  PRMT R8, R0, 0x7610, R8 ;  /* 0x0000761000087816 */ /* 0x000fe40000000008 */
.L_x_2007:
[----:B------:R-:W-:Y:S05]  /*adf0*/  BSYNC B0 ;  /* 0x0000000000007941 */ /* 0x000fea0003800000 */
.L_x_2006:
[----:B------:R0:W-:Y:S01]  /*ae00*/  STG.E.U8 [R16.64], R8 ;  /* 0x0000000810007986 */ /* 0x0001e2000c101124 */
[----:B------:R-:W-:Y:S05]  /*ae10*/  BRA `(.L_x_1986) ;  /* 0x0000045000007947 */ /* 0x000fea0003800000 */
.L_x_2004:
        /* <DEDUP_REMOVED lines=16> */
.L_x_2011:
[----:B------:R-:W-:-:S04]  /*af20*/  LOP3.LUT R2, R2, 0x80000000, RZ, 0xc0, !PT ;  /* 0x8000000002027812 */ /* 0x000fc800078ec0ff */
[----:B------:R-:W-:-:S04]  /*af30*/  SHF.R.U32.HI R3, RZ, 0x18, R2 ;  /* 0x00000018ff037819 */ /* 0x000fc80000011602 */
[----:B------:R-:W-:-:S04]  /*af40*/  LOP3.LUT R0, R0, R3, RZ, 0xfc, !PT ;  /* 0x0000000300007212 */ /* 0x000fc800078efcff */
[----:B------:R-:W-:Y:S02]  /*af50*/  PRMT R8, R0, 0x7610, R8 ;  /* 0x0000761000087816 */ /* 0x000fe40000000008 */
.L_x_2010:
[----:B------:R-:W-:Y:S05]  /*af60*/  BSYNC B0 ;  /* 0x0000000000007941 */ /* 0x000fea0003800000 */
.L_x_2009:
[----:B------:R0:W-:Y:S01]  /*af70*/  STG.E.U8 [R16.64], R8 ;  /* 0x0000000810007986 */ /* 0x0001e2000c101124 */
[----:B------:R-:W-:Y:S05]  /*af80*/  BRA `(.L_x_1986) ;  /* 0x000002e000007947 */ /* 0x000fea0003800000 */
.L_x_2003:
        /* <DEDUP_REMOVED lines=21> */
.L_x_1985:
        /* <DEDUP_REMOVED lines=20> */
.L_x_2013:
[----:B------:R-:W0:Y:S02]  /*b220*/  F2I.U64.TRUNC R2, R2 ;  /* 0x0000000200027311 */ /* 0x000e24000020d800 */
[----:B0-----:R0:W-:Y:S01]  /*b230*/  STG.E.64 [R16.64], R2 ;  /* 0x0000000210007986 */ /* 0x0011e2000c101b24 */
[----:B------:R-:W-:Y:S05]  /*b240*/  BRA `(.L_x_1986) ;  /* 0x0000002000007947 */ /* 0x000fea0003800000 */
.L_x_2012:
[----:B------:R-:W0:Y:S02]  /*b250*/  F2I.FTZ.U32.TRUNC.NTZ R3, R2 ;  /* 0x0000000200037305 */ /* 0x000e24000021f000 */
[----:B0-----:R0:W-:Y:S02]  /*b260*/  STG.E [R16.64], R3 ;  /* 0x0000000310007986 */ /* 0x0011e4000c101924 */
.L_x_1986:
[----:B------:R-:W-:Y:S02]  /*b270*/  IADD3 R23, R23, 0x80, RZ ;  /* 0x0000008017177810 */ /* 0x000fe40007ffe0ff */
.L_x_1837:
[----:B------:R-:W-:Y:S05]  /*b280*/  BSYNC B7 ;  /* 0x0000000000077941 */ /* 0x000fea0003800000 */
.L_x_1836:
[----:B------:R-:W-:-:S13]  /*b290*/  ISETP.GE.AND P0, PT, R23, c[0x0][0x160], PT ;  /* 0x0000580017007a0c */ /* 0x000fda0003f06270 */
[----:B------:R-:W-:Y:S05]  /*b2a0*/  @P0 EXIT ;  /* 0x000000000000094d */ /* 0x000fea0003800000 */
        /* <DEDUP_REMOVED lines=255> */
.L_x_2014:
        /* <DEDUP_REMOVED lines=20> */
.L_x_2019:
[----:B------:R-:W2:Y:S02]  /*c3e0*/  LDG.E.U8 R2, [R2.64] ;  /* 0x0000002402027981 */ /* 0x000ea4000c1e1100 */
[----:B--2---:R0:W1:Y:S01]  /*c3f0*/  I2F.U16 R19, R2 ;  /* 0x0000000200137306 */ /* 0x0040620000101000 */
[----:B------:R-:W-:Y:S05]  /*c400*/  BRA `(.L_x_2021) ;  /* 0x00000ca000007947 */ /* 0x000fea0003800000 */
.L_x_2018:
        /* <DEDUP_REMOVED lines=9> */
.L_x_2023:
[----:B------:R-:W2:Y:S02]  /*c4a0*/  LDG.E R2, [R2.64] ;  /* 0x0000002402027981 */ /* 0x000ea4000c1e1900 */
[----:B--2---:R0:W1:Y:S01]  /*c4b0*/  I2F R19, R2 ;  /* 0x0000000200137306 */ /* 0x0040620000201400 */
[----:B------:R-:W-:Y:S05]  /*c4c0*/  BRA `(.L_x_2021) ;  /* 0x00000be000007947 */ /* 0x000fea0003800000 */
.L_x_2022:
[----:B------:R-:W2:Y:S02]  /*c4d0*/  LDG.E.U16 R2, [R2.64] ;  /* 0x0000002402027981 */ /* 0x000ea4000c1e1500 */
[----:B--2---:R0:W1:Y:S01]  /*c4e0*/  I2F.S16 R19, R2 ;  /* 0x0000000200137306 */ /* 0x0040620000101400 */
[----:B------:R-:W-:Y:S05]  /*c4f0*/  BRA `(.L_x_2021) ;  /* 0x00000bb000007947 */ /* 0x000fea0003800000 */
.L_x_2017:
        /* <DEDUP_REMOVED lines=8> */
.L_x_2025:
[----:B------:R-:W2:Y:S02]  /*c580*/  LDG.E.U16 R2, [R2.64] ;  /* 0x0000002402027981 */ /* 0x000ea4000c1e1500 */
[----:B--2---:R-:W-:Y:S01]  /*c590*/  HADD2.F32 R19, -RZ, R2.H0_H0 ;  /* 0x20000002ff137230 */ /* 0x004fe20000004100 */
[----:B------:R-:W-:Y:S05]  /*c5a0*/  BRA `(.L_x_2021) ;  /* 0x00000b0000007947 */ /* 0x000fea0003800000 */
.L_x_2024:
        /* <DEDUP_REMOVED lines=8> */
.L_x_2027:
[----:B------:R-:W2:Y:S02]  /*c630*/  LDG.E.U16 R2, [R2.64] ;  /* 0x0000002402027981 */ /* 0x000ea4000c1e1500 */
[----:B--2---:R-:W-:Y:S01]  /*c640*/  HADD2.F32 R19, -RZ, R2.H0_H0 ;  /* 0x20000002ff137230 */ /* 0x004fe20000004100 */
[----:B------:R-:W-:Y:S05]  /*c650*/  BRA `(.L_x_2021) ;  /* 0x00000a5000007947 */ /* 0x000fea0003800000 */
.L_x_2026:
[----:B------:R-:W2:Y:S02]  /*c660*/  LDG.E.64 R2, [R2.64] ;  /* 0x0000002402027981 */ /* 0x000ea4000c1e1b00 */
[----:B--2---:R-:W0:Y:S01]  /*c670*/  F2F.F32.F64 R19, R2 ;  /* 0x0000000200137310 */ /* 0x004e220000301000 */
[----:B------:R-:W0:-:S14]  /*c680*/  DSETP.GEU.AND P0, PT, |R2|, c[0x2][0x0], PT ;  /* 0x008000000200762a */ /* 0x000e1c0003f0e200 */
[----:B0-----:R-:W-:Y:S01]  /*c690*/  @!P0 FMUL R19, R19, 1.175494350822287508e-38 ;  /* 0x0080000013138820 */ /* 0x001fe20000400000 */
[----:B------:R-:W-:Y:S05]  /*c6a0*/  BRA `(.L_x_2021) ;  /* 0x00000a0000007947 */ /* 0x000fea0003800000 */
.L_x_2016:
        /* <DEDUP_REMOVED lines=12> */
.L_x_2030:
[----:B------:R-:W2:Y:S02]  /*c770*/  LDG.E.64 R2, [R2.64] ;  /* 0x0000002402027981 */ /* 0x000ea4000c1e1b00 */
[----:B--2---:R-:W0:Y:S01]  /*c780*/  F2F.F32.F64 R19, R2 ;  /* 0x0000000200137310 */ /* 0x004e220000301000 */
[----:B------:R-:W0:-:S14]  /*c790*/  DSETP.GEU.AND P0, PT, |R2|, c[0x2][0x0], PT ;  /* 0x008000000200762a */ /* 0x000e1c0003f0e200 */
[----:B0-----:R-:W-:Y:S01]  /*c7a0*/  @!P0 FMUL R19, R19, 1.175494350822287508e-38 ;  /* 0x0080000013138820 */ /* 0x001fe20000400000 */
[----:B------:R-:W-:Y:S05]  /*c7b0*/  BRA `(.L_x_2021) ;  /* 0x000008f000007947 */ /* 0x000fea0003800000 */
.L_x_2029:
        /* <DEDUP_REMOVED lines=26> */
.L_x_2032:
        /* <DEDUP_REMOVED lines=13> */
.L_x_2031:
[----:B------:R-:W2:Y:S02]  /*ca30*/  LDG.E.U16 R2, [R2.64] ;  /* 0x0000002402027981 */ /* 0x000ea4000c1e1500 */
[----:B--2---:R-:W-:Y:S01]  /*ca40*/  PRMT R19, RZ, 0x5410, R2 ;  /* 0x00005410ff137816 */ /* 0x004fe20000000002 */
[----:B------:R-:W-:Y:S05]  /*ca50*/  BRA `(.L_x_2021) ;  /* 0x0000065000007947 */ /* 0x000fea0003800000 */
.L_x_2028:
        /* <DEDUP_REMOVED lines=11> */
.L_x_2035:
        /* <DEDUP_REMOVED lines=20> */
.L_x_2037:
[----:B------:R-:W-:Y:S05]  /*cc50*/  BSYNC B0 ;  /* 0x0000000000007941 */ /* 0x000fea0003800000 */
.L_x_2036:
[----:B------:R-:W-:Y:S01]  /*cc60*/  IMAD.SHL.U32 R2, R2, 0x100000, RZ ;  /* 0x0010000002027824 */ /* 0x000fe200078e00ff */
[----:B------:R-:W-:-:S04]  /*cc70*/  LEA R0, R0, 0x3b800000, 0x17 ;  /* 0x3b80000000007811 */ /* 0x000fc800078eb8ff */
[----:B------:R-:W-:Y:S01]  /*cc80*/  LOP3.LUT R19, R0, R2, R19, 0xfe, !PT ;  /* 0x0000000200137212 */ /* 0x000fe200078efe13 */
[----:B------:R-:W-:Y:S05]  /*cc90*/  BRA `(.L_x_2021) ;  /* 0x0000041000007947 */ /* 0x000fea0003800000 */
.L_x_2034:
        /* <DEDUP_REMOVED lines=20> */
.L_x_2039:
[----:B------:R-:W-:Y:S05]  /*cde0*/  BSYNC B0 ;  /* 0x0000000000007941 */ /* 0x000fea0003800000 */
.L_x_2038:
[----:B------:R-:W-:Y:S01]  /*cdf0*/  IMAD.SHL.U32 R2, R2, 0x200000, RZ ;  /* 0x0020000002027824 */ /* 0x000fe200078e00ff */
[----:B------:R-:W-:-:S04]  /*ce00*/  LEA R0, R0, 0x37800000, 0x17 ;  /* 0x3780000000007811 */ /* 0x000fc800078eb8ff */
[----:B------:R-:W-:Y:S01]  /*ce10*/  LOP3.LUT R19, R0, R2, R19, 0xfe, !PT ;  /* 0x0000000200137212 */ /* 0x000fe200078efe13 */
[----:B------:R-:W-:Y:S05]  /*ce20*/  BRA `(.L_x_2021) ;  /* 0x0000028000007947 */ /* 0x000fea0003800000 */
.L_x_2033:
        /* <DEDUP_REMOVED lines=14> */
.L_x_2020:
        /* <DEDUP_REMOVED lines=21> */
.L_x_2041:
[----:B------:R-:W2:Y:S02]  /*d060*/  LDG.E.64 R2, [R2.64] ;  /* 0x0000002402027981 */ /* 0x000ea4000c1e1b00 */
[----:B--2---:R0:W1:Y:S01]  /*d070*/  I2F.U64 R19, R2 ;  /* 0x0000000200137312 */ /* 0x0040620000301000 */
[----:B------:R-:W-:Y:S05]  /*d080*/  BRA `(.L_x_2021) ;  /* 0x0000002000007947 */ /* 0x000fea0003800000 */
.L_x_2040:
[----:B------:R-:W2:Y:S02]  /*d090*/  LDG.E R2, [R2.64] ;  /* 0x0000002402027981 */ /* 0x000ea4000c1e1900 */
[----:B--2---:R0:W1:Y:S02]  /*d0a0*/  I2F.U32 R19, R2 ;  /* 0x0000000200137306 */ /* 0x0040640000201000 */
.L_x_2021:
[----:B------:R-:W-:Y:S05]  /*d0b0*/  BSYNC B6 ;  /* 0x0000000000067941 */ /* 0x000fea0003800000 */
.L_x_2015:
        /* <DEDUP_REMOVED lines=18> */
.L_x_2046:
[----:B------:R-:W2:Y:S02]  /*d1e0*/  LDG.E.U8 R0, [R2.64] ;  /* 0x0000002402007981 */ /* 0x000ea4000c1e1100 */
[----:B--2---:R-:W0:Y:S01]  /*d1f0*/  I2F.U16 R0, R0 ;  /* 0x0000000000007306 */ /* 0x004e220000101000 */
[----:B------:R-:W-:Y:S05]  /*d200*/  BRA `(.L_x_2048) ;  /* 0x00000ca000007947 */ /* 0x000fea0003800000 */
.L_x_2045:
        /* <DEDUP_REMOVED lines=9> */
.L_x_2050:
[----:B------:R-:W2:Y:S02]  /*d2a0*/  LDG.E R0, [R2.64] ;  /* 0x0000002402007981 */ /* 0x000ea4000c1e1900 */
[----:B--2---:R-:W0:Y:S01]  /*d2b0*/  I2F R0, R0 ;  /* 0x0000000000007306 */ /* 0x004e220000201400 */
[----:B------:R-:W-:Y:S05]  /*d2c0*/  BRA `(.L_x_2048) ;  /* 0x00000be000007947 */ /* 0x000fea0003800000 */
.L_x_2049:
[----:B------:R-:W2:Y:S02]  /*d2d0*/  LDG.E.U16 R0, [R2.64] ;  /* 0x0000002402007981 */ /* 0x000ea4000c1e1500 */
[----:B--2---:R-:W0:Y:S01]  /*d2e0*/  I2F.S16 R0, R0 ;  /* 0x0000000000007306 */ /* 0x004e220000101400 */
[----:B------:R-:W-:Y:S05]  /*d2f0*/  BRA `(.L_x_2048) ;  /* 0x00000bb000007947 */ /* 0x000fea0003800000 */
.L_x_2044:
        /* <DEDUP_REMOVED lines=8> */
.L_x_2052:
[----:B------:R-:W2:Y:S02]  /*d380*/  LDG.E.U16 R0, [R2.64] ;  /* 0x0000002402007981 */ /* 0x000ea4000c1e1500 */
[----:B--2---:R-:W-:Y:S01]  /*d390*/  HADD2.F32 R0, -RZ, R0.H0_H0 ;  /* 0x20000000ff007230 */ /* 0x004fe20000004100 */
[----:B------:R-:W-:Y:S05]  /*d3a0*/  BRA `(.L_x_2048) ;  /* 0x00000b0000007947 */ /* 0x000fea0003800000 */
.L_x_2051:
        /* <DEDUP_REMOVED lines=8> */
.L_x_2054:
[----:B------:R-:W2:Y:S02]  /*d430*/  LDG.E.U16 R0, [R2.64] ;  /* 0x0000002402007981 */ /* 0x000ea4000c1e1500 */
[----:B--2---:R-:W-:Y:S01]  /*d440*/  HADD2.F32 R0, -RZ, R0.H0_H0 ;  /* 0x20000000ff007230 */ /* 0x004fe20000004100 */
[----:B------:R-:W-:Y:S05]  /*d450*/  BRA `(.L_x_2048) ;  /* 0x00000a5000007947 */ /* 0x000fea0003800000 */
.L_x_2053:
[----:B------:R-:W2:Y:S02]  /*d460*/  LDG.E.64 R2, [R2.64] ;  /* 0x0000002402027981 */ /* 0x000ea4000c1e1b00 */
[----:B--2---:R-:W0:Y:S01]  /*d470*/  F2F.F32.F64 R0, R2 ;  /* 0x0000000200007310 */ /* 0x004e220000301000 */
[----:B------:R-:W0:-:S14]  /*d480*/  DSETP.GEU.AND P0, PT, |R2|, c[0x2][0x0], PT ;  /* 0x008000000200762a */ /* 0x000e1c0003f0e200 */
[----:B0-----:R-:W-:Y:S01]  /*d490*/  @!P0 FMUL R0, R0, 1.175494350822287508e-38 ;  /* 0x0080000000008820 */ /* 0x001fe20000400000 */
[----:B------:R-:W-:Y:S05]  /*d4a0*/  BRA `(.L_x_2048) ;  /* 0x00000a0000007947 */ /* 0x000fea0003800000 */
.L_x_2043:
        /* <DEDUP_REMOVED lines=12> */
.L_x_2057:
[----:B------:R-:W2:Y:S02]  /*d570*/  LDG.E.64 R2, [R2.64] ;  /* 0x0000002402027981 */ /* 0x000ea4000c1e1b00 */
[----:B--2---:R-:W0:Y:S01]  /*d580*/  F2F.F32.F64 R0, R2 ;  /* 0x0000000200007310 */ /* 0x004e220000301000 */
[----:B------:R-:W0:-:S14]  /*d590*/  DSETP.GEU.AND P0, PT, |R2|, c[0x2][0x0], PT ;  /* 0x008000000200762a */ /* 0x000e1c0003f0e200 */
[----:B0-----:R-:W-:Y:S01]  /*d5a0*/  @!P0 FMUL R0, R0, 1.175494350822287508e-38 ;  /* 0x0080000000008820 */ /* 0x001fe20000400000 */
[----:B------:R-:W-:Y:S05]  /*d5b0*/  BRA `(.L_x_2048) ;  /* 0x000008f000007947 */ /* 0x000fea0003800000 */
.L_x_2056:
        /* <DEDUP_REMOVED lines=26> */
.L_x_2059:
        /* <DEDUP_REMOVED lines=13> */
.L_x_2058:
[----:B------:R-:W2:Y:S02]  /*d830*/  LDG.E.U16 R0, [R2.64] ;  /* 0x0000002402007981 */ /* 0x000ea4000c1e1500 */
[----:B--2---:R-:W-:Y:S01]  /*d840*/  PRMT R0, RZ, 0x5410, R0 ;  /* 0x00005410ff007816 */ /* 0x004fe20000000000 */
[----:B------:R-:W-:Y:S05]  /*d850*/  BRA `(.L_x_2048) ;  /* 0x0000065000007947 */ /* 0x000fea0003800000 */
.L_x_2055:
        /* <DEDUP_REMOVED lines=11> */
.L_x_2062:
        /* <DEDUP_REMOVED lines=20> */
.L_x_2064:
[----:B------:R-:W-:Y:S05]  /*da50*/  BSYNC B0 ;  /* 0x0000000000007941 */ /* 0x000fea0003800000 */
.L_x_2063:
[----:B------:R-:W-:Y:S01]  /*da60*/  LEA R3, R0, 0x3b800000, 0x17 ;  /* 0x3b80000000037811 */ /* 0x000fe200078eb8ff */
[----:B------:R-:W-:-:S05]  /*da70*/  IMAD.SHL.U32 R0, R2, 0x100000, RZ ;  /* 0x0010000002007824 */ /* 0x000fca00078e00ff */
[----:B------:R-:W-:Y:S01]  /*da80*/  LOP3.LUT R0, R3, R0, R4, 0xfe, !PT ;  /* 0x0000000003007212 */ /* 0x000fe200078efe04 */
[----:B------:R-:W-:Y:S05]  /*da90*/  BRA `(.L_x_2048) ;  /* 0x0000041000007947 */ /* 0x000fea0003800000 */
.L_x_2061:
        /* <DEDUP_REMOVED lines=20> */
.L_x_2066:
[----:B------:R-:W-:Y:S05]  /*dbe0*/  BSYNC B0 ;  /* 0x0000000000007941 */ /* 0x000fea0003800000 */
.L_x_2065:
[----:B------:R-:W-:Y:S01]  /*dbf0*/  LEA R3, R0, 0x37800000, 0x17 ;  /* 0x3780000000037811 */ /* 0x000fe200078eb8ff */
[----:B------:R-:W-:-:S05]  /*dc00*/  IMAD.SHL.U32 R0, R2, 0x200000, RZ ;  /* 0x0020000002007824 */ /* 0x000fca00078e00ff */
[----:B------:R-:W-:Y:S01]  /*dc10*/  LOP3.LUT R0, R3, R0, R4, 0xfe, !PT ;  /* 0x0000000003007212 */ /* 0x000fe200078efe04 */
[----:B------:R-:W-:Y:S05]  /*dc20*/  BRA `(.L_x_2048) ;  /* 0x0000028000007947 */ /* 0x000fea0003800000 */
.L_x_2060:
        /* <DEDUP_REMOVED lines=14> */
.L_x_2047:
        /* <DEDUP_REMOVED lines=21> */
.L_x_2068:
[----:B------:R-:W2:Y:S02]  /*de60*/  LDG.E.64 R2, [R2.64] ;  /* 0x0000002402027981 */ /* 0x000ea4000c1e1b00 */
[----:B--2---:R0:W2:Y:S01]  /*de70*/  I2F.U64 R0, R2 ;  /* 0x0000000200007312 */ /* 0x0040a20000301000 */
[----:B------:R-:W-:Y:S05]  /*de80*/  BRA `(.L_x_2048) ;  /* 0x0000002000007947 */ /* 0x000fea0003800000 */
.L_x_2067:
[----:B------:R-:W2:Y:S02]  /*de90*/  LDG.E R0, [R2.64] ;  /* 0x0000002402007981 */ /* 0x000ea4000c1e1900 */
[----:B--2---:R-:W0:Y:S02]  /*dea0*/  I2F.U32 R0, R0 ;  /* 0x0000000000007306 */ /* 0x004e240000201000 */
.L_x_2048:
[----:B------:R-:W-:Y:S05]  /*deb0*/  BSYNC B6 ;  /* 0x0000000000067941 */ /* 0x000fea0003800000 */
.L_x_2042:
        /* <DEDUP_REMOVED lines=24> */
[----:B0-----:R-:W-:Y:S01]  /*e040*/  STG.E.U8 [R16.64], R3 ;  /* 0x0000000310007986 */ /* 0x001fe2000c101124 */
[----:B------:R-:W-:Y:S05]  /*e050*/  EXIT ;  /* 0x000000000000794d */ /* 0x000fea0003800000 */
.L_x_2072:
[----:B------:R-:W0:Y:S02]  /*e060*/  F2I.S64.TRUNC R2, R2 ;  /* 0x0000000200027311 */ /* 0x000e24000020d900 */
[----:B0-----:R-:W-:-:S05]  /*e070*/  IMAD.MOV.U32 R5, RZ, RZ, R2 ;  /* 0x000000ffff057224 */ /* 0x001fca00078e0002 */
[----:B------:R-:W-:Y:S01]  /*e080*/  STG.E.U8 [R16.64], R5 ;  /* 0x0000000510007986 */ /* 0x000fe2000c101124 */
[----:B------:R-:W-:Y:S05]  /*e090*/  EXIT ;  /* 0x000000000000794d */ /* 0x000fea0003800000 */
.L_x_2071:
[----:B------:R-:W-:-:S13]  /*e0a0*/  ISETP.NE.AND P0, PT, R7, 0x2, PT ;  /* 0x000000020700780c */ /* 0x000fda0003f05270 */
[----:B------:R-:W-:Y:S05]  /*e0b0*/  @!P0 BRA `(.L_x_2074) ;  /* 0x000000a000008947 */ /* 0x000fea0003800000 */
[----:B------:R-:W-:-:S13]  /*e0c0*/  ISETP.NE.AND P0, PT, R7, 0x3, PT ;  /* 0x000000030700780c */ /* 0x000fda0003f05270 */
[----:B------:R-:W-:Y:S05]  /*e0d0*/  @!P0 BRA `(.L_x_2075) ;  /* 0x0000005000008947 */ /* 0x000fea0003800000 */
[----:B------:R-:W-:-:S13]  /*e0e0*/  ISETP.NE.AND P0, PT, R7, 0x4, PT ;  /* 0x000000040700780c */ /* 0x000fda0003f05270 */
[----:B------:R-:W-:Y:S05]  /*e0f0*/  @P0 BRA `(.L_x_2073) ;  /* 0x00000b4000000947 */ /* 0x000fea0003800000 */
[----:B------:R-:W0:Y:S02]  /*e100*/  F2I.S64.TRUNC R2, R2 ;  /* 0x0000000200027311 */ /* 0x000e24000020d900 */
[----:B0-----:R-:W-:Y:S01]  /*e110*/  STG.E.64 [R16.64], R2 ;  /* 0x0000000210007986 */ /* 0x001fe2000c101b24 */
[----:B------:R-:W-:Y:S05]  /*e120*/  EXIT ;  /* 0x000000000000794d */ /* 0x000fea0003800000 */
.L_x_2075:
[----:B------:R-:W0:Y:S02]  /*e130*/  F2I.FTZ.TRUNC.NTZ R3, R2 ;  /* 0x0000000200037305 */ /* 0x000e24000021f100 */
[----:B0-----:R-:W-:Y:S01]  /*e140*/  STG.E [R16.64], R3 ;  /* 0x0000000310007986 */ /* 0x001fe2000c101924 */
[----:B------:R-:W-:Y:S05]  /*e150*/  EXIT ;  /* 0x000000000000794d */ /* 0x000fea0003800000 */
.L_x_2074:
[----:B------:R-:W0:Y:S02]  /*e160*/  F2I.FTZ.TRUNC.NTZ R3, R2 ;  /* 0x0000000200037305 */ /* 0x000e24000021f100 */
[----:B0-----:R-:W-:Y:S01]  /*e170*/  STG.E.U16 [R16.64], R3 ;  /* 0x0000000310007986 */ /* 0x001fe2000c101524 */
[----:B------:R-:W-:Y:S05]  /*e180*/  EXIT ;  /* 0x000000000000794d */ /* 0x000fea0003800000 */
.L_x_2070:
[----:B------:R-:W-:-:S13]  /*e190*/  ISETP.GT.AND P0, PT, R7, 0x6, PT ;  /* 0x000000060700780c */ /* 0x000fda0003f04270 */
[----:B------:R-:W-:Y:S05]  /*e1a0*/  @P0 BRA `(.L_x_2076) ;  /* 0x0000009000000947 */ /* 0x000fea0003800000 */
[----:B------:R-:W-:-:S13]  /*e1b0*/  ISETP.NE.AND P0, PT, R7, 0x5, PT ;  /* 0x000000050700780c */ /* 0x000fda0003f05270 */
[----:B------:R-:W-:Y:S05]  /*e1c0*/  @!P0 BRA `(.L_x_2077) ;  /* 0x0000004000008947 */ /* 0x000fea0003800000 */
[----:B------:R-:W-:-:S13]  /*e1d0*/  ISETP.NE.AND P0, PT, R7, 0x6, PT ;  /* 0x000000060700780c */ /* 0x000fda0003f05270 */
[----:B------:R-:W-:Y:S05]  /*e1e0*/  @P0 BRA `(.L_x_2073) ;  /* 0x00000a5000000947 */ /* 0x000fea0003800000 */
[----:B------:R-:W-:Y:S01]  /*e1f0*/  STG.E [R16.64], R2 ;  /* 0x0000000210007986 */ /* 0x000fe2000c101924 */
[----:B------:R-:W-:Y:S05]  /*e200*/  EXIT ;  /* 0x000000000000794d */ /* 0x000fea0003800000 */
.L_x_2077:
[----:B------:R-:W-:-:S05]  /*e210*/  F2FP.PACK_AB R2, RZ, R2 ;  /* 0x00000002ff02723e */ /* 0x000fca00000000ff */
[----:B------:R-:W-:Y:S01]  /*e220*/  STG.E.U16 [R16.64], R2 ;  /* 0x0000000210007986 */ /* 0x000fe2000c101524 */
[----:B------:R-:W-:Y:S05]  /*e230*/  EXIT ;  /* 0x000000000000794d */ /* 0x000fea0003800000 */
.L_x_2076:
[----:B------:R-:W-:-:S13]  /*e240*/  ISETP.NE.AND P0, PT, R7, 0x7, PT ;  /* 0x000000070700780c */ /* 0x000fda0003f05270 */
[----:B------:R-:W-:Y:S05]  /*e250*/  @!P0 BRA `(.L_x_2078) ;  /* 0x000000b000008947 */ /* 0x000fea0003800000 */
[----:B------:R-:W-:-:S13]  /*e260*/  ISETP.NE.AND P0, PT, R7, 0x8, PT ;  /* 0x000000080700780c */ /* 0x000fda0003f05270 */
[----:B------:R-:W-:Y:S05]  /*e270*/  @!P0 BRA `(.L_x_2079) ;  /* 0x0000005000008947 */ /* 0x000fea0003800000 */
[----:B------:R-:W-:-:S13]  /*e280*/  ISETP.NE.AND P0, PT, R7, 0x9, PT ;  /* 0x000000090700780c */ /* 0x000fda0003f05270 */
[----:B------:R-:W-:Y:S05]  /*e290*/  @P0 BRA `(.L_x_2073) ;  /* 0x000009a000000947 */ /* 0x000fea0003800000 */
[----:B------:R-:W-:-:S05]  /*e2a0*/  IMAD.MOV.U32 R3, RZ, RZ, RZ ;  /* 0x000000ffff037224 */ /* 0x000fca00078e00ff */
[----:B------:R-:W-:Y:S01]  /*e2b0*/  STG.E.64 [R16.64], R2 ;  /* 0x0000000210007986 */ /* 0x000fe2000c101b24 */
[----:B------:R-:W-:Y:S05]  /*e2c0*/  EXIT ;  /* 0x000000000000794d */ /* 0x000fea0003800000 */
.L_x_2079:
[----:B------:R-:W-:-:S04]  /*e2d0*/  F2FP.PACK_AB R3, RZ, R2 ;  /* 0x00000002ff03723e */ /* 0x000fc800000000ff */
[----:B------:R-:W-:-:S05]  /*e2e0*/  PRMT R3, R3, 0x5410, RZ ;  /* 0x0000541003037816 */ /* 0x000fca00000000ff */
[----:B------:R-:W-:Y:S01]  /*e2f0*/  STG.E [R16.64], R3 ;  /* 0x0000000310007986 */ /* 0x000fe2000c101924 */
[----:B------:R-:W-:Y:S05]  /*e300*/  EXIT ;  /* 0x000000000000794d */ /* 0x000fea0003800000 */
.L_x_2078:
[----:B------:R-:W-:-:S06]  /*e310*/  FMUL.FTZ R2, R2, 1 ;  /* 0x3f80000002027820 */ /* 0x000fcc0000410000 */
[----:B------:R-:W0:Y:S02]  /*e320*/  F2F.F64.F32 R2, R2 ;  /* 0x0000000200027310 */ /* 0x000e240000201800 */
[----:B0-----:R-:W-:Y:S01]  /*e330*/  STG.E.64 [R16.64], R2 ;  /* 0x0000000210007986 */ /* 0x001fe2000c101b24 */
[----:B------:R-:W-:Y:S05]  /*e340*/  EXIT ;  /* 0x000000000000794d */ /* 0x000fea0003800000 */
.L_x_2069:
        /* <DEDUP_REMOVED lines=10> */
[----:B------:R-:W-:Y:S01]  /*e3f0*/  STG.E.U8 [R16.64], R3 ;  /* 0x0000000310007986 */ /* 0x000fe2000c101124 */
[----:B------:R-:W-:Y:S05]  /*e400*/  EXIT ;  /* 0x000000000000794d */ /* 0x000fea0003800000 */
.L_x_2082:
[----:B------:R-:W-:Y:S01]  /*e410*/  FMUL.FTZ R4, R2, 1 ;  /* 0x3f80000002047820 */ /* 0x000fe20000410000 */
[----:B------:R-:W-:-:S05]  /*e420*/  CS2R R6, SRZ ;  /* 0x0000000000067805 */ /* 0x000fca000001ff00 */
[----:B------:R-:W0:Y:S02]  /*e430*/  F2F.F64.F32 R4, R4 ;  /* 0x0000000400047310 */ /* 0x000e240000201800 */
[----:B0-----:R-:W-:Y:S01]  /*e440*/  STG.E.128 [R16.64], R4 ;  /* 0x0000000410007986 */ /* 0x001fe2000c101d24 */
[----:B------:R-:W-:Y:S05]  /*e450*/  EXIT ;  /* 0x000000000000794d */ /* 0x000fea0003800000 */
.L_x_2081:
        /* <DEDUP_REMOVED lines=20> */
.L_x_2086:
[----:B------:R-:W-:Y:S05]  /*e5a0*/  BSYNC B0 ;  /* 0x0000000000007941 */ /* 0x000fea0003800000 */
.L_x_2085:
[----:B------:R-:W-:-:S05]  /*e5b0*/  LOP3.LUT R5, R0, R5, RZ, 0xfc, !PT ;  /* 0x0000000500057212 */ /* 0x000fca00078efcff */
[----:B------:R-:W-:Y:S01]  /*e5c0*/  STG.E.U8 [R16.64], R5 ;  /* 0x0000000510007986 */ /* 0x000fe2000c101124 */
[----:B------:R-:W-:Y:S05]  /*e5d0*/  EXIT ;  /* 0x000000000000794d */ /* 0x000fea0003800000 */
.L_x_2084:
        /* <DEDUP_REMOVED lines=12> */
.L_x_2088:
[----:B------:R-:W-:Y:S01]  /*e6a0*/  IMAD.MOV.U32 R0, RZ, RZ, 0x7f ;  /* 0x0000007fff007424 */ /* 0x000fe200078e00ff */
[----:B------:R-:W-:-:S04]  /*e6b0*/  ISETP.GT.U32.AND P0, PT, R4, 0x7f800000, PT ;  /* 0x7f8000000400780c */ /* 0x000fc80003f04070 */
[----:B------:R-:W-:-:S04]  /*e6c0*/  SEL R0, R0, 0x7c, P0 ;  /* 0x0000007c00007807 */ /* 0x000fc80000000000 */
.L_x_2089:
[----:B------:R-:W-:Y:S05]  /*e6d0*/  BSYNC B0 ;  /* 0x0000000000007941 */ /* 0x000fea0003800000 */
.L_x_2087:
[----:B------:R-:W-:-:S04]  /*e6e0*/  LOP3.LUT R2, R2, 0x80000000, RZ, 0xc0, !PT ;  /* 0x8000000002027812 */ /* 0x000fc800078ec0ff */
[----:B------:R-:W-:-:S04]  /*e6f0*/  SHF.R.U32.HI R3, RZ, 0x18, R2 ;  /* 0x00000018ff037819 */ /* 0x000fc80000011602 */
[----:B------:R-:W-:-:S05]  /*e700*/  LOP3.LUT R3, R0, R3, RZ, 0xfc, !PT ;  /* 0x0000000300037212 */ /* 0x000fca00078efcff */
[----:B------:R-:W-:Y:S01]  /*e710*/  STG.E.U8 [R16.64], R3 ;  /* 0x0000000310007986 */ /* 0x000fe2000c101124 */
[----:B------:R-:W-:Y:S05]  /*e720*/  EXIT ;  /* 0x000000000000794d */ /* 0x000fea0003800000 */
.L_x_2083:
[----:B------:R-:W-:-:S05]  /*e730*/  F2FP.BF16.PACK_AB R2, RZ, R2 ;  /* 0x00000002ff02723e */ /* 0x000fca00000010ff */
[----:B------:R-:W-:Y:S01]  /*e740*/  STG.E.U16 [R16.64], R2 ;  /* 0x0000000210007986 */ /* 0x000fe2000c101524 */
[----:B------:R-:W-:Y:S05]  /*e750*/  EXIT ;  /* 0x000000000000794d */ /* 0x000fea0003800000 */
.L_x_2080:
        /* <DEDUP_REMOVED lines=9> */
[----:B0-----:R-:W-:Y:S01]  /*e7f0*/  STG.E.U16 [R16.64], R3 ;  /* 0x0000000310007986 */ /* 0x001fe2000c101524 */
[----:B------:R-:W-:Y:S05]  /*e800*/  EXIT ;  /* 0x000000000000794d */ /* 0x000fea0003800000 */
.L_x_2092:
        /* <DEDUP_REMOVED lines=16> */
.L_x_2095:
[----:B------:R-:W-:-:S04]  /*e910*/  LOP3.LUT R2, R2, 0x80000000, RZ, 0xc0, !PT ;  /* 0x8000000002027812 */ /* 0x000fc800078ec0ff */
[----:B------:R-:W-:-:S04]  /*e920*/  SHF.R.U32.HI R3, RZ, 0x18, R2 ;  /* 0x00000018ff037819 */ /* 0x000fc80000011602 */
[----:B------:R-:W-:-:S04]  /*e930*/  LOP3.LUT R0, R0, R3, RZ, 0xfc, !PT ;  /* 0x0000000300007212 */ /* 0x000fc800078efcff */
[----:B------:R-:W-:Y:S02]  /*e940*/  PRMT R8, R0, 0x7610, R8 ;  /* 0x0000761000087816 */ /* 0x000fe40000000008 */
.L_x_2094:
[----:B------:R-:W-:Y:S05]  /*e950*/  BSYNC B0 ;  /* 0x0000000000007941 */ /* 0x000fea0003800000 */
.L_x_2093:
[----:B------:R-:W-:Y:S01]  /*e960*/  STG.E.U8 [R16.64], R8 ;  /* 0x0000000810007986 */ /* 0x000fe2000c101124 */
[----:B------:R-:W-:Y:S05]  /*e970*/  EXIT ;  /* 0x000000000000794d */ /* 0x000fea0003800000 */
.L_x_2091:
        /* <DEDUP_REMOVED lines=16> */
.L_x_2098:
[----:B------:R-:W-:-:S04]  /*ea80*/  LOP3.LUT R2, R2, 0x80000000, RZ, 0xc0, !PT ;  /* 0x8000000002027812 */ /* 0x000fc800078ec0ff */
[----:B------:R-:W-:-:S04]  /*ea90*/  SHF.R.U32.HI R3, RZ, 0x18, R2 ;  /* 0x00000018ff037819 */ /* 0x000fc80000011602 */
[----:B------:R-:W-:-:S04]  /*eaa0*/  LOP3.LUT R0, R0, R3, RZ, 0xfc, !PT ;  /* 0x0000000300007212 */ /* 0x000fc800078efcff */
[----:B------:R-:W-:Y:S02]  /*eab0*/  PRMT R8, R0, 0x7610, R8 ;  /* 0x0000761000087816 */ /* 0x000fe40000000008 */
.L_x_2097:
[----:B------:R-:W-:Y:S05]  /*eac0*/  BSYNC B0 ;  /* 0x0000000000007941 */ /* 0x000fea0003800000 */
.L_x_2096:
[----:B------:R-:W-:Y:S01]  /*ead0*/  STG.E.U8 [R16.64], R8 ;  /* 0x0000000810007986 */ /* 0x000fe2000c101124 */
[----:B------:R-:W-:Y:S05]  /*eae0*/  EXIT ;  /* 0x000000000000794d */ /* 0x000fea0003800000 */
.L_x_2090:
        /* <DEDUP_REMOVED lines=21> */
.L_x_2073:
        /* <DEDUP_REMOVED lines=20> */
.L_x_2100:
[----:B------:R-:W0:Y:S02]  /*ed80*/  F2I.U64.TRUNC R2, R2 ;  /* 0x0000000200027311 */ /* 0x000e24000020d800 */
[----:B0-----:R-:W-:Y:S01]  /*ed90*/  STG.E.64 [R16.64], R2 ;  /* 0x0000000210007986 */ /* 0x001fe2000c101b24 */
[----:B------:R-:W-:Y:S05]  /*eda0*/  EXIT ;  /* 0x000000000000794d */ /* 0x000fea0003800000 */
.L_x_2099:
[----:B------:R-:W0:Y:S02]  /*edb0*/  F2I.FTZ.U32.TRUNC.NTZ R3, R2 ;  /* 0x0000000200037305 */ /* 0x000e24000021f000 */
[----:B0-----:R-:W-:Y:S01]  /*edc0*/  STG.E [R16.64], R3 ;  /* 0x0000000310007986 */ /* 0x001fe2000c101924 */
[----:B------:R-:W-:Y:S05]  /*edd0*/  EXIT ;  /* 0x000000000000794d */ /* 0x000fea0003800000 */
.L_x_2101:
        /* <DEDUP_REMOVED lines=10> */
.L_x_6702:


//--------------------- .text._ZN2at6native27unrolled_elementwise_kernelIZZZNS0_62_GLOBAL__N__e6aa1b1b_29_ActivationLogSigmoidKernel_cu_9d16a0dc27log_sigmoid_backward_kernelERNS_14TensorIteratorEENKUlvE_clEvENKUlvE0_clEvEUlffE_St5arrayIPcLm3EELi4E23TrivialOffsetCalculatorILi2EjESB_ILi1EjENS0_6memory12LoadWithCastILi2EEENSE_13StoreWithCastILi1EEEEEviT_T0_T2_T3_T4_T5_ --------------------------
	.section	.text._ZN2at6native27unrolled_elementwise_kernelIZZZNS0_62_GLOBAL__N__e6aa1b1b_29_ActivationLogSigmoidKernel_cu_9d16a0dc27log_sigmoid_backward_kernelERNS_14TensorIteratorEENKUlvE_clEvENKUlvE0_clEvEUlffE_St5arrayIPcLm3EELi4E23TrivialOffsetCalculatorILi2EjESB_ILi1EjENS0_6memory12LoadWithCastILi2EEENSE_13StoreWithCastILi1EEEEEviT_T0_T2_T3_T4_T5_,"ax",@progbits
	.sectioninfo	@"SHI_REGISTERS=32"
	.align	128
        .global         _ZN2at6native27unrolled_elementwise_kernelIZZZNS0_62_GLOBAL__N__e6aa1b1b_29_ActivationLogSigmoidKernel_cu_9d16a0dc27log_sigmoid_backward_kernelERNS_14TensorIteratorEENKUlvE_clEvENKUlvE0_clEvEUlffE_St5arrayIPcLm3EELi4E23TrivialOffsetCalculatorILi2EjESB_ILi1EjENS0_6memory12LoadWithCastILi2EEENSE_13StoreWithCastILi1EEEEEviT_T0_T2_T3_T4_T5_
        .type           _ZN2at6native27unrolled_elementwise_kernelIZZZNS0_62_GLOBAL__N__e6aa1b1b_29_ActivationLogSigmoidKernel_cu_9d16a0dc27log_sigmoid_backward_kernelERNS_14TensorIteratorEENKUlvE_clEvENKUlvE0_clEvEUlffE_St5arrayIPcLm3EELi4E23TrivialOffsetCalculatorILi2EjESB_ILi1EjENS0_6memory12LoadWithCastILi2EEENSE_13StoreWithCastILi1EEEEEviT_T0_T2_T3_T4_T5_,@function
        .size           _ZN2at6native27unrolled_elementwise_kernelIZZZNS0_62_GLOBAL__N__e6aa1b1b_29_ActivationLogSigmoidKernel_cu_9d16a0dc27log_sigmoid_backward_kernelERNS_14TensorIteratorEENKUlvE_clEvENKUlvE0_clEvEUlffE_St5arrayIPcLm3EELi4E23TrivialOffsetCalculatorILi2EjESB_ILi1EjENS0_6memory12LoadWithCastILi2EEENSE_13StoreWithCastILi1EEEEEviT_T0_T2_T3_T4_T5_,(.L_x_6703 - _ZN2at6native27unrolled_elementwise_kernelIZZZNS0_62_GLOBAL__N__e6aa1b1b_29_ActivationLogSigmoidKernel_cu_9d16a0dc27log_sigmoid_backward_kernelERNS_14TensorIteratorEENKUlvE_clEvENKUlvE0_clEvEUlffE_St5arrayIPcLm3EELi4E23TrivialOffsetCalculatorILi2EjESB_ILi1EjENS0_6memory12LoadWithCastILi2EEENSE_13StoreWithCastILi1EEEEEviT_T0_T2_T3_T4_T5_)
        .other          _ZN2at6native27unrolled_elementwise_kernelIZZZNS0_62_GLOBAL__N__e6aa1b1b_29_ActivationLogSigmoidKernel_cu_9d16a0dc27log_sigmoid_backward_kernelERNS_14TensorIteratorEENKUlvE_clEvENKUlvE0_clEvEUlffE_St5arrayIPcLm3EELi4E23TrivialOffsetCalculatorILi2EjESB_ILi1EjENS0_6memory12LoadWithCastILi2EEENSE_13StoreWithCastILi1EEEEEviT_T0_T2_T3_T4_T5_,@"STO_CUDA_ENTRY STV_DEFAULT"
_ZN2at6native27unrolled_elementwise_kernelIZZZNS0_62_GLOBAL__N__e6aa1b1b_29_ActivationLogSigmoidKernel_cu_9d16a0dc27log_sigmoid_backward_kernelERNS_14TensorIteratorEENKUlvE_clEvENKUlvE0_clEvEUlffE_St5arrayIPcLm3EELi4E23TrivialOffsetCalculatorILi2EjESB_ILi1EjENS0_6memory12LoadWithCastILi2EEENSE_13StoreWithCastILi1EEEEEviT_T0_T2_T3_T4_T5_:
.text._ZN2at6native27unrolled_elementwise_kernelIZZZNS0_62_GLOBAL__N__e6aa1b1b_29_ActivationLogSigmoidKernel_cu_9d16a0dc27log_sigmoid_backward_kernelERNS_14TensorIteratorEENKUlvE_clEvENKUlvE0_clEvEUlffE_St5arrayIPcLm3EELi4E23TrivialOffsetCalculatorILi2EjESB_ILi1EjENS0_6memory12LoadWithCastILi2EEENSE_13StoreWithCastILi1EEEEEviT_T0_T2_T3_T4_T5_:
[----:B------:R-:W-:Y:S02]  /*0000*/  IMAD.MOV.U32 R1, RZ, RZ, c[0x0][0x28] ;  /* 0x00000a00ff017624 */ /* 0x000fe400078e00ff */
[----:B------:R-:W0:Y:S01]  /*0010*/  S2R R2, SR_CTAID.X ;  /* 0x0000000000027919 */ /* 0x000e220000002500 */
[----:B------:R-:W-:Y:S01]  /*0020*/  IMAD.MOV.U32 R3, RZ, RZ, -0x200 ;  /* 0xfffffe00ff037424 */ /* 0x000fe200078e00ff */
[----:B------:R-:W1:Y:S01]  /*0030*/  LDC.U8 R23, c[0x0][0x184] ;  /* 0x00006100ff177b82 */ /* 0x000e620000000000 */
[----:B------:R-:W-:Y:S01]  /*0040*/  ULDC.64 UR36, c[0x0][0x118] ;  /* 0x0000460000247ab9 */ /* 0x000fe20000000a00 */
[----:B------:R-:W2:Y:S01]  /*0050*/  S2R R17, SR_TID.X ;  /* 0x0000000000117919 */ /* 0x000ea20000002100 */
[----:B------:R-:W-:Y:S01]  /*0060*/  BSSY B7, `(.L_x_2102) ;  /* 0x00001cb000077945 */ /* 0x000fe20003800000 */
[----:B------:R-:W-:Y:S01]  /*0070*/  IMAD.MOV.U32 R22, RZ, RZ, RZ ;  /* 0x000000ffff167224 */ /* 0x000fe200078e00ff */
[----:B------:R-:W-:-:S03]  /*0080*/  CS2R R28, SRZ ;  /* 0x00000000001c7805 */ /* 0x000fc6000001ff00 */
[----:B------:R-:W3:Y:S01]  /*0090*/  LDC.U8 R19, c[0x0][0x185] ;  /* 0x00006140ff137b82 */ /* 0x000ee20000000000 */
[----:B0-----:R-:W-:-:S05]  /*00a0*/  IMAD R16, R2, R3, c[0x0][0x160] ;  /* 0x0000580002107624 */ /* 0x001fca00078e0203 */
[----:B--2---:R-:W-:-:S13]  /*00b0*/  ISETP.GE.AND P0, PT, R17, R16, PT ;  /* 0x000000101100720c */ /* 0x004fda0003f06270 */
[----:B------:R-:W-:Y:S05]  /*00c0*/  @P0 BRA `(.L_x_2103) ;  /* 0x00001c4000000947 */ /* 0x000fea0003800000 */
[----:B-1-3--:R-:W-:Y:S01]  /*00d0*/  PRMT R0, R23, 0x9910, RZ ;  /* 0x0000991017007816 */ /* 0x00afe200000000ff */
[----:B------:R-:W-:Y:S01]  /*00e0*/  IMAD R17, R2, 0x200, R17 ;  /* 0x0000020002117824 */ /* 0x000fe200078e0211 */
[----:B------:R-:W-:Y:S02]  /*00f0*/  BSSY B6, `(.L_x_2104) ;  /* 0x00000df000067945 */ /* 0x000fe40003800000 */
        /* <DEDUP_REMOVED lines=16> */
.L_x_2108:
[----:B------:R-:W2:Y:S02]  /*0200*/  LDG.E.U8 R4, [R4.64] ;  /* 0x0000002404047981 */ /* 0x000ea4000c1e1100 */
[----:B--2---:R0:W1:Y:S01]  /*0210*/  I2F.U16 R29, R4 ;  /* 0x00000004001d7306 */ /* 0x0040620000101000 */
[----:B------:R-:W-:Y:S05]  /*0220*/  BRA `(.L_x_2110) ;  /* 0x00000cb000007947 */ /* 0x000fea0003800000 */
.L_x_2107:
        /* <DEDUP_REMOVED lines=9> */
.L_x_2112:
[----:B------:R-:W2:Y:S02]  /*02c0*/  LDG.E R4, [R4.64] ;  /* 0x0000002404047981 */ /* 0x000ea4000c1e1900 */
[----:B--2---:R0:W1:Y:S01]  /*02d0*/  I2F R29, R4 ;  /* 0x00000004001d7306 */ /* 0x0040620000201400 */
[----:B------:R-:W-:Y:S05]  /*02e0*/  BRA `(.L_x_2110) ;  /* 0x00000bf000007947 */ /* 0x000fea0003800000 */
.L_x_2111:
[----:B------:R-:W2:Y:S02]  /*02f0*/  LDG.E.U16 R4, [R4.64] ;  /* 0x0000002404047981 */ /* 0x000ea4000c1e1500 */
[----:B--2---:R0:W1:Y:S01]  /*0300*/  I2F.S16 R29, R4 ;  /* 0x00000004001d7306 */ /* 0x0040620000101400 */
[----:B------:R-:W-:Y:S05]  /*0310*/  BRA `(.L_x_2110) ;  /* 0x00000bc000007947 */ /* 0x000fea0003800000 */
.L_x_2106:
        /* <DEDUP_REMOVED lines=8> */
.L_x_2114:
[----:B------:R-:W2:Y:S02]  /*03a0*/  LDG.E.U16 R4, [R4.64] ;  /* 0x0000002404047981 */ /* 0x000ea4000c1e1500 */
[----:B--2---:R-:W-:Y:S01]  /*03b0*/  HADD2.F32 R29, -RZ, R4.H0_H0 ;  /* 0x20000004ff1d7230 */ /* 0x004fe20000004100 */
[----:B------:R-:W-:Y:S05]  /*03c0*/  BRA `(.L_x_2110) ;  /* 0x00000b1000007947 */ /* 0x000fea0003800000 */
.L_x_2113:
        /* <DEDUP_REMOVED lines=8> */
.L_x_2116:
[----:B------:R-:W2:Y:S02]  /*0450*/  LDG.E.U16 R4, [R4.64] ;  /* 0x0000002404047981 */ /* 0x000ea4000c1e1500 */
[----:B--2---:R-:W-:Y:S01]  /*0460*/  HADD2.F32 R29, -RZ, R4.H0_H0 ;  /* 0x20000004ff1d7230 */ /* 0x004fe20000004100 */
[----:B------:R-:W-:Y:S05]  /*0470*/  BRA `(.L_x_2110) ;  /* 0x00000a6000007947 */ /* 0x000fea0003800000 */
.L_x_2115:
[----:B------:R-:W2:Y:S02]  /*0480*/  LDG.E.64 R4, [R4.64] ;  /* 0x0000002404047981 */ /* 0x000ea4000c1e1b00 */
[----:B--2---:R-:W0:Y:S01]  /*0490*/  F2F.F32.F64 R29, R4 ;  /* 0x00000004001d7310 */ /* 0x004e220000301000 */
[----:B------:R-:W0:-:S14]  /*04a0*/  DSETP.GEU.AND P0, PT, |R4|, c[0x2][0x0], PT ;  /* 0x008000000400762a */ /* 0x000e1c0003f0e200 */
[----:B0-----:R-:W-:Y:S01]  /*04b0*/  @!P0 FMUL R29, R29, 1.175494350822287508e-38 ;  /* 0x008000001d1d8820 */ /* 0x001fe20000400000 */
[----:B------:R-:W-:Y:S05]  /*04c0*/  BRA `(.L_x_2110) ;  /* 0x00000a1000007947 */ /* 0x000fea0003800000 */
.L_x_2105:
        /* <DEDUP_REMOVED lines=12> */
.L_x_2119:
[----:B------:R-:W2:Y:S02]  /*0590*/  LDG.E.64 R4, [R4.64] ;  /* 0x0000002404047981 */ /* 0x000ea4000c1e1b00 */
[----:B--2---:R-:W0:Y:S01]  /*05a0*/  F2F.F32.F64 R29, R4 ;  /* 0x00000004001d7310 */ /* 0x004e220000301000 */
[----:B------:R-:W0:-:S14]  /*05b0*/  DSETP.GEU.AND P0, PT, |R4|, c[0x2][0x0], PT ;  /* 0x008000000400762a */ /* 0x000e1c0003f0e200 */
[----:B0-----:R-:W-:Y:S01]  /*05c0*/  @!P0 FMUL R29, R29, 1.175494350822287508e-38 ;  /* 0x008000001d1d8820 */ /* 0x001fe20000400000 */
[----:B------:R-:W-:Y:S05]  /*05d0*/  BRA `(.L_x_2110) ;  /* 0x0000090000007947 */ /* 0x000fea0003800000 */
.L_x_2118:
        /* <DEDUP_REMOVED lines=24> */
[----:B------:R-:W-:Y:S01]  /*0760*/  LOP3.LUT R29, R6, 0x80000000, R29, 0xf8, !PT ;  /* 0x80000000061d7812 */ /* 0x000fe200078ef81d */
[----:B------:R-:W-:Y:S05]  /*0770*/  BRA `(.L_x_2110) ;  /* 0x0000076000007947 */ /* 0x000fea0003800000 */
.L_x_2121:
[----:B------:R-:W2:Y:S02]  /*0780*/  LDG.E.U8 R4, [R4.64] ;  /* 0x0000002404047981 */ /* 0x000ea4000c1e1100 */
[----:B--2---:R-:W-:-:S05]  /*0790*/  IMAD.SHL.U32 R0, R4, 0x2000000, RZ ;  /* 0x0200000004007824 */ /* 0x004fca00078e00ff */
[----:B------:R-:W-:-:S13]  /*07a0*/  ISETP.GE.U32.AND P0, PT, R0, 0x8000000, PT ;  /* 0x080000000000780c */ /* 0x000fda0003f06070 */
[C---:B------:R-:W-:Y:S02]  /*07b0*/  @P0 IMAD.SHL.U32 R3, R4.reuse, 0x200000, RZ ;  /* 0x0020000004030824 */ /* 0x040fe400078e00ff */
[----:B------:R-:W-:-:S03]  /*07c0*/  @!P0 IMAD.SHL.U32 R0, R4, 0x100, RZ ;  /* 0x0000010004008824 */ /* 0x000fc600078e00ff */
[----:B------:R-:W-:Y:S02]  /*07d0*/  @P0 LOP3.LUT R3, R3, 0xfe00000, RZ, 0xc0, !PT ;  /* 0x0fe0000003030812 */ /* 0x000fe400078ec0ff */
        /* <DEDUP_REMOVED lines=8> */
.L_x_2120:
[----:B------:R-:W2:Y:S02]  /*0860*/  LDG.E.U16 R4, [R4.64] ;  /* 0x0000002404047981 */ /* 0x000ea4000c1e1500 */
[----:B--2---:R-:W-:Y:S01]  /*0870*/  PRMT R29, RZ, 0x5410, R4 ;  /* 0x00005410ff1d7816 */ /* 0x004fe20000000004 */
[----:B------:R-:W-:Y:S05]  /*0880*/  BRA `(.L_x_2110) ;  /* 0x0000065000007947 */ /* 0x000fea0003800000 */
.L_x_2117:
        /* <DEDUP_REMOVED lines=11> */
.L_x_2124:
        /* <DEDUP_REMOVED lines=20> */
.L_x_2126:
[----:B------:R-:W-:Y:S05]  /*0a80*/  BSYNC B0 ;  /* 0x0000000000007941 */ /* 0x000fea0003800000 */
.L_x_2125:
[----:B------:R-:W-:Y:S01]  /*0a90*/  IMAD.SHL.U32 R3, R3, 0x100000, RZ ;  /* 0x0010000003037824 */ /* 0x000fe200078e00ff */
[----:B------:R-:W-:-:S04]  /*0aa0*/  LEA R0, R0, 0x3b800000, 0x17 ;  /* 0x3b80000000007811 */ /* 0x000fc800078eb8ff */
[----:B------:R-:W-:Y:S01]  /*0ab0*/  LOP3.LUT R29, R0, R3, R29, 0xfe, !PT ;  /* 0x00000003001d7212 */ /* 0x000fe200078efe1d */
[----:B------:R-:W-:Y:S05]  /*0ac0*/  BRA `(.L_x_2110) ;  /* 0x0000041000007947 */ /* 0x000fea0003800000 */
.L_x_2123:
        /* <DEDUP_REMOVED lines=20> */
.L_x_2128:
[----:B------:R-:W-:Y:S05]  /*0c10*/  BSYNC B0 ;  /* 0x0000000000007941 */ /* 0x000fea0003800000 */
.L_x_2127:
[----:B------:R-:W-:Y:S01]  /*0c20*/  IMAD.SHL.U32 R3, R3, 0x200000, RZ ;  /* 0x0020000003037824 */ /* 0x000fe200078e00ff */
[----:B------:R-:W-:-:S04]  /*0c30*/  LEA R0, R0, 0x37800000, 0x17 ;  /* 0x3780000000007811 */ /* 0x000fc800078eb8ff */
[----:B------:R-:W-:Y:S01]  /*0c40*/  LOP3.LUT R29, R0, R3, R29, 0xfe, !PT ;  /* 0x00000003001d7212 */ /* 0x000fe200078efe1d */
[----:B------:R-:W-:Y:S05]  /*0c50*/  BRA `(.L_x_2110) ;  /* 0x0000028000007947 */ /* 0x000fea0003800000 */
.L_x_2122:
        /* <DEDUP_REMOVED lines=14> */
.L_x_2109:
        /* <DEDUP_REMOVED lines=21> */
.L_x_2130:
[----:B------:R-:W2:Y:S02]  /*0e90*/  LDG.E.64 R4, [R4.64] ;  /* 0x0000002404047981 */ /* 0x000ea4000c1e1b00 */
[----:B--2---:R0:W1:Y:S01]  /*0ea0*/  I2F.U64 R29, R4 ;  /* 0x00000004001d7312 */ /* 0x0040620000301000 */
[----:B------:R-:W-:Y:S05]  /*0eb0*/  BRA `(.L_x_2110) ;  /* 0x0000002000007947 */ /* 0x000fea0003800000 */
.L_x_2129:
[----:B------:R-:W2:Y:S02]  /*0ec0*/  LDG.E R4, [R4.64] ;  /* 0x0000002404047981 */ /* 0x000ea4000c1e1900 */
[----:B--2---:R0:W1:Y:S02]  /*0ed0*/  I2F.U32 R29, R4 ;  /* 0x00000004001d7306 */ /* 0x0040640000201000 */
.L_x_2110:
[----:B------:R-:W-:Y:S05]  /*0ee0*/  BSYNC B6 ;  /* 0x0000000000067941 */ /* 0x000fea0003800000 */
.L_x_2104:
[----:B------:R-:W-:Y:S01]  /*0ef0*/  PRMT R0, R19, 0x9910, RZ ;  /* 0x0000991013007816 */ /* 0x000fe200000000ff */
[----:B0-----:R-:W-:Y:S01]  /*0f00*/  IMAD R4, R17, c[0x0][0x18c], RZ ;  /* 0x0000630011047a24 */ /* 0x001fe200078e02ff */
[----:B------:R-:W-:Y:S02]  /*0f10*/  BSSY B6, `(.L_x_2131) ;  /* 0x00000dd000067945 */ /* 0x000fe40003800000 */
[----:B------:R-:W-:-:S02]  /*0f20*/  ISETP.GT.AND P0, PT, R0, 0x9, PT ;  /* 0x000000090000780c */ /* 0x000fc40003f04270 */
        /* <DEDUP_REMOVED lines=12> */
[----:B--2---:R0:W2:Y:S01]  /*0ff0*/  I2F.S16 R28, R4 ;  /* 0x00000004001c7306 */ /* 0x0040a20000101400 */
[----:B------:R-:W-:Y:S05]  /*1000*/  BRA `(.L_x_2137) ;  /* 0x00000cd000007947 */ /* 0x000fea0003800000 */
.L_x_2135:
[----:B------:R-:W2:Y:S02]  /*1010*/  LDG.E.U8 R4, [R4.64] ;  /* 0x0000002404047981 */ /* 0x000ea4000c1e1100 */
[----:B--2---:R0:W2:Y:S01]  /*1020*/  I2F.U16 R28, R4 ;  /* 0x00000004001c7306 */ /* 0x0040a20000101000 */
[----:B------:R-:W-:Y:S05]  /*1030*/  BRA `(.L_x_2137) ;  /* 0x00000ca000007947 */ /* 0x000fea0003800000 */
.L_x_2134:
        /* <DEDUP_REMOVED lines=9> */
.L_x_2139:
[----:B------:R-:W2:Y:S02]  /*10d0*/  LDG.E R4, [R4.64] ;  /* 0x0000002404047981 */ /* 0x000ea4000c1e1900 */
[----:B--2---:R0:W2:Y:S01]  /*10e0*/  I2F R28, R4 ;  /* 0x00000004001c7306 */ /* 0x0040a20000201400 */
[----:B------:R-:W-:Y:S05]  /*10f0*/  BRA `(.L_x_2137) ;  /* 0x00000be000007947 */ /* 0x000fea0003800000 */
.L_x_2138:
[----:B------:R-:W2:Y:S02]  /*1100*/  LDG.E.U16 R4, [R4.64] ;  /* 0x0000002404047981 */ /* 0x000ea4000c1e1500 */
[----:B--2---:R0:W2:Y:S01]  /*1110*/  I2F.S16 R28, R4 ;  /* 0x00000004001c7306 */ /* 0x0040a20000101400 */
[----:B------:R-:W-:Y:S05]  /*1120*/  BRA `(.L_x_2137) ;  /* 0x00000bb000007947 */ /* 0x000fea0003800000 */
.L_x_2133:
        /* <DEDUP_REMOVED lines=8> */
.L_x_2141:
[----:B------:R-:W2:Y:S02]  /*11b0*/  LDG.E.U16 R4, [R4.64] ;  /* 0x0000002404047981 */ /* 0x000ea4000c1e1500 */
[----:B--2---:R-:W-:Y:S01]  /*11c0*/  HADD2.F32 R28, -RZ, R4.H0_H0 ;  /* 0x20000004ff1c7230 */ /* 0x004fe20000004100 */
[----:B------:R-:W-:Y:S05]  /*11d0*/  BRA `(.L_x_2137) ;  /* 0x00000b0000007947 */ /* 0x000fea0003800000 */
.L_x_2140:
        /* <DEDUP_REMOVED lines=8> */
.L_x_2143:
[----:B------:R-:W2:Y:S02]  /*1260*/  LDG.E.U16 R4, [R4.64] ;  /* 0x0000002404047981 */ /* 0x000ea4000c1e1500 */
[----:B--2---:R-:W-:Y:S01]  /*1270*/  HADD2.F32 R28, -RZ, R4.H0_H0 ;  /* 0x20000004ff1c7230 */ /* 0x004fe20000004100 */
[----:B------:R-:W-:Y:S05]  /*1280*/  BRA `(.L_x_2137) ;  /* 0x00000a5000007947 */ /* 0x000fea0003800000 */
.L_x_2142:
[----:B------:R-:W2:Y:S02]  /*1290*/  LDG.E.64 R4, [R4.64] ;  /* 0x0000002404047981 */ /* 0x000ea4000c1e1b00 */
[----:B--2---:R-:W0:Y:S01]  /*12a0*/  F2F.F32.F64 R28, R4 ;  /* 0x00000004001c7310 */ /* 0x004e220000301000 */
[----:B------:R-:W0:-:S14]  /*12b0*/  DSETP.GEU.AND P0, PT, |R4|, c[0x2][0x0], PT ;  /* 0x008000000400762a */ /* 0x000e1c0003f0e200 */
[----:B0-----:R-:W-:Y:S01]  /*12c0*/  @!P0 FMUL R28, R28, 1.175494350822287508e-38 ;  /* 0x008000001c1c8820 */ /* 0x001fe20000400000 */
[----:B------:R-:W-:Y:S05]  /*12d0*/  BRA `(.L_x_2137) ;  /* 0x00000a0000007947 */ /* 0x000fea0003800000 */
.L_x_2132:
        /* <DEDUP_REMOVED lines=12> */
.L_x_2146:
[----:B------:R-:W2:Y:S02]  /*13a0*/  LDG.E.64 R4, [R4.64] ;  /* 0x0000002404047981 */ /* 0x000ea4000c1e1b00 */
[----:B--2---:R-:W0:Y:S01]  /*13b0*/  F2F.F32.F64 R28, R4 ;  /* 0x00000004001c7310 */ /* 0x004e220000301000 */
[----:B------:R-:W0:-:S14]  /*13c0*/  DSETP.GEU.AND P0, PT, |R4|, c[0x2][0x0], PT ;  /* 0x008000000400762a */ /* 0x000e1c0003f0e200 */
[----:B0-----:R-:W-:Y:S01]  /*13d0*/  @!P0 FMUL R28, R28, 1.175494350822287508e-38 ;  /* 0x008000001c1c8820 */ /* 0x001fe20000400000 */
[----:B------:R-:W-:Y:S05]  /*13e0*/  BRA `(.L_x_2137) ;  /* 0x000008f000007947 */ /* 0x000fea0003800000 */
.L_x_2145:
        /* <DEDUP_REMOVED lines=26> */
.L_x_2148:
        /* <DEDUP_REMOVED lines=13> */
.L_x_2147:
[----:B------:R-:W2:Y:S02]  /*1660*/  LDG.E.U16 R4, [R4.64] ;  /* 0x0000002404047981 */ /* 0x000ea4000c1e1500 */
[----:B--2---:R-:W-:Y:S01]  /*1670*/  PRMT R28, RZ, 0x5410, R4 ;  /* 0x00005410ff1c7816 */ /* 0x004fe20000000004 */
[----:B------:R-:W-:Y:S05]  /*1680*/  BRA `(.L_x_2137) ;  /* 0x0000065000007947 */ /* 0x000fea0003800000 */
.L_x_2144:
        /* <DEDUP_REMOVED lines=9> */
[----:B--2---:R0:W2:Y:S01]  /*1720*/  I2F.U16 R28, R4 ;  /* 0x00000004001c7306 */ /* 0x0040a20000101000 */
[----:B------:R-:W-:Y:S05]  /*1730*/  BRA `(.L_x_2137) ;  /* 0x000005a000007947 */ /* 0x000fea0003800000 */
.L_x_2151:
        /* <DEDUP_REMOVED lines=20> */
.L_x_2153:
[----:B------:R-:W-:Y:S05]  /*1880*/  BSYNC B0 ;  /* 0x0000000000007941 */ /* 0x000fea0003800000 */
.L_x_2152:
[----:B------:R-:W-:Y:S01]  /*1890*/  IMAD.SHL.U32 R3, R3, 0x100000, RZ ;  /* 0x0010000003037824 */ /* 0x000fe200078e00ff */
[----:B------:R-:W-:-:S04]  /*18a0*/  LEA R5, R0, 0x3b800000, 0x17 ;  /* 0x3b80000000057811 */ /* 0x000fc800078eb8ff */
[----:B------:R-:W-:Y:S01]  /*18b0*/  LOP3.LUT R28, R5, R3, R28, 0xfe, !PT ;  /* 0x00000003051c7212 */ /* 0x000fe200078efe1c */
[----:B------:R-:W-:Y:S05]  /*18c0*/  BRA `(.L_x_2137) ;  /* 0x0000041000007947 */ /* 0x000fea0003800000 */
.L_x_2150:
        /* <DEDUP_REMOVED lines=20> */
.L_x_2155:
[----:B------:R-:W-:Y:S05]  /*1a10*/  BSYNC B0 ;  /* 0x0000000000007941 */ /* 0x000fea0003800000 */
.L_x_2154:
[----:B------:R-:W-:Y:S01]  /*1a20*/  IMAD.SHL.U32 R3, R3, 0x200000, RZ ;  /* 0x0020000003037824 */ /* 0x000fe200078e00ff */
[----:B------:R-:W-:-:S04]  /*1a30*/  LEA R5, R0, 0x37800000, 0x17 ;  /* 0x3780000000057811 */ /* 0x000fc800078eb8ff */
[----:B------:R-:W-:Y:S01]  /*1a40*/  LOP3.LUT R28, R5, R3, R28, 0xfe, !PT ;  /* 0x00000003051c7212 */ /* 0x000fe200078efe1c */
[----:B------:R-:W-:Y:S05]  /*1a50*/  BRA `(.L_x_2137) ;  /* 0x0000028000007947 */ /* 0x000fea0003800000 */
.L_x_2149:
        /* <DEDUP_REMOVED lines=14> */
.L_x_2136:
        /* <DEDUP_REMOVED lines=21> */
.L_x_2157:
[----:B------:R-:W2:Y:S02]  /*1c90*/  LDG.E.64 R4, [R4.64] ;  /* 0x0000002404047981 */ /* 0x000ea4000c1e1b00 */
[----:B--2---:R0:W2:Y:S01]  /*1ca0*/  I2F.U64 R28, R4 ;  /* 0x00000004001c7312 */ /* 0x0040a20000301000 */
[----:B------:R-:W-:Y:S05]  /*1cb0*/  BRA `(.L_x_2137) ;  /* 0x0000002000007947 */ /* 0x000fea0003800000 */
.L_x_2156:
[----:B------:R-:W2:Y:S02]  /*1cc0*/  LDG.E R4, [R4.64] ;  /* 0x0000002404047981 */ /* 0x000ea4000c1e1900 */
[----:B--2---:R0:W2:Y:S02]  /*1cd0*/  I2F.U32 R28, R4 ;  /* 0x00000004001c7306 */ /* 0x0040a40000201000 */
.L_x_2137:
[----:B------:R-:W-:Y:S05]  /*1ce0*/  BSYNC B6 ;  /* 0x0000000000067941 */ /* 0x000fea0003800000 */
.L_x_2131:
[----:B------:R-:W3:Y:S02]  /*1cf0*/  S2R R17, SR_TID.X ;  /* 0x0000000000117919 */ /* 0x000ee40000002100 */
[----:B---3--:R-:W-:Y:S02]  /*1d00*/  IADD3 R17, R17, 0x80, RZ ;  /* 0x0000008011117810 */ /* 0x008fe40007ffe0ff */
.L_x_2103:
[----:B-1-3--:R-:W-:Y:S05]  /*1d10*/  BSYNC B7 ;  /* 0x0000000000077941 */ /* 0x00afea0003800000 */
.L_x_2102:
[----:B------:R-:W-:Y:S01]  /*1d20*/  ISETP.GE.AND P0, PT, R17, R16, PT ;  /* 0x000000101100720c */ /* 0x000fe20003f06270 */
[----:B------:R-:W-:Y:S01]  /*1d30*/  BSSY B7, `(.L_x_2158) ;  /* 0x00001c5000077945 */ /* 0x000fe20003800000 */
[----:B------:R-:W-:-:S11]  /*1d40*/  IMAD.MOV.U32 R27, RZ, RZ, RZ ;  /* 0x000000ffff1b7224 */ /* 0x000fd600078e00ff */
[----:B------:R-:W-:Y:S05]  /*1d50*/  @P0 BRA `(.L_x_2159) ;  /* 0x00001c2000000947 */ /* 0x000fea0003800000 */
[----:B------:R-:W-:Y:S01]  /*1d60*/  PRMT R0, R23, 0x9910, RZ ;  /* 0x0000991017007816 */ /* 0x000fe200000000ff */
[----:B------:R-:W-:Y:S01]  /*1d70*/  IMAD R18, R2, 0x200, R17 ;  /* 0x0000020002127824 */ /* 0x000fe200078e0211 */
[----:B------:R-:W-:Y:S02]  /*1d80*/  BSSY B6, `(.L_x_2160) ;  /* 0x00000de000067945 */ /* 0x000fe40003800000 */
        /* <DEDUP_REMOVED lines=13> */
[----:B------:R-:W3:Y:S02]  /*1e60*/  LDG.E.S8 R4, [R4.64] ;  /* 0x0000002404047981 */ /* 0x000ee4000c1e1300 */
[----:B---3--:R0:W1:Y:S01]  /*1e70*/  I2F.S16 R22, R4 ;  /* 0x0000000400167306 */ /* 0x0080620000101400 */
[----:B------:R-:W-:Y:S05]  /*1e80*/  BRA `(.L_x_2166) ;  /* 0x00000cd000007947 */ /* 0x000fea0003800000 */
.L_x_2164:
[----:B------:R-:W3:Y:S02]  /*1e90*/  LDG.E.U8 R4, [R4.64] ;  /* 0x0000002404047981 */ /* 0x000ee4000c1e1100 */
[----:B---3--:R0:W1:Y:S01]  /*1ea0*/  I2F.U16 R22, R4 ;  /* 0x0000000400167306 */ /* 0x0080620000101000 */
[----:B------:R-:W-:Y:S05]  /*1eb0*/  BRA `(.L_x_2166) ;  /* 0x00000ca000007947 */ /* 0x000fea0003800000 */
.L_x_2163:
[----:B------:R-:W-:-:S13]  /*1ec0*/  ISETP.NE.AND P0, PT, R0, 0x2, PT ;  /* 0x000000020000780c */ /* 0x000fda0003f05270 */
[----:B------:R-:W-:Y:S05]  /*1ed0*/  @!P0 BRA `(.L_x_2167) ;  /* 0x000000a000008947 */ /* 0x000fea0003800000 */
[----:B------:R-:W-:-:S13]  /*1ee0*/  ISETP.NE.AND P0, PT, R0, 0x3, PT ;  /* 0x000000030000780c */ /* 0x000fda0003f05270 */
[----:B------:R-:W-:Y:S05]  /*1ef0*/  @!P0 BRA `(.L_x_2168) ;  /* 0x0000005000008947 */ /* 0x000fea0003800000 */
[----:B------:R-:W-:-:S13]  /*1f00*/  ISETP.NE.AND P0, PT, R0, 0x4, PT ;  /* 0x000000040000780c */ /* 0x000fda0003f05270 */
[----:B------:R-:W-:Y:S05]  /*1f10*/  @P0 BRA `(.L_x_2165) ;  /* 0x00000aa000000947 */ /* 0x000fea0003800000 */
[----:B------:R-:W3:Y:S02]  /*1f20*/  LDG.E.64 R4, [R4.64] ;  /* 0x0000002404047981 */ /* 0x000ee4000c1e1b00 */
[----:B---3--:R0:W1:Y:S01]  /*1f30*/  I2F.S64 R22, R4 ;  /* 0x0000000400167312 */ /* 0x0080620000301400 */
[----:B------:R-:W-:Y:S05]  /*1f40*/  BRA `(.L_x_2166) ;  /* 0x00000c1000007947 */ /* 0x000fea0003800000 */
.L_x_2168:
[----:B------:R-:W3:Y:S02]  /*1f50*/  LDG.E R4, [R4.64] ;  /* 0x0000002404047981 */ /* 0x000ee4000c1e1900 */
[----:B---3--:R0:W1:Y:S01]  /*1f60*/  I2F R22, R4 ;  /* 0x0000000400167306 */ /* 0x0080620000201400 */
[----:B------:R-:W-:Y:S05]  /*1f70*/  BRA `(.L_x_2166) ;  /* 0x00000be000007947 */ /* 0x000fea0003800000 */
.L_x_2167:
[----:B------:R-:W3:Y:S02]  /*1f80*/  LDG.E.U16 R4, [R4.64] ;  /* 0x0000002404047981 */ /* 0x000ee4000c1e1500 */
[----:B---3--:R0:W1:Y:S01]  /*1f90*/  I2F.S16 R22, R4 ;  /* 0x0000000400167306 */ /* 0x0080620000101400 */
[----:B------:R-:W-:Y:S05]  /*1fa0*/  BRA `(.L_x_2166) ;  /* 0x00000bb000007947 */ /* 0x000fea0003800000 */
.L_x_2162:
        /* <DEDUP_REMOVED lines=8> */
.L_x_2170:
[----:B------:R-:W3:Y:S02]  /*2030*/  LDG.E.U16 R4, [R4.64] ;  /* 0x0000002404047981 */ /* 0x000ee4000c1e1500 */
[----:B---3--:R-:W-:Y:S01]  /*2040*/  HADD2.F32 R22, -RZ, R4.H0_H0 ;  /* 0x20000004ff167230 */ /* 0x008fe20000004100 */
[----:B------:R-:W-:Y:S05]  /*2050*/  BRA `(.L_x_2166) ;  /* 0x00000b0000007947 */ /* 0x000fea0003800000 */
.L_x_2169:
        /* <DEDUP_REMOVED lines=8> */
.L_x_2172:
[----:B------:R-:W3:Y:S02]  /*20e0*/  LDG.E.U16 R4, [R4.64] ;  /* 0x0000002404047981 */ /* 0x000ee4000c1e1500 */
[----:B---3--:R-:W-:Y:S01]  /*20f0*/  HADD2.F32 R22, -RZ, R4.H0_H0 ;  /* 0x20000004ff167230 */ /* 0x008fe20000004100 */
[----:B------:R-:W-:Y:S05]  /*2100*/  BRA `(.L_x_2166) ;  /* 0x00000a5000007947 */ /* 0x000fea0003800000 */
.L_x_2171:
[----:B------:R-:W3:Y:S02]  /*2110*/  LDG.E.64 R4, [R4.64] ;  /* 0x0000002404047981 */ /* 0x000ee4000c1e1b00 */
[----:B---3--:R-:W0:Y:S01]  /*2120*/  F2F.F32.F64 R22, R4 ;  /* 0x0000000400167310 */ /* 0x008e220000301000 */
[----:B------:R-:W0:-:S14]  /*2130*/  DSETP.GEU.AND P0, PT, |R4|, c[0x2][0x0], PT ;  /* 0x008000000400762a */ /* 0x000e1c0003f0e200 */
[----:B0-----:R-:W-:Y:S01]  /*2140*/  @!P0 FMUL R22, R22, 1.175494350822287508e-38 ;  /* 0x0080000016168820 */ /* 0x001fe20000400000 */
[----:B------:R-:W-:Y:S05]  /*2150*/  BRA `(.L_x_2166) ;  /* 0x00000a0000007947 */ /* 0x000fea0003800000 */
.L_x_2161:
        /* <DEDUP_REMOVED lines=8> */
[----:B------:R-:W3:Y:S02]  /*21e0*/  LDG.E.U8 R4, [R4.64] ;  /* 0x0000002404047981 */ /* 0x000ee4000c1e1100 */
[----:B---3--:R-:W-:-:S04]  /*21f0*/  ISETP.NE.AND P0, PT, R4, RZ, PT ;  /* 0x000000ff0400720c */ /* 0x008fc80003f05270 */
[----:B------:R-:W-:Y:S01]  /*2200*/  FSEL R22, RZ, 1, !P0 ;  /* 0x3f800000ff167808 */ /* 0x000fe20004000000 */
[----:B------:R-:W-:Y:S05]  /*2210*/  BRA `(.L_x_2166) ;  /* 0x0000094000007947 */ /* 0x000fea0003800000 */
.L_x_2175:
[----:B------:R-:W3:Y:S02]  /*2220*/  LDG.E.64 R4, [R4.64] ;  /* 0x0000002404047981 */ /* 0x000ee4000c1e1b00 */
[----:B---3--:R-:W0:Y:S01]  /*2230*/  F2F.F32.F64 R22, R4 ;  /* 0x0000000400167310 */ /* 0x008e220000301000 */
[----:B------:R-:W0:-:S14]  /*2240*/  DSETP.GEU.AND P0, PT, |R4|, c[0x2][0x0], PT ;  /* 0x008000000400762a */ /* 0x000e1c0003f0e200 */
[----:B0-----:R-:W-:Y:S01]  /*2250*/  @!P0 FMUL R22, R22, 1.175494350822287508e-38 ;  /* 0x0080000016168820 */ /* 0x001fe20000400000 */
[----:B------:R-:W-:Y:S05]  /*2260*/  BRA `(.L_x_2166) ;  /* 0x000008f000007947 */ /* 0x000fea0003800000 */
.L_x_2174:
[----:B------:R-:W-:-:S13]  /*2270*/  ISETP.NE.AND P0, PT, R0, 0xf, PT ;  /* 0x0000000f0000780c */ /* 0x000fda0003f05270 */
[----:B------:R-:W-:Y:S05]  /*2280*/  @!P0 BRA `(.L_x_2176) ;  /* 0x0000025000008947 */ /* 0x000fea0003800000 */
[----:B------:R-:W-:-:S13]  /*2290*/  ISETP.NE.AND P0, PT, R0, 0x17, PT ;  /* 0x000000170000780c */ /* 0x000fda0003f05270 */
[----:B------:R-:W-:Y:S05]  /*22a0*/  @!P0 BRA `(.L_x_2177) ;  /* 0x0000016000008947 */ /* 0x000fea0003800000 */
[----:B------:R-:W-:-:S13]  /*22b0*/  ISETP.NE.AND P0, PT, R0, 0x18, PT ;  /* 0x000000180000780c */ /* 0x000fda0003f05270 */
[----:B------:R-:W-:Y:S05]  /*22c0*/  @P0 BRA `(.L_x_2165) ;  /* 0x000006f000000947 */ /* 0x000fea0003800000 */
[----:B------:R-:W3:Y:S01]  /*22d0*/  LDG.E.U8 R22, [R4.64] ;  /* 0x0000002404167981 */ /* 0x000ee2000c1e1100 */
[----:B------:R-:W-:Y:S02]  /*22e0*/  IMAD.MOV.U32 R8, RZ, RZ, -0x800000 ;  /* 0xff800000ff087424 */ /* 0x000fe400078e00ff */
[----:B---3--:R-:W-:-:S05]  /*22f0*/  IMAD.SHL.U32 R22, R22, 0x1000000, RZ ;  /* 0x0100000016167824 */ /* 0x008fca00078e00ff */
        /* <DEDUP_REMOVED lines=17> */
.L_x_2177:
[----:B------:R-:W3:Y:S02]  /*2410*/  LDG.E.U8 R4, [R4.64] ;  /* 0x0000002404047981 */ /* 0x000ee4000c1e1100 */
[----:B---3--:R-:W-:-:S05]  /*2420*/  IMAD.SHL.U32 R0, R4, 0x2000000, RZ ;  /* 0x0200000004007824 */ /* 0x008fca00078e00ff */
        /* <DEDUP_REMOVED lines=11> */
.L_x_2176:
[----:B------:R-:W3:Y:S02]  /*24e0*/  LDG.E.U16 R4, [R4.64] ;  /* 0x0000002404047981 */ /* 0x000ee4000c1e1500 */
[----:B---3--:R-:W-:Y:S01]  /*24f0*/  PRMT R22, RZ, 0x5410, R4 ;  /* 0x00005410ff167816 */ /* 0x008fe20000000004 */
[----:B------:R-:W-:Y:S05]  /*2500*/  BRA `(.L_x_2166) ;  /* 0x0000065000007947 */ /* 0x000fea0003800000 */
.L_x_2173:
        /* <DEDUP_REMOVED lines=8> */
[----:B------:R-:W3:Y:S02]  /*2590*/  LDG.E.U16 R4, [R4.64] ;  /* 0x0000002404047981 */ /* 0x000ee4000c1e1500 */
[----:B---3--:R0:W1:Y:S01]  /*25a0*/  I2F.U16 R22, R4 ;  /* 0x0000000400167306 */ /* 0x0080620000101000 */
[----:B------:R-:W-:Y:S05]  /*25b0*/  BRA `(.L_x_2166) ;  /* 0x000005a000007947 */ /* 0x000fea0003800000 */
.L_x_2180:
[----:B------:R-:W3:Y:S01]  /*25c0*/  LDG.E.U8 R3, [R4.64] ;  /* 0x0000002404037981 */ /* 0x000ee2000c1e1100 */
[----:B------:R-:W-:Y:S01]  /*25d0*/  IMAD.MOV.U32 R22, RZ, RZ, RZ ;  /* 0x000000ffff167224 */ /* 0x000fe200078e00ff */
[----:B---3--:R-:W-:-:S13]  /*25e0*/  ISETP.NE.AND P0, PT, R3, RZ, PT ;  /* 0x000000ff0300720c */ /* 0x008fda0003f05270 */
        /* <DEDUP_REMOVED lines=17> */
.L_x_2182:
[----:B------:R-:W-:Y:S05]  /*2700*/  BSYNC B0 ;  /* 0x0000000000007941 */ /* 0x000fea0003800000 */
.L_x_2181:
[----:B------:R-:W-:Y:S01]  /*2710*/  IMAD.SHL.U32 R3, R3, 0x100000, RZ ;  /* 0x0010000003037824 */ /* 0x000fe200078e00ff */
[----:B------:R-:W-:-:S04]  /*2720*/  LEA R5, R0, 0x3b800000, 0x17 ;  /* 0x3b80000000057811 */ /* 0x000fc800078eb8ff */
[----:B------:R-:W-:Y:S01]  /*2730*/  LOP3.LUT R22, R5, R3, R22, 0xfe, !PT ;  /* 0x0000000305167212 */ /* 0x000fe200078efe16 */
[----:B------:R-:W-:Y:S05]  /*2740*/  BRA `(.L_x_2166) ;  /* 0x0000041000007947 */ /* 0x000fea0003800000 */
.L_x_2179:
        /* <DEDUP_REMOVED lines=20> */
.L_x_2184:
[----:B------:R-:W-:Y:S05]  /*2890*/  BSYNC B0 ;  /* 0x0000000000007941 */ /* 0x000fea0003800000 */
.L_x_2183:
[----:B------:R-:W-:Y:S01]  /*28a0*/  IMAD.SHL.U32 R3, R3, 0x200000, RZ ;  /* 0x0020000003037824 */ /* 0x000fe200078e00ff */
[----:B------:R-:W-:-:S04]  /*28b0*/  LEA R5, R0, 0x37800000, 0x17 ;  /* 0x3780000000057811 */ /* 0x000fc800078eb8ff */
[----:B------:R-:W-:Y:S01]  /*28c0*/  LOP3.LUT R22, R5, R3, R22, 0xfe, !PT ;  /* 0x0000000305167212 */ /* 0x000fe200078efe16 */
[----:B------:R-:W-:Y:S05]  /*28d0*/  BRA `(.L_x_2166) ;  /* 0x0000028000007947 */ /* 0x000fea0003800000 */
.L_x_2178:
[----:B------:R-:W-:-:S13]  /*28e0*/  ISETP.NE.AND P0, PT, R0, 0x1c, PT ;  /* 0x0000001c0000780c */ /* 0x000fda0003f05270 */
[----:B------:R-:W-:Y:S05]  /*28f0*/  @!P0 BRA `(.L_x_2185) ;  /* 0x0000024000008947 */ /* 0x000fea0003800000 */
[----:B------:R-:W-:-:S13]  /*2900*/  ISETP.NE.AND P0, PT, R0, 0x1d, PT ;  /* 0x0000001d0000780c */ /* 0x000fda0003f05270 */
[----:B------:R-:W-:Y:S05]  /*2910*/  @!P0 BRA `(.L_x_2186) ;  /* 0x000001f000008947 */ /* 0x000fea0003800000 */
[----:B------:R-:W-:-:S13]  /*2920*/  ISETP.NE.AND P0, PT, R0, 0x2c, PT ;  /* 0x0000002c0000780c */ /* 0x000fda0003f05270 */
[----:B------:R-:W-:Y:S05]  /*2930*/  @P0 BRA `(.L_x_2165) ;  /* 0x0000008000000947 */ /* 0x000fea0003800000 */
[----:B------:R-:W3:Y:S01]  /*2940*/  LDG.E.U8 R4, [R4.64] ;  /* 0x0000002404047981 */ /* 0x000ee2000c1e1100 */
[----:B------:R-:W-:Y:S01]  /*2950*/  IMAD.MOV.U32 R22, RZ, RZ, 0x400000 ;  /* 0x00400000ff167424 */ /* 0x000fe200078e00ff */
[----:B---3--:R-:W-:-:S13]  /*2960*/  ISETP.NE.AND P0, PT, R4, RZ, PT ;  /* 0x000000ff0400720c */ /* 0x008fda0003f05270 */
[----:B------:R-:W-:Y:S05]  /*2970*/  @!P0 BRA `(.L_x_2166) ;  /* 0x000001e000008947 */ /* 0x000fea0003800000 */
[----:B------:R-:W-:-:S13]  /*2980*/  ISETP.NE.AND P0, PT, R4, 0xff, PT ;  /* 0x000000ff0400780c */ /* 0x000fda0003f05270 */
[----:B------:R-:W-:Y:S02]  /*2990*/  @!P0 IMAD.MOV.U32 R22, RZ, RZ, 0x7f800001 ;  /* 0x7f800001ff168424 */ /* 0x000fe400078e00ff */
[----:B------:R-:W-:Y:S01]  /*29a0*/  @P0 IMAD.SHL.U32 R22, R4, 0x800000, RZ ;  /* 0x0080000004160824 */ /* 0x000fe200078e00ff */
[----:B------:R-:W-:Y:S05]  /*29b0*/  BRA `(.L_x_2166) ;  /* 0x000001a000007947 */ /* 0x000fea0003800000 */
.L_x_2165:
        /* <DEDUP_REMOVED lines=18> */
[----:B0-2--5:R-:W-:Y:S05]  /*2ae0*/  CALL.ABS.NOINC R14 ;  /* 0x000000000e007343 */ /* 0x025fea0003c00000 */
[----:B------:R-:W-:Y:S01]  /*2af0*/  IMAD.MOV.U32 R22, RZ, RZ, RZ ;  /* 0x000000ffff167224 */ /* 0x000fe200078e00ff */
[----:B------:R-:W-:Y:S05]  /*2b00*/  BRA `(.L_x_2166) ;  /* 0x0000005000007947 */ /* 0x000fea0003800000 */
.L_x_2186:
[----:B------:R-:W3:Y:S02]  /*2b10*/  LDG.E.64 R4, [R4.64] ;  /* 0x0000002404047981 */ /* 0x000ee4000c1e1b00 */
[----:B---3--:R0:W1:Y:S01]  /*2b20*/  I2F.U64 R22, R4 ;  /* 0x0000000400167312 */ /* 0x0080620000301000 */
[----:B------:R-:W-:Y:S05]  /*2b30*/  BRA `(.L_x_2166) ;  /* 0x0000002000007947 */ /* 0x000fea0003800000 */
.L_x_2185:
[----:B------:R-:W3:Y:S02]  /*2b40*/  LDG.E R4, [R4.64] ;  /* 0x0000002404047981 */ /* 0x000ee4000c1e1900 */
[----:B---3--:R0:W1:Y:S02]  /*2b50*/  I2F.U32 R22, R4 ;  /* 0x0000000400167306 */ /* 0x0080640000201000 */
.L_x_2166:
[----:B------:R-:W-:Y:S05]  /*2b60*/  BSYNC B6 ;  /* 0x0000000000067941 */ /* 0x000fea0003800000 */
.L_x_2160:
        /* <DEDUP_REMOVED lines=16> */
[----:B---3--:R0:W3:Y:S01]  /*2c70*/  I2F.S16 R27, R4 ;  /* 0x00000004001b7306 */ /* 0x0080e20000101400 */
[----:B------:R-:W-:Y:S05]  /*2c80*/  BRA `(.L_x_2193) ;  /* 0x00000cd000007947 */ /* 0x000fea0003800000 */
.L_x_2191:
[----:B------:R-:W3:Y:S02]  /*2c90*/  LDG.E.U8 R4, [R4.64] ;  /* 0x0000002404047981 */ /* 0x000ee4000c1e1100 */
[----:B---3--:R0:W3:Y:S01]  /*2ca0*/  I2F.U16 R27, R4 ;  /* 0x00000004001b7306 */ /* 0x0080e20000101000 */
[----:B------:R-:W-:Y:S05]  /*2cb0*/  BRA `(.L_x_2193) ;  /* 0x00000ca000007947 */ /* 0x000fea0003800000 */
.L_x_2190:
[----:B------:R-:W-:-:S13]  /*2cc0*/  ISETP.NE.AND P0, PT, R0, 0x2, PT ;  /* 0x000000020000780c */ /* 0x000fda0003f05270 */
[----:B------:R-:W-:Y:S05]  /*2cd0*/  @!P0 BRA `(.L_x_2194) ;  /* 0x000000a000008947 */ /* 0x000fea0003800000 */
[----:B------:R-:W-:-:S13]  /*2ce0*/  ISETP.NE.AND P0, PT, R0, 0x3, PT ;  /* 0x000000030000780c */ /* 0x000fda0003f05270 */
[----:B------:R-:W-:Y:S05]  /*2cf0*/  @!P0 BRA `(.L_x_2195) ;  /* 0x0000005000008947 */ /* 0x000fea0003800000 */
[----:B------:R-:W-:-:S13]  /*2d00*/  ISETP.NE.AND P0, PT, R0, 0x4, PT ;  /* 0x000000040000780c */ /* 0x000fda0003f05270 */
[----:B------:R-:W-:Y:S05]  /*2d10*/  @P0 BRA `(.L_x_2192) ;  /* 0x00000aa000000947 */ /* 0x000fea0003800000 */
[----:B------:R-:W3:Y:S02]  /*2d20*/  LDG.E.64 R4, [R4.64] ;  /* 0x0000002404047981 */ /* 0x000ee4000c1e1b00 */
[----:B---3--:R0:W3:Y:S01]  /*2d30*/  I2F.S64 R27, R4 ;  /* 0x00000004001b7312 */ /* 0x0080e20000301400 */
[----:B------:R-:W-:Y:S05]  /*2d40*/  BRA `(.L_x_2193) ;  /* 0x00000c1000007947 */ /* 0x000fea0003800000 */
.L_x_2195:
[----:B------:R-:W3:Y:S02]  /*2d50*/  LDG.E R4, [R4.64] ;  /* 0x0000002404047981 */ /* 0x000ee4000c1e1900 */
[----:B---3--:R0:W3:Y:S01]  /*2d60*/  I2F R27, R4 ;  /* 0x00000004001b7306 */ /* 0x0080e20000201400 */
[----:B------:R-:W-:Y:S05]  /*2d70*/  BRA `(.L_x_2193) ;  /* 0x00000be000007947 */ /* 0x000fea0003800000 */
.L_x_2194:
[----:B------:R-:W3:Y:S02]  /*2d80*/  LDG.E.U16 R4, [R4.64] ;  /* 0x0000002404047981 */ /* 0x000ee4000c1e1500 */
[----:B---3--:R0:W3:Y:S01]  /*2d90*/  I2F.S16 R27, R4 ;  /* 0x00000004001b7306 */ /* 0x0080e20000101400 */
[----:B------:R-:W-:Y:S05]  /*2da0*/  BRA `(.L_x_2193) ;  /* 0x00000bb000007947 */ /* 0x000fea0003800000 */
.L_x_2189:
        /* <DEDUP_REMOVED lines=8> */
.L_x_2197:
[----:B------:R-:W3:Y:S02]  /*2e30*/  LDG.E.U16 R4, [R4.64] ;  /* 0x0000002404047981 */ /* 0x000ee4000c1e1500 */
[----:B---3--:R-:W-:Y:S01]  /*2e40*/  HADD2.F32 R27, -RZ, R4.H0_H0 ;  /* 0x20000004ff1b7230 */ /* 0x008fe20000004100 */
[----:B------:R-:W-:Y:S05]  /*2e50*/  BRA `(.L_x_2193) ;  /* 0x00000b0000007947 */ /* 0x000fea0003800000 */
.L_x_2196:
        /* <DEDUP_REMOVED lines=8> */
.L_x_2199:
[----:B------:R-:W3:Y:S02]  /*2ee0*/  LDG.E.U16 R4, [R4.64] ;  /* 0x0000002404047981 */ /* 0x000ee4000c1e1500 */
[----:B---3--:R-:W-:Y:S01]  /*2ef0*/  HADD2.F32 R27, -RZ, R4.H0_H0 ;  /* 0x20000004ff1b7230 */ /* 0x008fe20000004100 */
[----:B------:R-:W-:Y:S05]  /*2f00*/  BRA `(.L_x_2193) ;  /* 0x00000a5000007947 */ /* 0x000fea0003800000 */
.L_x_2198:
[----:B------:R-:W3:Y:S02]  /*2f10*/  LDG.E.64 R4, [R4.64] ;  /* 0x0000002404047981 */ /* 0x000ee4000c1e1b00 */
[----:B---3--:R-:W0:Y:S01]  /*2f20*/  F2F.F32.F64 R27, R4 ;  /* 0x00000004001b7310 */ /* 0x008e220000301000 */
[----:B------:R-:W0:-:S14]  /*2f30*/  DSETP.GEU.AND P0, PT, |R4|, c[0x2][0x0], PT ;  /* 0x008000000400762a */ /* 0x000e1c0003f0e200 */
[----:B0-----:R-:W-:Y:S01]  /*2f40*/  @!P0 FMUL R27, R27, 1.175494350822287508e-38 ;  /* 0x008000001b1b8820 */ /* 0x001fe20000400000 */
[----:B------:R-:W-:Y:S05]  /*2f50*/  BRA `(.L_x_2193) ;  /* 0x00000a0000007947 */ /* 0x000fea0003800000 */
.L_x_2188:
        /* <DEDUP_REMOVED lines=12> */
.L_x_2202:
[----:B------:R-:W3:Y:S02]  /*3020*/  LDG.E.64 R4, [R4.64] ;  /* 0x0000002404047981 */ /* 0x000ee4000c1e1b00 */
[----:B---3--:R-:W0:Y:S01]  /*3030*/  F2F.F32.F64 R27, R4 ;  /* 0x00000004001b7310 */ /* 0x008e220000301000 */
[----:B------:R-:W0:-:S14]  /*3040*/  DSETP.GEU.AND P0, PT, |R4|, c[0x2][0x0], PT ;  /* 0x008000000400762a */ /* 0x000e1c0003f0e200 */
[----:B0-----:R-:W-:Y:S01]  /*3050*/  @!P0 FMUL R27, R27, 1.175494350822287508e-38 ;  /* 0x008000001b1b8820 */ /* 0x001fe20000400000 */
[----:B------:R-:W-:Y:S05]  /*3060*/  BRA `(.L_x_2193) ;  /* 0x000008f000007947 */ /* 0x000fea0003800000 */
.L_x_2201:
        /* <DEDUP_REMOVED lines=26> */
.L_x_2204:
        /* <DEDUP_REMOVED lines=13> */
.L_x_2203:
[----:B------:R-:W3:Y:S02]  /*32e0*/  LDG.E.U16 R4, [R4.64] ;  /* 0x0000002404047981 */ /* 0x000ee4000c1e1500 */
[----:B---3--:R-:W-:Y:S01]  /*32f0*/  PRMT R27, RZ, 0x5410, R4 ;  /* 0x00005410ff1b7816 */ /* 0x008fe20000000004 */
[----:B------:R-:W-:Y:S05]  /*3300*/  BRA `(.L_x_2193) ;  /* 0x0000065000007947 */ /* 0x000fea0003800000 */
.L_x_2200:
        /* <DEDUP_REMOVED lines=9> */
[----:B---3--:R0:W3:Y:S01]  /*33a0*/  I2F.U16 R27, R4 ;  /* 0x00000004001b7306 */ /* 0x0080e20000101000 */
[----:B------:R-:W-:Y:S05]  /*33b0*/  BRA `(.L_x_2193) ;  /* 0x000005a000007947 */ /* 0x000fea0003800000 */
.L_x_2207:
        /* <DEDUP_REMOVED lines=20> */
.L_x_2209:
[----:B------:R-:W-:Y:S05]  /*3500*/  BSYNC B0 ;  /* 0x0000000000007941 */ /* 0x000fea0003800000 */
.L_x_2208:
[----:B------:R-:W-:Y:S01]  /*3510*/  IMAD.SHL.U32 R3, R3, 0x100000, RZ ;  /* 0x0010000003037824 */ /* 0x000fe200078e00ff */
[----:B------:R-:W-:-:S04]  /*3520*/  LEA R0, R0, 0x3b800000, 0x17 ;  /* 0x3b80000000007811 */ /* 0x000fc800078eb8ff */
[----:B------:R-:W-:Y:S01]  /*3530*/  LOP3.LUT R27, R0, R3, R27, 0xfe, !PT ;  /* 0x00000003001b7212 */ /* 0x000fe200078efe1b */
[----:B------:R-:W-:Y:S05]  /*3540*/  BRA `(.L_x_2193) ;  /* 0x0000041000007947 */ /* 0x000fea0003800000 */
.L_x_2206:
        /* <DEDUP_REMOVED lines=20> */
.L_x_2211:
[----:B------:R-:W-:Y:S05]  /*3690*/  BSYNC B0 ;  /* 0x0000000000007941 */ /* 0x000fea0003800000 */
.L_x_2210:
[----:B------:R-:W-:Y:S01]  /*36a0*/  IMAD.SHL.U32 R3, R3, 0x200000, RZ ;  /* 0x0020000003037824 */ /* 0x000fe200078e00ff */
[----:B------:R-:W-:-:S04]  /*36b0*/  LEA R0, R0, 0x37800000, 0x17 ;  /* 0x3780000000007811 */ /* 0x000fc800078eb8ff */
[----:B------:R-:W-:Y:S01]  /*36c0*/  LOP3.LUT R27, R0, R3, R27, 0xfe, !PT ;  /* 0x00000003001b7212 */ /* 0x000fe200078efe1b */
[----:B------:R-:W-:Y:S05]  /*36d0*/  BRA `(.L_x_2193) ;  /* 0x0000028000007947 */ /* 0x000fea0003800000 */
.L_x_2205:
        /* <DEDUP_REMOVED lines=14> */
.L_x_2192:
        /* <DEDUP_REMOVED lines=18> */
[----:B012--5:R-:W-:Y:S05]  /*38e0*/  CALL.ABS.NOINC R14 ;  /* 0x000000000e007343 */ /* 0x027fea0003c00000 */
[----:B------:R-:W-:Y:S01]  /*38f0*/  IMAD.MOV.U32 R27, RZ, RZ, RZ ;  /* 0x000000ffff1b7224 */ /* 0x000fe200078e00ff */
[----:B------:R-:W-:Y:S05]  /*3900*/  BRA `(.L_x_2193) ;  /* 0x0000005000007947 */ /* 0x000fea0003800000 */
.L_x_2213:
[----:B------:R-:W3:Y:S02]  /*3910*/  LDG.E.64 R4, [R4.64] ;  /* 0x0000002404047981 */ /* 0x000ee4000c1e1b00 */
[----:B---3--:R0:W3:Y:S01]  /*3920*/  I2F.U64 R27, R4 ;  /* 0x00000004001b7312 */ /* 0x0080e20000301000 */
[----:B------:R-:W-:Y:S05]  /*3930*/  BRA `(.L_x_2193) ;  /* 0x0000002000007947 */ /* 0x000fea0003800000 */
.L_x_2212:
[----:B------:R-:W3:Y:S02]  /*3940*/  LDG.E R4, [R4.64] ;  /* 0x0000002404047981 */ /* 0x000ee4000c1e1900 */
[----:B---3--:R0:W3:Y:S02]  /*3950*/  I2F.U32 R27, R4 ;  /* 0x00000004001b7306 */ /* 0x0080e40000201000 */
.L_x_2193:
[----:B------:R-:W-:Y:S05]  /*3960*/  BSYNC B6 ;  /* 0x0000000000067941 */ /* 0x000fea0003800000 */
.L_x_2187:
[----:B------:R-:W-:Y:S02]  /*3970*/  IADD3 R17, R17, 0x80, RZ ;  /* 0x0000008011117810 */ /* 0x000fe40007ffe0ff */
.L_x_2159:
[----:B------:R-:W-:Y:S05]  /*3980*/  BSYNC B7 ;  /* 0x0000000000077941 */ /* 0x000fea0003800000 */
.L_x_2158:
[----:B------:R-:W-:Y:S01]  /*3990*/  ISETP.GE.AND P0, PT, R17, R16, PT ;  /* 0x000000101100720c */ /* 0x000fe20003f06270 */
[----:B------:R-:W-:Y:S01]  /*39a0*/  BSSY B7, `(.L_x_2214) ;  /* 0x00001c7000077945 */ /* 0x000fe20003800000 */
[----:B------:R-:W-:Y:S02]  /*39b0*/  IMAD.MOV.U32 R18, RZ, RZ, RZ ;  /* 0x000000ffff127224 */ /* 0x000fe400078e00ff */
[----:B------:R-:W-:-:S02]  /*39c0*/  IMAD.MOV.U32 R24, RZ, RZ, RZ ;  /* 0x000000ffff187224 */ /* 0x000fc400078e00ff */
[----:B------:R-:W-:-:S07]  /*39d0*/  IMAD.MOV.U32 R26, RZ, RZ, RZ ;  /* 0x000000ffff1a7224 */ /* 0x000fce00078e00ff */
        /* <DEDUP_REMOVED lines=17> */
[----:B------:R-:W4:Y:S02]  /*3af0*/  LDG.E.S8 R4, [R4.64] ;  /* 0x0000002404047981 */ /* 0x000f24000c1e1300 */
[----:B----4-:R0:W4:Y:S01]  /*3b00*/  I2F.S16 R24, R4 ;  /* 0x0000000400187306 */ /* 0x0101220000101400 */
[----:B------:R-:W-:Y:S05]  /*3b10*/  BRA `(.L_x_2222) ;  /* 0x00000cd000007947 */ /* 0x000fea0003800000 */
.L_x_2220:
[----:B------:R-:W4:Y:S02]  /*3b20*/  LDG.E.U8 R4, [R4.64] ;  /* 0x0000002404047981 */ /* 0x000f24000c1e1100 */
[----:B----4-:R0:W4:Y:S01]  /*3b30*/  I2F.U16 R24, R4 ;  /* 0x0000000400187306 */ /* 0x0101220000101000 */
[----:B------:R-:W-:Y:S05]  /*3b40*/  BRA `(.L_x_2222) ;  /* 0x00000ca000007947 */ /* 0x000fea0003800000 */
.L_x_2219:
[----:B------:R-:W-:-:S13]  /*3b50*/  ISETP.NE.AND P0, PT, R0, 0x2, PT ;  /* 0x000000020000780c */ /* 0x000fda0003f05270 */
[----:B------:R-:W-:Y:S05]  /*3b60*/  @!P0 BRA `(.L_x_2223) ;  /* 0x000000a000008947 */ /* 0x000fea0003800000 */
[----:B------:R-:W-:-:S13]  /*3b70*/  ISETP.NE.AND P0, PT, R0, 0x3, PT ;  /* 0x000000030000780c */ /* 0x000fda0003f05270 */
[----:B------:R-:W-:Y:S05]  /*3b80*/  @!P0 BRA `(.L_x_2224) ;  /* 0x0000005000008947 */ /* 0x000fea0003800000 */
[----:B------:R-:W-:-:S13]  /*3b90*/  ISETP.NE.AND P0, PT, R0, 0x4, PT ;  /* 0x000000040000780c */ /* 0x000fda0003f05270 */
[----:B------:R-:W-:Y:S05]  /*3ba0*/  @P0 BRA `(.L_x_2221) ;  /* 0x00000aa000000947 */ /* 0x000fea0003800000 */
[----:B------:R-:W4:Y:S02]  /*3bb0*/  LDG.E.64 R4, [R4.64] ;  /* 0x0000002404047981 */ /* 0x000f24000c1e1b00 */
[----:B----4-:R0:W4:Y:S01]  /*3bc0*/  I2F.S64 R24, R4 ;  /* 0x0000000400187312 */ /* 0x0101220000301400 */
[----:B------:R-:W-:Y:S05]  /*3bd0*/  BRA `(.L_x_2222) ;  /* 0x00000c1000007947 */ /* 0x000fea0003800000 */
.L_x_2224:
[----:B------:R-:W4:Y:S02]  /*3be0*/  LDG.E R4, [R4.64] ;  /* 0x0000002404047981 */ /* 0x000f24000c1e1900 */
[----:B----4-:R0:W4:Y:S01]  /*3bf0*/  I2F R24, R4 ;  /* 0x0000000400187306 */ /* 0x0101220000201400 */
[----:B------:R-:W-:Y:S05]  /*3c00*/  BRA `(.L_x_2222) ;  /* 0x00000be000007947 */ /* 0x000fea0003800000 */
.L_x_2223:
[----:B------:R-:W4:Y:S02]  /*3c10*/  LDG.E.U16 R4, [R4.64] ;  /* 0x0000002404047981 */ /* 0x000f24000c1e1500 */
[----:B----4-:R0:W4:Y:S01]  /*3c20*/  I2F.S16 R24, R4 ;  /* 0x0000000400187306 */ /* 0x0101220000101400 */
[----:B------:R-:W-:Y:S05]  /*3c30*/  BRA `(.L_x_2222) ;  /* 0x00000bb000007947 */ /* 0x000fea0003800000 */
.L_x_2218:
        /* <DEDUP_REMOVED lines=8> */
.L_x_2226:
[----:B------:R-:W4:Y:S02]  /*3cc0*/  LDG.E.U16 R4, [R4.64] ;  /* 0x0000002404047981 */ /* 0x000f24000c1e1500 */
[----:B----4-:R-:W-:Y:S01]  /*3cd0*/  HADD2.F32 R24, -RZ, R4.H0_H0 ;  /* 0x20000004ff187230 */ /* 0x010fe20000004100 */
[----:B------:R-:W-:Y:S05]  /*3ce0*/  BRA `(.L_x_2222) ;  /* 0x00000b0000007947 */ /* 0x000fea0003800000 */
.L_x_2225:
        /* <DEDUP_REMOVED lines=8> */
.L_x_2228:
[----:B------:R-:W4:Y:S02]  /*3d70*/  LDG.E.U16 R4, [R4.64] ;  /* 0x0000002404047981 */ /* 0x000f24000c1e1500 */
[----:B----4-:R-:W-:Y:S01]  /*3d80*/  HADD2.F32 R24, -RZ, R4.H0_H0 ;  /* 0x20000004ff187230 */ /* 0x010fe20000004100 */
[----:B------:R-:W-:Y:S05]  /*3d90*/  BRA `(.L_x_2222) ;  /* 0x00000a5000007947 */ /* 0x000fea0003800000 */
.L_x_2227:
[----:B------:R-:W4:Y:S02]  /*3da0*/  LDG.E.64 R4, [R4.64] ;  /* 0x0000002404047981 */ /* 0x000f24000c1e1b00 */
[----:B----4-:R-:W0:Y:S01]  /*3db0*/  F2F.F32.F64 R24, R4 ;  /* 0x0000000400187310 */ /* 0x010e220000301000 */
[----:B------:R-:W0:-:S14]  /*3dc0*/  DSETP.GEU.AND P0, PT, |R4|, c[0x2][0x0], PT ;  /* 0x008000000400762a */ /* 0x000e1c0003f0e200 */
[----:B0-----:R-:W-:Y:S01]  /*3dd0*/  @!P0 FMUL R24, R24, 1.175494350822287508e-38 ;  /* 0x0080000018188820 */ /* 0x001fe20000400000 */
[----:B------:R-:W-:Y:S05]  /*3de0*/  BRA `(.L_x_2222) ;  /* 0x00000a0000007947 */ /* 0x000fea0003800000 */
.L_x_2217:
        /* <DEDUP_REMOVED lines=8> */
[----:B------:R-:W4:Y:S02]  /*3e70*/  LDG.E.U8 R4, [R4.64] ;  /* 0x0000002404047981 */ /* 0x000f24000c1e1100 */
[----:B----4-:R-:W-:-:S04]  /*3e80*/  ISETP.NE.AND P0, PT, R4, RZ, PT ;  /* 0x000000ff0400720c */ /* 0x010fc80003f05270 */
[----:B------:R-:W-:Y:S01]  /*3e90*/  FSEL R24, RZ, 1, !P0 ;  /* 0x3f800000ff187808 */ /* 0x000fe20004000000 */
[----:B------:R-:W-:Y:S05]  /*3ea0*/  BRA `(.L_x_2222) ;  /* 0x0000094000007947 */ /* 0x000fea0003800000 */
.L_x_2231:
[----:B------:R-:W4:Y:S02]  /*3eb0*/  LDG.E.64 R4, [R4.64] ;  /* 0x0000002404047981 */ /* 0x000f24000c1e1b00 */
[----:B----4-:R-:W0:Y:S01]  /*3ec0*/  F2F.F32.F64 R24, R4 ;  /* 0x0000000400187310 */ /* 0x010e220000301000 */
[----:B------:R-:W0:-:S14]  /*3ed0*/  DSETP.GEU.AND P0, PT, |R4|, c[0x2][0x0], PT ;  /* 0x008000000400762a */ /* 0x000e1c0003f0e200 */
[----:B0-----:R-:W-:Y:S01]  /*3ee0*/  @!P0 FMUL R24, R24, 1.175494350822287508e-38 ;  /* 0x0080000018188820 */ /* 0x001fe20000400000 */
[----:B------:R-:W-:Y:S05]  /*3ef0*/  BRA `(.L_x_2222) ;  /* 0x000008f000007947 */ /* 0x000fea0003800000 */
.L_x_2230:
[----:B------:R-:W-:-:S13]  /*3f00*/  ISETP.NE.AND P0, PT, R0, 0xf, PT ;  /* 0x0000000f0000780c */ /* 0x000fda0003f05270 */
[----:B------:R-:W-:Y:S05]  /*3f10*/  @!P0 BRA `(.L_x_2232) ;  /* 0x0000025000008947 */ /* 0x000fea0003800000 */
[----:B------:R-:W-:-:S13]  /*3f20*/  ISETP.NE.AND P0, PT, R0, 0x17, PT ;  /* 0x000000170000780c */ /* 0x000fda0003f05270 */
[----:B------:R-:W-:Y:S05]  /*3f30*/  @!P0 BRA `(.L_x_2233) ;  /* 0x0000016000008947 */ /* 0x000fea0003800000 */
[----:B------:R-:W-:-:S13]  /*3f40*/  ISETP.NE.AND P0, PT, R0, 0x18, PT ;  /* 0x000000180000780c */ /* 0x000fda0003f05270 */
[----:B------:R-:W-:Y:S05]  /*3f50*/  @P0 BRA `(.L_x_2221) ;  /* 0x000006f000000947 */ /* 0x000fea0003800000 */
[----:B------:R-:W4:Y:S01]  /*3f60*/  LDG.E.U8 R24, [R4.64] ;  /* 0x0000002404187981 */ /* 0x000f22000c1e1100 */
[----:B------:R-:W-:Y:S02]  /*3f70*/  IMAD.MOV.U32 R8, RZ, RZ, -0x800000 ;  /* 0xff800000ff087424 */ /* 0x000fe400078e00ff */
[----:B----4-:R-:W-:-:S05]  /*3f80*/  IMAD.SHL.U32 R24, R24, 0x1000000, RZ ;  /* 0x0100000018187824 */ /* 0x010fca00078e00ff */
        /* <DEDUP_REMOVED lines=17> */
.L_x_2233:
[----:B------:R-:W4:Y:S02]  /*40a0*/  LDG.E.U8 R4, [R4.64] ;  /* 0x0000002404047981 */ /* 0x000f24000c1e1100 */
[----:B----4-:R-:W-:-:S05]  /*40b0*/  IMAD.SHL.U32 R0, R4, 0x2000000, RZ ;  /* 0x0200000004007824 */ /* 0x010fca00078e00ff */
        /* <DEDUP_REMOVED lines=11> */
.L_x_2232:
[----:B------:R-:W4:Y:S02]  /*4170*/  LDG.E.U16 R4, [R4.64] ;  /* 0x0000002404047981 */ /* 0x000f24000c1e1500 */
[----:B----4-:R-:W-:Y:S01]  /*4180*/  PRMT R24, RZ, 0x5410, R4 ;  /* 0x00005410ff187816 */ /* 0x010fe20000000004 */
[----:B------:R-:W-:Y:S05]  /*4190*/  BRA `(.L_x_2222) ;  /* 0x0000065000007947 */ /* 0x000fea0003800000 */
.L_x_2229:
        /* <DEDUP_REMOVED lines=8> */
[----:B------:R-:W4:Y:S02]  /*4220*/  LDG.E.U16 R4, [R4.64] ;  /* 0x0000002404047981 */ /* 0x000f24000c1e1500 */
[----:B----4-:R0:W4:Y:S01]  /*4230*/  I2F.U16 R24, R4 ;  /* 0x0000000400187306 */ /* 0x0101220000101000 */
[----:B------:R-:W-:Y:S05]  /*4240*/  BRA `(.L_x_2222) ;  /* 0x000005a000007947 */ /* 0x000fea0003800000 */
.L_x_2236:
[----:B------:R-:W4:Y:S01]  /*4250*/  LDG.E.U8 R3, [R4.64] ;  /* 0x0000002404037981 */ /* 0x000f22000c1e1100 */
[----:B------:R-:W-:Y:S01]  /*4260*/  IMAD.MOV.U32 R24, RZ, RZ, RZ ;  /* 0x000000ffff187224 */ /* 0x000fe200078e00ff */
[----:B----4-:R-:W-:-:S13]  /*4270*/  ISETP.NE.AND P0, PT, R3, RZ, PT ;  /* 0x000000ff0300720c */ /* 0x010fda0003f05270 */
        /* <DEDUP_REMOVED lines=17> */
.L_x_2238:
[----:B------:R-:W-:Y:S05]  /*4390*/  BSYNC B0 ;  /* 0x0000000000007941 */ /* 0x000fea0003800000 */
.L_x_2237:
[----:B------:R-:W-:Y:S01]  /*43a0*/  IMAD.SHL.U32 R3, R3, 0x100000, RZ ;  /* 0x0010000003037824 */ /* 0x000fe200078e00ff */
[----:B------:R-:W-:-:S04]  /*43b0*/  LEA R5, R0, 0x3b800000, 0x17 ;  /* 0x3b80000000057811 */ /* 0x000fc800078eb8ff */
[----:B------:R-:W-:Y:S01]  /*43c0*/  LOP3.LUT R24, R5, R3, R24, 0xfe, !PT ;  /* 0x0000000305187212 */ /* 0x000fe200078efe18 */
[----:B------:R-:W-:Y:S05]  /*43d0*/  BRA `(.L_x_2222) ;  /* 0x0000041000007947 */ /* 0x000fea0003800000 */
.L_x_2235:
        /* <DEDUP_REMOVED lines=20> */
.L_x_2240:
[----:B------:R-:W-:Y:S05]  /*4520*/  BSYNC B0 ;  /* 0x0000000000007941 */ /* 0x000fea0003800000 */
.L_x_2239:
[----:B------:R-:W-:Y:S01]  /*4530*/  IMAD.SHL.U32 R3, R3, 0x200000, RZ ;  /* 0x0020000003037824 */ /* 0x000fe200078e00ff */
[----:B------:R-:W-:-:S04]  /*4540*/  LEA R5, R0, 0x37800000, 0x17 ;  /* 0x3780000000057811 */ /* 0x000fc800078eb8ff */
[----:B------:R-:W-:Y:S01]  /*4550*/  LOP3.LUT R24, R5, R3, R24, 0xfe, !PT ;  /* 0x0000000305187212 */ /* 0x000fe200078efe18 */
[----:B------:R-:W-:Y:S05]  /*4560*/  BRA `(.L_x_2222) ;  /* 0x0000028000007947 */ /* 0x000fea0003800000 */
.L_x_2234:
[----:B------:R-:W-:-:S13]  /*4570*/  ISETP.NE.AND P0, PT, R0, 0x1c, PT ;  /* 0x0000001c0000780c */ /* 0x000fda0003f05270 */
[----:B------:R-:W-:Y:S05]  /*4580*/  @!P0 BRA `(.L_x_2241) ;  /* 0x0000024000008947 */ /* 0x000fea0003800000 */
[----:B------:R-:W-:-:S13]  /*4590*/  ISETP.NE.AND P0, PT, R0, 0x1d, PT ;  /* 0x0000001d0000780c */ /* 0x000fda0003f05270 */
[----:B------:R-:W-:Y:S05]  /*45a0*/  @!P0 BRA `(.L_x_2242) ;  /* 0x000001f000008947 */ /* 0x000fea0003800000 */
[----:B------:R-:W-:-:S13]  /*45b0*/  ISETP.NE.AND P0, PT, R0, 0x2c, PT ;  /* 0x0000002c0000780c */ /* 0x000fda0003f05270 */
[----:B------:R-:W-:Y:S05]  /*45c0*/  @P0 BRA `(.L_x_2221) ;  /* 0x0000008000000947 */ /* 0x000fea0003800000 */
[----:B------:R-:W4:Y:S01]  /*45d0*/  LDG.E.U8 R4, [R4.64] ;  /* 0x0000002404047981 */ /* 0x000f22000c1e1100 */
[----:B------:R-:W-:Y:S01]  /*45e0*/  IMAD.MOV.U32 R24, RZ, RZ, 0x400000 ;  /* 0x00400000ff187424 */ /* 0x000fe200078e00ff */
[----:B----4-:R-:W-:-:S13]  /*45f0*/  ISETP.NE.AND P0, PT, R4, RZ, PT ;  /* 0x000000ff0400720c */ /* 0x010fda0003f05270 */
[----:B------:R-:W-:Y:S05]  /*4600*/  @!P0 BRA `(.L_x_2222) ;  /* 0x000001e000008947 */ /* 0x000fea0003800000 */
[----:B------:R-:W-:-:S13]  /*4610*/  ISETP.NE.AND P0, PT, R4, 0xff, PT ;  /* 0x000000ff0400780c */ /* 0x000fda0003f05270 */
[----:B------:R-:W-:Y:S02]  /*4620*/  @!P0 IMAD.MOV.U32 R24, RZ, RZ, 0x7f800001 ;  /* 0x7f800001ff188424 */ /* 0x000fe400078e00ff */
[----:B------:R-:W-:Y:S01]  /*4630*/  @P0 IMAD.SHL.U32 R24, R4, 0x800000, RZ ;  /* 0x0080000004180824 */ /* 0x000fe200078e00ff */
[----:B------:R-:W-:Y:S05]  /*4640*/  BRA `(.L_x_2222) ;  /* 0x000001a000007947 */ /* 0x000fea0003800000 */
.L_x_2221:
        /* <DEDUP_REMOVED lines=18> */
[----:B0123-5:R-:W-:Y:S05]  /*4770*/  CALL.ABS.NOINC R14 ;  /* 0x000000000e007343 */ /* 0x02ffea0003c00000 */
[----:B------:R-:W-:Y:S01]  /*4780*/  IMAD.MOV.U32 R24, RZ, RZ, RZ ;  /* 0x000000ffff187224 */ /* 0x000fe200078e00ff */
[----:B------:R-:W-:Y:S05]  /*4790*/  BRA `(.L_x_2222) ;  /* 0x0000005000007947 */ /* 0x000fea0003800000 */
.L_x_2242:
[----:B------:R-:W4:Y:S02]  /*47a0*/  LDG.E.64 R4, [R4.64] ;  /* 0x0000002404047981 */ /* 0x000f24000c1e1b00 */
[----:B----4-:R0:W4:Y:S01]  /*47b0*/  I2F.U64 R24, R4 ;  /* 0x0000000400187312 */ /* 0x0101220000301000 */
[----:B------:R-:W-:Y:S05]  /*47c0*/  BRA `(.L_x_2222) ;  /* 0x0000002000007947 */ /* 0x000fea0003800000 */
.L_x_2241:
[----:B------:R-:W4:Y:S02]  /*47d0*/  LDG.E R4, [R4.64] ;  /* 0x0000002404047981 */ /* 0x000f24000c1e1900 */
[----:B----4-:R0:W4:Y:S02]  /*47e0*/  I2F.U32 R24, R4 ;  /* 0x0000000400187306 */ /* 0x0101240000201000 */
.L_x_2222:
[----:B------:R-:W-:Y:S05]  /*47f0*/  BSYNC B6 ;  /* 0x0000000000067941 */ /* 0x000fea0003800000 */
.L_x_2216:
        /* <DEDUP_REMOVED lines=15> */
[----:B----4-:R-:W4:Y:S02]  /*48f0*/  LDG.E.S8 R4, [R4.64] ;  /* 0x0000002404047981 */ /* 0x010f24000c1e1300 */
[----:B----4-:R0:W4:Y:S01]  /*4900*/  I2F.S16 R26, R4 ;  /* 0x00000004001a7306 */ /* 0x0101220000101400 */
[----:B------:R-:W-:Y:S05]  /*4910*/  BRA `(.L_x_2249) ;  /* 0x00000cd000007947 */ /* 0x000fea0003800000 */
.L_x_2247:
[----:B----4-:R-:W4:Y:S02]  /*4920*/  LDG.E.U8 R4, [R4.64] ;  /* 0x0000002404047981 */ /* 0x010f24000c1e1100 */
[----:B----4-:R0:W4:Y:S01]  /*4930*/  I2F.U16 R26, R4 ;  /* 0x00000004001a7306 */ /* 0x0101220000101000 */
[----:B------:R-:W-:Y:S05]  /*4940*/  BRA `(.L_x_2249) ;  /* 0x00000ca000007947 */ /* 0x000fea0003800000 */
.L_x_2246:
[----:B------:R-:W-:-:S13]  /*4950*/  ISETP.NE.AND P0, PT, R0, 0x2, PT ;  /* 0x000000020000780c */ /* 0x000fda0003f05270 */
[----:B------:R-:W-:Y:S05]  /*4960*/  @!P0 BRA `(.L_x_2250) ;  /* 0x000000a000008947 */ /* 0x000fea0003800000 */
[----:B------:R-:W-:-:S13]  /*4970*/  ISETP.NE.AND P0, PT, R0, 0x3, PT ;  /* 0x000000030000780c */ /* 0x000fda0003f05270 */
[----:B------:R-:W-:Y:S05]  /*4980*/  @!P0 BRA `(.L_x_2251) ;  /* 0x0000005000008947 */ /* 0x000fea0003800000 */
[----:B------:R-:W-:-:S13]  /*4990*/  ISETP.NE.AND P0, PT, R0, 0x4, PT ;  /* 0x000000040000780c */ /* 0x000fda0003f05270 */
[----:B------:R-:W-:Y:S05]  /*49a0*/  @P0 BRA `(.L_x_2248) ;  /* 0x00000aa000000947 */ /* 0x000fea0003800000 */
[----:B----4-:R-:W4:Y:S02]  /*49b0*/  LDG.E.64 R4, [R4.64] ;  /* 0x0000002404047981 */ /* 0x010f24000c1e1b00 */
[----:B----4-:R0:W4:Y:S01]  /*49c0*/  I2F.S64 R26, R4 ;  /* 0x00000004001a7312 */ /* 0x0101220000301400 */
[----:B------:R-:W-:Y:S05]  /*49d0*/  BRA `(.L_x_2249) ;  /* 0x00000c1000007947 */ /* 0x000fea0003800000 */
.L_x_2251:
[----:B----4-:R-:W4:Y:S02]  /*49e0*/  LDG.E R4, [R4.64] ;  /* 0x0000002404047981 */ /* 0x010f24000c1e1900 */
[----:B----4-:R0:W4:Y:S01]  /*49f0*/  I2F R26, R4 ;  /* 0x00000004001a7306 */ /* 0x0101220000201400 */
[----:B------:R-:W-:Y:S05]  /*4a00*/  BRA `(.L_x_2249) ;  /* 0x00000be000007947 */ /* 0x000fea0003800000 */
.L_x_2250:
[----:B----4-:R-:W4:Y:S02]  /*4a10*/  LDG.E.U16 R4, [R4.64] ;  /* 0x0000002404047981 */ /* 0x010f24000c1e1500 */
[----:B----4-:R0:W4:Y:S01]  /*4a20*/  I2F.S16 R26, R4 ;  /* 0x00000004001a7306 */ /* 0x0101220000101400 */
[----:B------:R-:W-:Y:S05]  /*4a30*/  BRA `(.L_x_2249) ;  /* 0x00000bb000007947 */ /* 0x000fea0003800000 */
.L_x_2245:
        /* <DEDUP_REMOVED lines=8> */
.L_x_2253:
[----:B----4-:R-:W4:Y:S02]  /*4ac0*/  LDG.E.U16 R4, [R4.64] ;  /* 0x0000002404047981 */ /* 0x010f24000c1e1500 */
[----:B----4-:R-:W-:Y:S01]  /*4ad0*/  HADD2.F32 R26, -RZ, R4.H0_H0 ;  /* 0x20000004ff1a7230 */ /* 0x010fe20000004100 */
[----:B------:R-:W-:Y:S05]  /*4ae0*/  BRA `(.L_x_2249) ;  /* 0x00000b0000007947 */ /* 0x000fea0003800000 */
.L_x_2252:
        /* <DEDUP_REMOVED lines=8> */
.L_x_2255:
[----:B----4-:R-:W4:Y:S02]  /*4b70*/  LDG.E.U16 R4, [R4.64] ;  /* 0x0000002404047981 */ /* 0x010f24000c1e1500 */
[----:B----4-:R-:W-:Y:S01]  /*4b80*/  HADD2.F32 R26, -RZ, R4.H0_H0 ;  /* 0x20000004ff1a7230 */ /* 0x010fe20000004100 */
[----:B------:R-:W-:Y:S05]  /*4b90*/  BRA `(.L_x_2249) ;  /* 0x00000a5000007947 */ /* 0x000fea0003800000 */
.L_x_2254:
[----:B----4-:R-:W4:Y:S02]  /*4ba0*/  LDG.E.64 R4, [R4.64] ;  /* 0x0000002404047981 */ /* 0x010f24000c1e1b00 */
[----:B----4-:R-:W0:Y:S01]  /*4bb0*/  F2F.F32.F64 R26, R4 ;  /* 0x00000004001a7310 */ /* 0x010e220000301000 */
[----:B------:R-:W0:-:S14]  /*4bc0*/  DSETP.GEU.AND P0, PT, |R4|, c[0x2][0x0], PT ;  /* 0x008000000400762a */ /* 0x000e1c0003f0e200 */
[----:B0-----:R-:W-:Y:S01]  /*4bd0*/  @!P0 FMUL R26, R26, 1.175494350822287508e-38 ;  /* 0x008000001a1a8820 */ /* 0x001fe20000400000 */
[----:B------:R-:W-:Y:S05]  /*4be0*/  BRA `(.L_x_2249) ;  /* 0x00000a0000007947 */ /* 0x000fea0003800000 */
.L_x_2244:
        /* <DEDUP_REMOVED lines=8> */
[----:B----4-:R-:W4:Y:S02]  /*4c70*/  LDG.E.U8 R4, [R4.64] ;  /* 0x0000002404047981 */ /* 0x010f24000c1e1100 */
[----:B----4-:R-:W-:-:S04]  /*4c80*/  ISETP.NE.AND P0, PT, R4, RZ, PT ;  /* 0x000000ff0400720c */ /* 0x010fc80003f05270 */
[----:B------:R-:W-:Y:S01]  /*4c90*/  FSEL R26, RZ, 1, !P0 ;  /* 0x3f800000ff1a7808 */ /* 0x000fe20004000000 */
[----:B------:R-:W-:Y:S05]  /*4ca0*/  BRA `(.L_x_2249) ;  /* 0x0000094000007947 */ /* 0x000fea0003800000 */
.L_x_2258:
[----:B----4-:R-:W4:Y:S02]  /*4cb0*/  LDG.E.64 R4, [R4.64] ;  /* 0x0000002404047981 */ /* 0x010f24000c1e1b00 */
[----:B----4-:R-:W0:Y:S01]  /*4cc0*/  F2F.F32.F64 R26, R4 ;  /* 0x00000004001a7310 */ /* 0x010e220000301000 */
[----:B------:R-:W0:-:S14]  /*4cd0*/  DSETP.GEU.AND P0, PT, |R4|, c[0x2][0x0], PT ;  /* 0x008000000400762a */ /* 0x000e1c0003f0e200 */
[----:B0-----:R-:W-:Y:S01]  /*4ce0*/  @!P0 FMUL R26, R26, 1.175494350822287508e-38 ;  /* 0x008000001a1a8820 */ /* 0x001fe20000400000 */
[----:B------:R-:W-:Y:S05]  /*4cf0*/  BRA `(.L_x_2249) ;  /* 0x000008f000007947 */ /* 0x000fea0003800000 */
.L_x_2257:
[----:B------:R-:W-:-:S13]  /*4d00*/  ISETP.NE.AND P0, PT, R0, 0xf, PT ;  /* 0x0000000f0000780c */ /* 0x000fda0003f05270 */
[----:B------:R-:W-:Y:S05]  /*4d10*/  @!P0 BRA `(.L_x_2259) ;  /* 0x0000025000008947 */ /* 0x000fea0003800000 */
[----:B------:R-:W-:-:S13]  /*4d20*/  ISETP.NE.AND P0, PT, R0, 0x17, PT ;  /* 0x000000170000780c */ /* 0x000fda0003f05270 */
[----:B------:R-:W-:Y:S05]  /*4d30*/  @!P0 BRA `(.L_x_2260) ;  /* 0x0000016000008947 */ /* 0x000fea0003800000 */
[----:B------:R-:W-:-:S13]  /*4d40*/  ISETP.NE.AND P0, PT, R0, 0x18, PT ;  /* 0x000000180000780c */ /* 0x000fda0003f05270 */
[----:B------:R-:W-:Y:S05]  /*4d50*/  @P0 BRA `(.L_x_2248) ;  /* 0x000006f000000947 */ /* 0x000fea0003800000 */
[----:B----4-:R-:W4:Y:S01]  /*4d60*/  LDG.E.U8 R26, [R4.64] ;  /* 0x00000024041a7981 */ /* 0x010f22000c1e1100 */
        /* <DEDUP_REMOVED lines=19> */
.L_x_2260:
[----:B----4-:R-:W4:Y:S02]  /*4ea0*/  LDG.E.U8 R4, [R4.64] ;  /* 0x0000002404047981 */ /* 0x010f24000c1e1100 */
        /* <DEDUP_REMOVED lines=12> */
.L_x_2259:
[----:B----4-:R-:W4:Y:S02]  /*4f70*/  LDG.E.U16 R4, [R4.64] ;  /* 0x0000002404047981 */ /* 0x010f24000c1e1500 */
[----:B----4-:R-:W-:Y:S01]  /*4f80*/  PRMT R26, RZ, 0x5410, R4 ;  /* 0x00005410ff1a7816 */ /* 0x010fe20000000004 */
[----:B------:R-:W-:Y:S05]  /*4f90*/  BRA `(.L_x_2249) ;  /* 0x0000065000007947 */ /* 0x000fea0003800000 */
.L_x_2256:
        /* <DEDUP_REMOVED lines=8> */
[----:B----4-:R-:W4:Y:S02]  /*5020*/  LDG.E.U16 R4, [R4.64] ;  /* 0x0000002404047981 */ /* 0x010f24000c1e1500 */
[----:B----4-:R0:W4:Y:S01]  /*5030*/  I2F.U16 R26, R4 ;  /* 0x00000004001a7306 */ /* 0x0101220000101000 */
[----:B------:R-:W-:Y:S05]  /*5040*/  BRA `(.L_x_2249) ;  /* 0x000005a000007947 */ /* 0x000fea0003800000 */
.L_x_2263:
[----:B----4-:R-:W4:Y:S01]  /*5050*/  LDG.E.U8 R3, [R4.64] ;  /* 0x0000002404037981 */ /* 0x010f22000c1e1100 */
        /* <DEDUP_REMOVED lines=19> */
.L_x_2265:
[----:B------:R-:W-:Y:S05]  /*5190*/  BSYNC B0 ;  /* 0x0000000000007941 */ /* 0x000fea0003800000 */
.L_x_2264:
[----:B------:R-:W-:Y:S01]  /*51a0*/  IMAD.SHL.U32 R3, R3, 0x100000, RZ ;  /* 0x0010000003037824 */ /* 0x000fe200078e00ff */
[----:B------:R-:W-:-:S04]  /*51b0*/  LEA R5, R0, 0x3b800000, 0x17 ;  /* 0x3b80000000057811 */ /* 0x000fc800078eb8ff */
[----:B------:R-:W-:Y:S01]  /*51c0*/  LOP3.LUT R26, R5, R3, R26, 0xfe, !PT ;  /* 0x00000003051a7212 */ /* 0x000fe200078efe1a */
[----:B------:R-:W-:Y:S05]  /*51d0*/  BRA `(.L_x_2249) ;  /* 0x0000041000007947 */ /* 0x000fea0003800000 */
.L_x_2262:
        /* <DEDUP_REMOVED lines=20> */
.L_x_2267:
[----:B------:R-:W-:Y:S05]  /*5320*/  BSYNC B0 ;  /* 0x0000000000007941 */ /* 0x000fea0003800000 */
.L_x_2266:
[----:B------:R-:W-:Y:S01]  /*5330*/  IMAD.SHL.U32 R3, R3, 0x200000, RZ ;  /* 0x0020000003037824 */ /* 0x000fe200078e00ff */
[----:B------:R-:W-:-:S04]  /*5340*/  LEA R5, R0, 0x37800000, 0x17 ;  /* 0x3780000000057811 */ /* 0x000fc800078eb8ff */
[----:B------:R-:W-:Y:S01]  /*5350*/  LOP3.LUT R26, R5, R3, R26, 0xfe, !PT ;  /* 0x00000003051a7212 */ /* 0x000fe200078efe1a */
[----:B------:R-:W-:Y:S05]  /*5360*/  BRA `(.L_x_2249) ;  /* 0x0000028000007947 */ /* 0x000fea0003800000 */
.L_x_2261:
[----:B------:R-:W-:-:S13]  /*5370*/  ISETP.NE.AND P0, PT, R0, 0x1c, PT ;  /* 0x0000001c0000780c */ /* 0x000fda0003f05270 */
[----:B------:R-:W-:Y:S05]  /*5380*/  @!P0 BRA `(.L_x_2268) ;  /* 0x0000024000008947 */ /* 0x000fea0003800000 */
[----:B------:R-:W-:-:S13]  /*5390*/  ISETP.NE.AND P0, PT, R0, 0x1d, PT ;  /* 0x0000001d0000780c */ /* 0x000fda0003f05270 */
[----:B------:R-:W-:Y:S05]  /*53a0*/  @!P0 BRA `(.L_x_2269) ;  /* 0x000001f000008947 */ /* 0x000fea0003800000 */
[----:B------:R-:W-:-:S13]  /*53b0*/  ISETP.NE.AND P0, PT, R0, 0x2c, PT ;  /* 0x0000002c0000780c */ /* 0x000fda0003f05270 */
[----:B------:R-:W-:Y:S05]  /*53c0*/  @P0 BRA `(.L_x_2248) ;  /* 0x0000008000000947 */ /* 0x000fea0003800000 */
[----:B----4-:R-:W4:Y:S01]  /*53d0*/  LDG.E.U8 R4, [R4.64] ;  /* 0x0000002404047981 */ /* 0x010f22000c1e1100 */
[----:B------:R-:W-:Y:S01]  /*53e0*/  IMAD.MOV.U32 R26, RZ, RZ, 0x400000 ;  /* 0x00400000ff1a7424 */ /* 0x000fe200078e00ff */
[----:B----4-:R-:W-:-:S13]  /*53f0*/  ISETP.NE.AND P0, PT, R4, RZ, PT ;  /* 0x000000ff0400720c */ /* 0x010fda0003f05270 */
[----:B------:R-:W-:Y:S05]  /*5400*/  @!P0 BRA `(.L_x_2249) ;  /* 0x000001e000008947 */ /* 0x000fea0003800000 */
[----:B------:R-:W-:-:S13]  /*5410*/  ISETP.NE.AND P0, PT, R4, 0xff, PT ;  /* 0x000000ff0400780c */ /* 0x000fda0003f05270 */
[----:B------:R-:W-:Y:S02]  /*5420*/  @!P0 IMAD.MOV.U32 R26, RZ, RZ, 0x7f800001 ;  /* 0x7f800001ff1a8424 */ /* 0x000fe400078e00ff */
[----:B------:R-:W-:Y:S01]  /*5430*/  @P0 IMAD.SHL.U32 R26, R4, 0x800000, RZ ;  /* 0x00800000041a0824 */ /* 0x000fe200078e00ff */
[----:B------:R-:W-:Y:S05]  /*5440*/  BRA `(.L_x_2249) ;  /* 0x000001a000007947 */ /* 0x000fea0003800000 */
.L_x_2248:
        /* <DEDUP_REMOVED lines=18> */
[----:B012345:R-:W-:Y:S05]  /*5570*/  CALL.ABS.NOINC R14 ;  /* 0x000000000e007343 */ /* 0x03ffea0003c00000 */
[----:B------:R-:W-:Y:S01]  /*5580*/  IMAD.MOV.U32 R26, RZ, RZ, RZ ;  /* 0x000000ffff1a7224 */ /* 0x000fe200078e00ff */
[----:B------:R-:W-:Y:S05]  /*5590*/  BRA `(.L_x_2249) ;  /* 0x0000005000007947 */ /* 0x000fea0003800000 */
.L_x_2269:
[----:B----4-:R-:W4:Y:S02]  /*55a0*/  LDG.E.64 R4, [R4.64] ;  /* 0x0000002404047981 */ /* 0x010f24000c1e1b00 */
[----:B----4-:R0:W4:Y:S01]  /*55b0*/  I2F.U64 R26, R4 ;  /* 0x00000004001a7312 */ /* 0x0101220000301000 */
[----:B------:R-:W-:Y:S05]  /*55c0*/  BRA `(.L_x_2249) ;  /* 0x0000002000007947 */ /* 0x000fea0003800000 */
.L_x_2268:
[----:B----4-:R-:W4:Y:S02]  /*55d0*/  LDG.E R4, [R4.64] ;  /* 0x0000002404047981 */ /* 0x010f24000c1e1900 */
[----:B----4-:R0:W4:Y:S02]  /*55e0*/  I2F.U32 R26, R4 ;  /* 0x00000004001a7306 */ /* 0x0101240000201000 */
.L_x_2249:
[----:B------:R-:W-:Y:S05]  /*55f0*/  BSYNC B6 ;  /* 0x0000000000067941 */ /* 0x000fea0003800000 */
.L_x_2243:
[----:B------:R-:W-:Y:S02]  /*5600*/  IADD3 R17, R17, 0x80, RZ ;  /* 0x0000008011117810 */ /* 0x000fe40007ffe0ff */
.L_x_2215:
[----:B------:R-:W-:Y:S05]  /*5610*/  BSYNC B7 ;  /* 0x0000000000077941 */ /* 0x000fea0003800000 */
.L_x_2214:
        /* <DEDUP_REMOVED lines=23> */
.L_x_2276:
[----:B----4-:R-:W4:Y:S02]  /*5790*/  LDG.E.U8 R4, [R4.64] ;  /* 0x0000002404047981 */ /* 0x010f24000c1e1100 */
[----:B----4-:R0:W4:Y:S01]  /*57a0*/  I2F.U16 R25, R4 ;  /* 0x0000000400197306 */ /* 0x0101220000101000 */
[----:B------:R-:W-:Y:S05]  /*57b0*/  BRA `(.L_x_2278) ;  /* 0x00000ca000007947 */ /* 0x000fea0003800000 */
.L_x_2275:
        /* <DEDUP_REMOVED lines=9> */
.L_x_2280:
[----:B----4-:R-:W4:Y:S02]  /*5850*/  LDG.E R4, [R4.64] ;  /* 0x0000002404047981 */ /* 0x010f24000c1e1900 */
[----:B----4-:R0:W4:Y:S01]  /*5860*/  I2F R25, R4 ;  /* 0x0000000400197306 */ /* 0x0101220000201400 */
[----:B------:R-:W-:Y:S05]  /*5870*/  BRA `(.L_x_2278) ;  /* 0x00000be000007947 */ /* 0x000fea0003800000 */
.L_x_2279:
[----:B----4-:R-:W4:Y:S02]  /*5880*/  LDG.E.U16 R4, [R4.64] ;  /* 0x0000002404047981 */ /* 0x010f24000c1e1500 */
[----:B----4-:R0:W4:Y:S01]  /*5890*/  I2F.S16 R25, R4 ;  /* 0x0000000400197306 */ /* 0x0101220000101400 */
[----:B------:R-:W-:Y:S05]  /*58a0*/  BRA `(.L_x_2278) ;  /* 0x00000bb000007947 */ /* 0x000fea0003800000 */
.L_x_2274:
        /* <DEDUP_REMOVED lines=8> */
.L_x_2282:
[----:B----4-:R-:W4:Y:S02]  /*5930*/  LDG.E.U16 R4, [R4.64] ;  /* 0x0000002404047981 */ /* 0x010f24000c1e1500 */
[----:B----4-:R-:W-:Y:S01]  /*5940*/  HADD2.F32 R25, -RZ, R4.H0_H0 ;  /* 0x20000004ff197230 */ /* 0x010fe20000004100 */
[----:B------:R-:W-:Y:S05]  /*5950*/  BRA `(.L_x_2278) ;  /* 0x00000b0000007947 */ /* 0x000fea0003800000 */
.L_x_2281:
        /* <DEDUP_REMOVED lines=8> */
.L_x_2284:
[----:B----4-:R-:W4:Y:S02]  /*59e0*/  LDG.E.U16 R4, [R4.64] ;  /* 0x0000002404047981 */ /* 0x010f24000c1e1500 */
[----:B----4-:R-:W-:Y:S01]  /*59f0*/  HADD2.F32 R25, -RZ, R4.H0_H0 ;  /* 0x20000004ff197230 */ /* 0x010fe20000004100 */
[----:B------:R-:W-:Y:S05]  /*5a00*/  BRA `(.L_x_2278) ;  /* 0x00000a5000007947 */ /* 0x000fea0003800000 */
.L_x_2283:
[----:B----4-:R-:W4:Y:S02]  /*5a10*/  LDG.E.64 R4, [R4.64] ;  /* 0x0000002404047981 */ /* 0x010f24000c1e1b00 */
[----:B----4-:R-:W0:Y:S01]  /*5a20*/  F2F.F32.F64 R25, R4 ;  /* 0x0000000400197310 */ /* 0x010e220000301000 */
[----:B------:R-:W0:-:S14]  /*5a30*/  DSETP.GEU.AND P0, PT, |R4|, c[0x2][0x0], PT ;  /* 0x008000000400762a */ /* 0x000e1c0003f0e200 */
[----:B0-----:R-:W-:Y:S01]  /*5a40*/  @!P0 FMUL R25, R25, 1.175494350822287508e-38 ;  /* 0x0080000019198820 */ /* 0x001fe20000400000 */
[----:B------:R-:W-:Y:S05]  /*5a50*/  BRA `(.L_x_2278) ;  /* 0x00000a0000007947 */ /* 0x000fea0003800000 */
.L_x_2273:
        /* <DEDUP_REMOVED lines=12> */
.L_x_2287:
[----:B----4-:R-:W4:Y:S02]  /*5b20*/  LDG.E.64 R4, [R4.64] ;  /* 0x0000002404047981 */ /* 0x010f24000c1e1b00 */
[----:B----4-:R-:W0:Y:S01]  /*5b30*/  F2F.F32.F64 R25, R4 ;  /* 0x0000000400197310 */ /* 0x010e220000301000 */
[----:B------:R-:W0:-:S14]  /*5b40*/  DSETP.GEU.AND P0, PT, |R4|, c[0x2][0x0], PT ;  /* 0x008000000400762a */ /* 0x000e1c0003f0e200 */
[----:B0-----:R-:W-:Y:S01]  /*5b50*/  @!P0 FMUL R25, R25, 1.175494350822287508e-38 ;  /* 0x0080000019198820 */ /* 0x001fe20000400000 */
[----:B------:R-:W-:Y:S05]  /*5b60*/  BRA `(.L_x_2278) ;  /* 0x000008f000007947 */ /* 0x000fea0003800000 */
.L_x_2286:
        /* <DEDUP_REMOVED lines=26> */
.L_x_2289:
        /* <DEDUP_REMOVED lines=13> */
.L_x_2288:
[----:B----4-:R-:W4:Y:S02]  /*5de0*/  LDG.E.U16 R4, [R4.64] ;  /* 0x0000002404047981 */ /* 0x010f24000c1e1500 */
[----:B----4-:R-:W-:Y:S01]  /*5df0*/  PRMT R25, RZ, 0x5410, R4 ;  /* 0x00005410ff197816 */ /* 0x010fe20000000004 */
[----:B------:R-:W-:Y:S05]  /*5e00*/  BRA `(.L_x_2278) ;  /* 0x0000065000007947 */ /* 0x000fea0003800000 */
.L_x_2285:
        /* <DEDUP_REMOVED lines=11> */
.L_x_2292:
        /* <DEDUP_REMOVED lines=20> */
.L_x_2294:
[----:B------:R-:W-:Y:S05]  /*6000*/  BSYNC B0 ;  /* 0x0000000000007941 */ /* 0x000fea0003800000 */
.L_x_2293:
[----:B------:R-:W-:Y:S01]  /*6010*/  IMAD.SHL.U32 R3, R3, 0x100000, RZ ;  /* 0x0010000003037824 */ /* 0x000fe200078e00ff */
[----:B------:R-:W-:-:S04]  /*6020*/  LEA R0, R0, 0x3b800000, 0x17 ;  /* 0x3b80000000007811 */ /* 0x000fc800078eb8ff */
[----:B------:R-:W-:Y:S01]  /*6030*/  LOP3.LUT R25, R0, R3, R25, 0xfe, !PT ;  /* 0x0000000300197212 */ /* 0x000fe200078efe19 */
[----:B------:R-:W-:Y:S05]  /*6040*/  BRA `(.L_x_2278) ;  /* 0x0000041000007947 */ /* 0x000fea0003800000 */
.L_x_2291:
        /* <DEDUP_REMOVED lines=20> */
.L_x_2296:
[----:B------:R-:W-:Y:S05]  /*6190*/  BSYNC B0 ;  /* 0x0000000000007941 */ /* 0x000fea0003800000 */
.L_x_2295:
[----:B------:R-:W-:Y:S01]  /*61a0*/  IMAD.SHL.U32 R3, R3, 0x200000, RZ ;  /* 0x0020000003037824 */ /* 0x000fe200078e00ff */
[----:B------:R-:W-:-:S04]  /*61b0*/  LEA R0, R0, 0x37800000, 0x17 ;  /* 0x3780000000007811 */ /* 0x000fc800078eb8ff */
[----:B------:R-:W-:Y:S01]  /*61c0*/  LOP3.LUT R25, R0, R3, R25, 0xfe, !PT ;  /* 0x0000000300197212 */ /* 0x000fe200078efe19 */
[----:B------:R-:W-:Y:S05]  /*61d0*/  BRA `(.L_x_2278) ;  /* 0x0000028000007947 */ /* 0x000fea0003800000 */
.L_x_2290:
        /* <DEDUP_REMOVED lines=14> */
.L_x_2277:
        /* <DEDUP_REMOVED lines=21> */
.L_x_2298:
[----:B----4-:R-:W4:Y:S02]  /*6410*/  LDG.E.64 R4, [R4.64] ;  /* 0x0000002404047981 */ /* 0x010f24000c1e1b00 */
[----:B----4-:R0:W4:Y:S01]  /*6420*/  I2F.U64 R25, R4 ;  /* 0x0000000400197312 */ /* 0x0101220000301000 */
[----:B------:R-:W-:Y:S05]  /*6430*/  BRA `(.L_x_2278) ;  /* 0x0000002000007947 */ /* 0x000fea0003800000 */
.L_x_2297:
[----:B----4-:R-:W4:Y:S02]  /*6440*/  LDG.E R4, [R4.64] ;  /* 0x0000002404047981 */ /* 0x010f24000c1e1900 */
[----:B----4-:R0:W4:Y:S02]  /*6450*/  I2F.U32 R25, R4 ;  /* 0x0000000400197306 */ /* 0x0101240000201000 */
.L_x_2278:
[----:B------:R-:W-:Y:S05]  /*6460*/  BSYNC B6 ;  /* 0x0000000000067941 */ /* 0x000fea0003800000 */
.L_x_2272:
        /* <DEDUP_REMOVED lines=17> */
.L_x_2302:
[----:B----4-:R-:W4:Y:S02]  /*6580*/  LDG.E.U8 R4, [R4.64] ;  /* 0x0000002404047981 */ /* 0x010f24000c1e1100 */
[----:B----4-:R0:W4:Y:S01]  /*6590*/  I2F.U16 R18, R4 ;  /* 0x0000000400127306 */ /* 0x0101220000101000 */
[----:B------:R-:W-:Y:S05]  /*65a0*/  BRA `(.L_x_2271) ;  /* 0x00000c7000007947 */ /* 0x000fea0003800000 */
.L_x_2301:
        /* <DEDUP_REMOVED lines=9> */
.L_x_2305:
[----:B----4-:R-:W4:Y:S02]  /*6640*/  LDG.E R4, [R4.64] ;  /* 0x0000002404047981 */ /* 0x010f24000c1e1900 */
[----:B----4-:R0:W4:Y:S01]  /*6650*/  I2F R18, R4 ;  /* 0x0000000400127306 */ /* 0x0101220000201400 */
[----:B------:R-:W-:Y:S05]  /*6660*/  BRA `(.L_x_2271) ;  /* 0x00000bb000007947 */ /* 0x000fea0003800000 */
.L_x_2304:
[----:B----4-:R-:W4:Y:S02]  /*6670*/  LDG.E.U16 R4, [R4.64] ;  /* 0x0000002404047981 */ /* 0x010f24000c1e1500 */
[----:B----4-:R0:W4:Y:S01]  /*6680*/  I2F.S16 R18, R4 ;  /* 0x0000000400127306 */ /* 0x0101220000101400 */
[----:B------:R-:W-:Y:S05]  /*6690*/  BRA `(.L_x_2271) ;  /* 0x00000b8000007947 */ /* 0x000fea0003800000 */
.L_x_2300:
        /* <DEDUP_REMOVED lines=8> */
.L_x_2307:
[----:B----4-:R-:W4:Y:S02]  /*6720*/  LDG.E.U16 R4, [R4.64] ;  /* 0x0000002404047981 */ /* 0x010f24000c1e1500 */
[----:B----4-:R-:W-:Y:S01]  /*6730*/  HADD2.F32 R18, -RZ, R4.H0_H0 ;  /* 0x20000004ff127230 */ /* 0x010fe20000004100 */
[----:B------:R-:W-:Y:S05]  /*6740*/  BRA `(.L_x_2271) ;  /* 0x00000ad000007947 */ /* 0x000fea0003800000 */
.L_x_2306:
        /* <DEDUP_REMOVED lines=8> */
.L_x_2309:
[----:B----4-:R-:W4:Y:S02]  /*67d0*/  LDG.E.U16 R4, [R4.64] ;  /* 0x0000002404047981 */ /* 0x010f24000c1e1500 */
[----:B----4-:R-:W-:Y:S01]  /*67e0*/  HADD2.F32 R18, -RZ, R4.H0_H0 ;  /* 0x20000004ff127230 */ /* 0x010fe20000004100 */
[----:B------:R-:W-:Y:S05]  /*67f0*/  BRA `(.L_x_2271) ;  /* 0x00000a2000007947 */ /* 0x000fea0003800000 */
.L_x_2308:
[----:B----4-:R-:W4:Y:S02]  /*6800*/  LDG.E.64 R4, [R4.64] ;  /* 0x0000002404047981 */ /* 0x010f24000c1e1b00 */
[----:B----4-:R-:W0:Y:S01]  /*6810*/  F2F.F32.F64 R18, R4 ;  /* 0x0000000400127310 */ /* 0x010e220000301000 */
[----:B------:R-:W0:-:S14]  /*6820*/  DSETP.GEU.AND P0, PT, |R4|, c[0x2][0x0], PT ;  /* 0x008000000400762a */ /* 0x000e1c0003f0e200 */
[----:B0-----:R-:W-:Y:S01]  /*6830*/  @!P0 FMUL R18, R18, 1.175494350822287508e-38 ;  /* 0x0080000012128820 */ /* 0x001fe20000400000 */
[----:B------:R-:W-:Y:S05]  /*6840*/  BRA `(.L_x_2271) ;  /* 0x000009d000007947 */ /* 0x000fea0003800000 */
.L_x_2299:
        /* <DEDUP_REMOVED lines=12> */
.L_x_2312:
[----:B----4-:R-:W4:Y:S02]  /*6910*/  LDG.E.64 R4, [R4.64] ;  /* 0x0000002404047981 */ /* 0x010f24000c1e1b00 */
[----:B----4-:R-:W0:Y:S01]  /*6920*/  F2F.F32.F64 R18, R4 ;  /* 0x0000000400127310 */ /* 0x010e220000301000 */
[----:B------:R-:W0:-:S14]  /*6930*/  DSETP.GEU.AND P0, PT, |R4|, c[0x2][0x0], PT ;  /* 0x008000000400762a */ /* 0x000e1c0003f0e200 */
[----:B0-----:R-:W-:Y:S01]  /*6940*/  @!P0 FMUL R18, R18, 1.175494350822287508e-38 ;  /* 0x0080000012128820 */ /* 0x001fe20000400000 */
[----:B------:R-:W-:Y:S05]  /*6950*/  BRA `(.L_x_2271) ;  /* 0x000008c000007947 */ /* 0x000fea0003800000 */
.L_x_2311:
        /* <DEDUP_REMOVED lines=26> */
.L_x_2314:
        /* <DEDUP_REMOVED lines=13> */
.L_x_2313:
[----:B----4-:R-:W4:Y:S02]  /*6bd0*/  LDG.E.U16 R4, [R4.64] ;  /* 0x0000002404047981 */ /* 0x010f24000c1e1500 */
[----:B----4-:R-:W-:Y:S01]  /*6be0*/  PRMT R18, RZ, 0x5410, R4 ;  /* 0x00005410ff127816 */ /* 0x010fe20000000004 */
[----:B------:R-:W-:Y:S05]  /*6bf0*/  BRA `(.L_x_2271) ;  /* 0x0000062000007947 */ /* 0x000fea0003800000 */
.L_x_2310:
        /* <DEDUP_REMOVED lines=11> */
.L_x_2317:
[----:B----4-:R-:W4:Y:S02]  /*6cb0*/  LDG.E.U8 R3, [R4.64] ;  /* 0x0000002404037981 */ /* 0x010f24000c1e1100 */
        /* <DEDUP_REMOVED lines=18> */
.L_x_2319:
[----:B------:R-:W-:Y:S05]  /*6de0*/  BSYNC B0 ;  /* 0x0000000000007941 */ /* 0x000fea0003800000 */
.L_x_2318:
[----:B------:R-:W-:Y:S01]  /*6df0*/  IMAD.SHL.U32 R3, R3, 0x100000, RZ ;  /* 0x0010000003037824 */ /* 0x000fe200078e00ff */
[----:B------:R-:W-:-:S04]  /*6e00*/  LEA R5, R0, 0x3b800000, 0x17 ;  /* 0x3b80000000057811 */ /* 0x000fc800078eb8ff */
[----:B------:R-:W-:Y:S01]  /*6e10*/  LOP3.LUT R18, R5, R3, R18, 0xfe, !PT ;  /* 0x0000000305127212 */ /* 0x000fe200078efe12 */
[----:B------:R-:W-:Y:S05]  /*6e20*/  BRA `(.L_x_2271) ;  /* 0x000003f000007947 */ /* 0x000fea0003800000 */
.L_x_2316:
        /* <DEDUP_REMOVED lines=19> */
.L_x_2321:
[----:B------:R-:W-:Y:S05]  /*6f60*/  BSYNC B0 ;  /* 0x0000000000007941 */ /* 0x000fea0003800000 */
.L_x_2320:
[----:B------:R-:W-:Y:S01]  /*6f70*/  IMAD.SHL.U32 R3, R3, 0x200000, RZ ;  /* 0x0020000003037824 */ /* 0x000fe200078e00ff */
[----:B------:R-:W-:-:S04]  /*6f80*/  LEA R5, R0, 0x37800000, 0x17 ;  /* 0x3780000000057811 */ /* 0x000fc800078eb8ff */
[----:B------:R-:W-:Y:S01]  /*6f90*/  LOP3.LUT R18, R5, R3, R18, 0xfe, !PT ;  /* 0x0000000305127212 */ /* 0x000fe200078efe12 */
[----:B------:R-:W-:Y:S05]  /*6fa0*/  BRA `(.L_x_2271) ;  /* 0x0000027000007947 */ /* 0x000fea0003800000 */
.L_x_2315:
        /* <DEDUP_REMOVED lines=14> */
.L_x_2303:
        /* <DEDUP_REMOVED lines=19> */
[----:B------:R-:W-:Y:S05]  /*71c0*/  BRA `(.L_x_2271) ;  /* 0x0000005000007947 */ /* 0x000fea0003800000 */
.L_x_2323:
[----:B----4-:R-:W4:Y:S02]  /*71d0*/  LDG.E.64 R18, [R4.64] ;  /* 0x0000002404127981 */ /* 0x010f24000c1e1b00 */
[----:B----4-:R0:W4:Y:S01]  /*71e0*/  I2F.U64 R18, R18 ;  /* 0x0000001200127312 */ /* 0x0101220000301000 */
[----:B------:R-:W-:Y:S05]  /*71f0*/  BRA `(.L_x_2271) ;  /* 0x0000002000007947 */ /* 0x000fea0003800000 */
.L_x_2322:
[----:B----4-:R-:W4:Y:S02]  /*7200*/  LDG.E R4, [R4.64] ;  /* 0x0000002404047981 */ /* 0x010f24000c1e1900 */
[----:B----4-:R0:W4:Y:S02]  /*7210*/  I2F.U32 R18, R4 ;  /* 0x0000000400127306 */ /* 0x0101240000201000 */
.L_x_2271:
[----:B------:R-:W-:Y:S05]  /*7220*/  BSYNC B7 ;  /* 0x0000000000077941 */ /* 0x000fea0003800000 */
.L_x_2270:
[----:B0-----:R-:W0:Y:S01]  /*7230*/  S2R R19, SR_TID.X ;  /* 0x0000000000137919 */ /* 0x001e220000002100 */
[----:B------:R-:W4:Y:S01]  /*7240*/  LDC.U8 R17, c[0x0][0x190] ;  /* 0x00006400ff117b82 */ /* 0x000f220000000000 */
[----:B------:R-:W-:Y:S01]  /*7250*/  BSSY B0, `(.L_x_2324) ;  /* 0x0000014000007945 */ /* 0x000fe20003800000 */
[C---:B0-----:R-:W-:Y:S02]  /*7260*/  ISETP.GE.AND P2, PT, R19.reuse, R16, PT ;  /* 0x000000101300720c */ /* 0x041fe40003f46270 */
[----:B------:R-:W-:-:S02]  /*7270*/  IADD3 R3, R19, 0x100, RZ ;  /* 0x0000010013037810 */ /* 0x000fc40007ffe0ff */
[C---:B------:R-:W-:Y:S02]  /*7280*/  IADD3 R5, R19.reuse, 0x180, RZ ;  /* 0x0000018013057810 */ /* 0x040fe40007ffe0ff */
[----:B------:R-:W-:Y:S02]  /*7290*/  IADD3 R23, R19, 0x80, RZ ;  /* 0x0000008013177810 */ /* 0x000fe40007ffe0ff */
[-C--:B------:R-:W-:Y:S02]  /*72a0*/  ISETP.GE.AND P0, PT, R3, R16.reuse, PT ;  /* 0x000000100300720c */ /* 0x080fe40003f06270 */
[-C--:B------:R-:W-:Y:S02]  /*72b0*/  ISETP.GE.AND P1, PT, R5, R16.reuse, PT ;  /* 0x000000100500720c */ /* 0x080fe40003f26270 */
[----:B------:R-:W-:Y:S01]  /*72c0*/  ISETP.GE.AND P4, PT, R23, R16, PT ;  /* 0x000000101700720c */ /* 0x000fe20003f86270 */
[----:B------:R-:W-:Y:S07]  /*72d0*/  @P2 BRA `(.L_x_2325) ;  /* 0x000000b000002947 */ /* 0x000fee0003800000 */
[C---:B----45:R-:W-:Y:S01]  /*72e0*/  FMUL.FTZ R3, |R29|.reuse, -1.4426950216293334961 ;  /* 0xbfb8aa3b1d037820 */ /* 0x070fe20000410200 */
[C---:B------:R-:W-:Y:S01]  /*72f0*/  FSETP.GEU.FTZ.AND P3, PT, R29.reuse, RZ, PT ;  /* 0x000000ff1d00720b */ /* 0x040fe20003f7e000 */
[----:B------:R-:W-:Y:S01]  /*7300*/  IMAD.MOV.U32 R0, RZ, RZ, 0x3f800000 ;  /* 0x3f800000ff007424 */ /* 0x000fe200078e00ff */
[----:B------:R-:W-:-:S03]  /*7310*/  FSET.BF.LT.FTZ.AND R29, R29, RZ, PT ;  /* 0x000000ff1d1d720a */ /* 0x000fc60003811000 */
[----:B------:R-:W0:Y:S01]  /*7320*/  MUFU.EX2 R3, R3 ;  /* 0x0000000300037308 */ /* 0x000e220000000800 */
[----:B------:R-:W-:Y:S01]  /*7330*/  FSEL R0, R0, -1, !P3 ;  /* 0xbf80000000007808 */ /* 0x000fe20005800000 */
[----:B0-----:R-:W-:-:S06]  /*7340*/  FADD.FTZ R5, R3, 1 ;  /* 0x3f80000003057421 */ /* 0x001fcc0000010000 */
[----:B------:R-:W0:Y:S02]  /*7350*/  MUFU.RCP R4, R5 ;  /* 0x0000000500047308 */ /* 0x000e240000001000 */
[----:B0-----:R-:W-:-:S04]  /*7360*/  FMUL.FTZ R4, R3, R4 ;  /* 0x0000000403047220 */ /* 0x001fc80000410000 */
[----:B------:R-:W-:-:S04]  /*7370*/  FFMA.FTZ R29, -R0, R4, R29 ;  /* 0x00000004001d7223 */ /* 0x000fc8000001011d */
[----:B--2---:R-:W-:Y:S02]  /*7380*/  FMUL.FTZ R4, R29, R28 ;  /* 0x0000001c1d047220 */ /* 0x004fe40000410000 */
.L_x_2325:
[----:B----4-:R-:W-:Y:S05]  /*7390*/  BSYNC B0 ;  /* 0x0000000000007941 */ /* 0x010fea0003800000 */
.L_x_2324:
[----:B------:R-:W-:Y:S01]  /*73a0*/  BSSY B0, `(.L_x_2326) ;  /* 0x000000d000007945 */ /* 0x000fe20003800000 */
[----:B------:R-:W-:Y:S05]  /*73b0*/  @P4 BRA `(.L_x_2327) ;  /* 0x000000b000004947 */ /* 0x000fea0003800000 */
[C---:B-1---5:R-:W-:Y:S01]  /*73c0*/  FMUL.FTZ R0, |R22|.reuse, -1.4426950216293334961 ;  /* 0xbfb8aa3b16007820 */ /* 0x062fe20000410200 */
        /* <DEDUP_REMOVED lines=9> */
[----:B---3--:R-:W-:Y:S02]  /*7460*/  FMUL.FTZ R22, R22, R27 ;  /* 0x0000001b16167220 */ /* 0x008fe40000410000 */
.L_x_2327:
[----:B------:R-:W-:Y:S05]  /*7470*/  BSYNC B0 ;  /* 0x0000000000007941 */ /* 0x000fea0003800000 */
.L_x_2326:
[----:B------:R-:W-:Y:S01]  /*7480*/  BSSY B0, `(.L_x_2328) ;  /* 0x000000d000007945 */ /* 0x000fe20003800000 */
[----:B------:R-:W-:Y:S05]  /*7490*/  @P0 BRA `(.L_x_2329) ;  /* 0x000000b000000947 */ /* 0x000fea0003800000 */
[C---:B-----5:R-:W-:Y:S01]  /*74a0*/  FMUL.FTZ R0, |R24|.reuse, -1.4426950216293334961 ;  /* 0xbfb8aa3b18007820 */ /* 0x060fe20000410200 */
        /* <DEDUP_REMOVED lines=9> */
[----:B------:R-:W-:Y:S02]  /*7540*/  FMUL.FTZ R24, R3, R26 ;  /* 0x0000001a03187220 */ /* 0x000fe40000410000 */
.L_x_2329:
[----:B------:R-:W-:Y:S05]  /*7550*/  BSYNC B0 ;  /* 0x0000000000007941 */ /* 0x000fea0003800000 */
.L_x_2328:
        /* <DEDUP_REMOVED lines=13> */
.L_x_2331:
[----:B------:R-:W-:Y:S05]  /*7630*/  BSYNC B0 ;  /* 0x0000000000007941 */ /* 0x000fea0003800000 */
.L_x_2330:
[----:B------:R-:W-:Y:S01]  /*7640*/  BSSY B6, `(.L_x_2332) ;  /* 0x0000101000067945 */ /* 0x000fe20003800000 */
        /* <DEDUP_REMOVED lines=16> */
[----:B------:R-:W0:Y:S01]  /*7750*/  F2I.FTZ.TRUNC.NTZ R3, R4 ;  /* 0x0000000400037305 */ /* 0x000e22000021f100 */
[----:B------:R-:W-:Y:S01]  /*7760*/  IMAD.MOV.U32 R19, RZ, RZ, R23 ;  /* 0x000000ffff137224 */ /* 0x000fe200078e0017 */
[----:B0-----:R0:W-:Y:S01]  /*7770*/  STG.E.U8 [R8.64], R3 ;  /* 0x0000000308007986 */ /* 0x0011e2000c101124 */
[----:B------:R-:W-:Y:S05]  /*7780*/  BRA `(.L_x_2333) ;  /* 0x00000ec000007947 */ /* 0x000fea0003800000 */
.L_x_2337:
[----:B------:R-:W0:Y:S01]  /*7790*/  F2I.S64.TRUNC R4, R4 ;  /* 0x0000000400047311 */ /* 0x000e22000020d900 */
[----:B------:R-:W-:Y:S02]  /*77a0*/  IMAD.MOV.U32 R19, RZ, RZ, R23 ;  /* 0x000000ffff137224 */ /* 0x000fe400078e0017 */
[----:B0-----:R-:W-:-:S05]  /*77b0*/  IMAD.MOV.U32 R3, RZ, RZ, R4 ;  /* 0x000000ffff037224 */ /* 0x001fca00078e0004 */
[----:B------:R0:W-:Y:S01]  /*77c0*/  STG.E.U8 [R8.64], R3 ;  /* 0x0000000308007986 */ /* 0x0001e2000c101124 */
[----:B------:R-:W-:Y:S05]  /*77d0*/  BRA `(.L_x_2333) ;  /* 0x00000e7000007947 */ /* 0x000fea0003800000 */
.L_x_2336:
[----:B------:R-:W-:-:S13]  /*77e0*/  ISETP.NE.AND P0, PT, R0, 0x2, PT ;  /* 0x000000020000780c */ /* 0x000fda0003f05270 */
[----:B------:R-:W-:Y:S05]  /*77f0*/  @!P0 BRA `(.L_x_2339) ;  /* 0x000000c000008947 */ /* 0x000fea0003800000 */
[----:B------:R-:W-:-:S13]  /*7800*/  ISETP.NE.AND P0, PT, R0, 0x3, PT ;  /* 0x000000030000780c */ /* 0x000fda0003f05270 */
[----:B------:R-:W-:Y:S05]  /*7810*/  @!P0 BRA `(.L_x_2340) ;  /* 0x0000006000008947 */ /* 0x000fea0003800000 */
[----:B------:R-:W-:-:S13]  /*7820*/  ISETP.NE.AND P0, PT, R0, 0x4, PT ;  /* 0x000000040000780c */ /* 0x000fda0003f05270 */
[----:B------:R-:W-:Y:S05]  /*7830*/  @P0 BRA `(.L_x_2338) ;  /* 0x00000c5000000947 */ /* 0x000fea0003800000 */
[----:B------:R-:W0:Y:S01]  /*7840*/  F2I.S64.TRUNC R4, R4 ;  /* 0x0000000400047311 */ /* 0x000e22000020d900 */
[----:B------:R-:W-:Y:S01]  /*7850*/  IMAD.MOV.U32 R19, RZ, RZ, R23 ;  /* 0x000000ffff137224 */ /* 0x000fe200078e0017 */
[----:B0-----:R0:W-:Y:S01]  /*7860*/  STG.E.64 [R8.64], R4 ;  /* 0x0000000408007986 */ /* 0x0011e2000c101b24 */
[----:B------:R-:W-:Y:S05]  /*7870*/  BRA `(.L_x_2333) ;  /* 0x00000dd000007947 */ /* 0x000fea0003800000 */
.L_x_2340:
[----:B------:R-:W0:Y:S01]  /*7880*/  F2I.FTZ.TRUNC.NTZ R3, R4 ;  /* 0x0000000400037305 */ /* 0x000e22000021f100 */
[----:B------:R-:W-:Y:S01]  /*7890*/  IMAD.MOV.U32 R19, RZ, RZ, R23 ;  /* 0x000000ffff137224 */ /* 0x000fe200078e0017 */
[----:B0-----:R0:W-:Y:S01]  /*78a0*/  STG.E [R8.64], R3 ;  /* 0x0000000308007986 */ /* 0x0011e2000c101924 */
[----:B------:R-:W-:Y:S05]  /*78b0*/  BRA `(.L_x_2333) ;  /* 0x00000d9000007947 */ /* 0x000fea0003800000 */
.L_x_2339:
[----:B------:R-:W0:Y:S01]  /*78c0*/  F2I.FTZ.TRUNC.NTZ R3, R4 ;  /* 0x0000000400037305 */ /* 0x000e22000021f100 */
[----:B------:R-:W-:Y:S01]  /*78d0*/  IMAD.MOV.U32 R19, RZ, RZ, R23 ;  /* 0x000000ffff137224 */ /* 0x000fe200078e0017 */
[----:B0-----:R0:W-:Y:S01]  /*78e0*/  STG.E.U16 [R8.64], R3 ;  /* 0x0000000308007986 */ /* 0x0011e2000c101524 */
[----:B------:R-:W-:Y:S05]  /*78f0*/  BRA `(.L_x_2333) ;  /* 0x00000d5000007947 */ /* 0x000fea0003800000 */
.L_x_2335:
[----:B------:R-:W-:-:S13]  /*7900*/  ISETP.GT.AND P0, PT, R0, 0x6, PT ;  /* 0x000000060000780c */ /* 0x000fda0003f04270 */
[----:B------:R-:W-:Y:S05]  /*7910*/  @P0 BRA `(.L_x_2341) ;  /* 0x000000b000000947 */ /* 0x000fea0003800000 */
[----:B------:R-:W-:-:S13]  /*7920*/  ISETP.NE.AND P0, PT, R0, 0x5, PT ;  /* 0x000000050000780c */ /* 0x000fda0003f05270 */
[----:B------:R-:W-:Y:S05]  /*7930*/  @!P0 BRA `(.L_x_2342) ;  /* 0x0000005000008947 */ /* 0x000fea0003800000 */
[----:B------:R-:W-:-:S13]  /*7940*/  ISETP.NE.AND P0, PT, R0, 0x6, PT ;  /* 0x000000060000780c */ /* 0x000fda0003f05270 */
[----:B------:R-:W-:Y:S05]  /*7950*/  @P0 BRA `(.L_x_2338) ;  /* 0x00000b3000000947 */ /* 0x000fea0003800000 */
[----:B------:R0:W-:Y:S01]  /*7960*/  STG.E [R8.64], R4 ;  /* 0x0000000408007986 */ /* 0x0001e2000c101924 */
[----:B------:R-:W-:Y:S01]  /*7970*/  IMAD.MOV.U32 R19, RZ, RZ, R23 ;  /* 0x000000ffff137224 */ /* 0x000fe200078e0017 */
[----:B------:R-:W-:Y:S05]  /*7980*/  BRA `(.L_x_2333) ;  /* 0x00000cc000007947 */ /* 0x000fea0003800000 */
.L_x_2342:
[----:B------:R-:W-:Y:S01]  /*7990*/  F2FP.PACK_AB R4, RZ, R4 ;  /* 0x00000004ff04723e */ /* 0x000fe200000000ff */
[----:B------:R-:W-:-:S04]  /*79a0*/  IMAD.MOV.U32 R19, RZ, RZ, R23 ;  /* 0x000000ffff137224 */ /* 0x000fc800078e0017 */
[----:B------:R0:W-:Y:S01]  /*79b0*/  STG.E.U16 [R8.64], R4 ;  /* 0x0000000408007986 */ /* 0x0001e2000c101524 */
[----:B------:R-:W-:Y:S05]  /*79c0*/  BRA `(.L_x_2333) ;  /* 0x00000c8000007947 */ /* 0x000fea0003800000 */
.L_x_2341:
[----:B------:R-:W-:-:S13]  /*79d0*/  ISETP.NE.AND P0, PT, R0, 0x7, PT ;  /* 0x000000070000780c */ /* 0x000fda0003f05270 */
[----:B------:R-:W-:Y:S05]  /*79e0*/  @!P0 BRA `(.L_x_2343) ;  /* 0x000000d000008947 */ /* 0x000fea0003800000 */
[----:B------:R-:W-:-:S13]  /*79f0*/  ISETP.NE.AND P0, PT, R0, 0x8, PT ;  /* 0x000000080000780c */ /* 0x000fda0003f05270 */
[----:B------:R-:W-:Y:S05]  /*7a00*/  @!P0 BRA `(.L_x_2344) ;  /* 0x0000006000008947 */ /* 0x000fea0003800000 */
[----:B------:R-:W-:-:S13]  /*7a10*/  ISETP.NE.AND P0, PT, R0, 0x9, PT ;  /* 0x000000090000780c */ /* 0x000fda0003f05270 */
[----:B------:R-:W-:Y:S05]  /*7a20*/  @P0 BRA `(.L_x_2338) ;  /* 0x00000a6000000947 */ /* 0x000fea0003800000 */
[----:B------:R-:W-:Y:S02]  /*7a30*/  IMAD.MOV.U32 R5, RZ, RZ, RZ ;  /* 0x000000ffff057224 */ /* 0x000fe400078e00ff */
[----:B------:R-:W-:-:S03]  /*7a40*/  IMAD.MOV.U32 R19, RZ, RZ, R23 ;  /* 0x000000ffff137224 */ /* 0x000fc600078e0017 */
[----:B------:R0:W-:Y:S01]  /*7a50*/  STG.E.64 [R8.64], R4 ;  /* 0x0000000408007986 */ /* 0x0001e2000c101b24 */
[----:B------:R-:W-:Y:S05]  /*7a60*/  BRA `(.L_x_2333) ;  /* 0x00000be000007947 */ /* 0x000fea0003800000 */
.L_x_2344:
[----:B------:R-:W-:Y:S01]  /*7a70*/  F2FP.PACK_AB R3, RZ, R4 ;  /* 0x00000004ff03723e */ /* 0x000fe200000000ff */
[----:B------:R-:W-:-:S03]  /*7a80*/  IMAD.MOV.U32 R19, RZ, RZ, R23 ;  /* 0x000000ffff137224 */ /* 0x000fc600078e0017 */
[----:B------:R-:W-:-:S05]  /*7a90*/  PRMT R3, R3, 0x5410, RZ ;  /* 0x0000541003037816 */ /* 0x000fca00000000ff */
[----:B------:R0:W-:Y:S01]  /*7aa0*/  STG.E [R8.64], R3 ;  /* 0x0000000308007986 */ /* 0x0001e2000c101924 */
[----:B------:R-:W-:Y:S05]  /*7ab0*/  BRA `(.L_x_2333) ;  /* 0x00000b9000007947 */ /* 0x000fea0003800000 */
.L_x_2343:
[----:B------:R-:W-:Y:S02]  /*7ac0*/  FMUL.FTZ R4, R4, 1 ;  /* 0x3f80000004047820 */ /* 0x000fe40000410000 */
[----:B------:R-:W-:-:S04]  /*7ad0*/  IMAD.MOV.U32 R19, RZ, RZ, R23 ;  /* 0x000000ffff137224 */ /* 0x000fc800078e0017 */
[----:B------:R-:W0:Y:S02]  /*7ae0*/  F2F.F64.F32 R4, R4 ;  /* 0x0000000400047310 */ /* 0x000e240000201800 */
[----:B0-----:R0:W-:Y:S01]  /*7af0*/  STG.E.64 [R8.64], R4 ;  /* 0x0000000408007986 */ /* 0x0011e2000c101b24 */
[----:B------:R-:W-:Y:S05]  /*7b00*/  BRA `(.L_x_2333) ;  /* 0x00000b4000007947 */ /* 0x000fea0003800000 */
.L_x_2334:
        /* <DEDUP_REMOVED lines=8> */
[----:B------:R-:W-:Y:S01]  /*7b90*/  FSETP.NEU.FTZ.AND P0, PT, R4, RZ, PT ;  /* 0x000000ff0400720b */ /* 0x000fe20003f1d000 */
[----:B------:R-:W-:-:S03]  /*7ba0*/  IMAD.MOV.U32 R19, RZ, RZ, R23 ;  /* 0x000000ffff137224 */ /* 0x000fc600078e0017 */
[----:B------:R-:W-:-:S05]  /*7bb0*/  SEL R3, RZ, 0x1, !P0 ;  /* 0x00000001ff037807 */ /* 0x000fca0004000000 */
[----:B------:R0:W-:Y:S01]  /*7bc0*/  STG.E.U8 [R8.64], R3 ;  /* 0x0000000308007986 */ /* 0x0001e2000c101124 */
[----:B------:R-:W-:Y:S05]  /*7bd0*/  BRA `(.L_x_2333) ;  /* 0x00000a7000007947 */ /* 0x000fea0003800000 */
.L_x_2347:
[----:B------:R-:W-:Y:S01]  /*7be0*/  FMUL.FTZ R4, R4, 1 ;  /* 0x3f80000004047820 */ /* 0x000fe20000410000 */
[----:B------:R-:W-:Y:S01]  /*7bf0*/  CS2R R6, SRZ ;  /* 0x0000000000067805 */ /* 0x000fe2000001ff00 */
[----:B------:R-:W-:-:S04]  /*7c00*/  IMAD.MOV.U32 R19, RZ, RZ, R23 ;  /* 0x000000ffff137224 */ /* 0x000fc800078e0017 */
[----:B------:R-:W0:Y:S02]  /*7c10*/  F2F.F64.F32 R4, R4 ;  /* 0x0000000400047310 */ /* 0x000e240000201800 */
[----:B0-----:R0:W-:Y:S01]  /*7c20*/  STG.E.128 [R8.64], R4 ;  /* 0x0000000408007986 */ /* 0x0011e2000c101d24 */
[----:B------:R-:W-:Y:S05]  /*7c30*/  BRA `(.L_x_2333) ;  /* 0x00000a1000007947 */ /* 0x000fea0003800000 */
.L_x_2346:
        /* <DEDUP_REMOVED lines=20> */
.L_x_2351:
[----:B------:R-:W-:Y:S05]  /*7d80*/  BSYNC B0 ;  /* 0x0000000000007941 */ /* 0x000fea0003800000 */
.L_x_2350:
[----:B------:R-:W-:Y:S01]  /*7d90*/  LOP3.LUT R5, R0, R5, RZ, 0xfc, !PT ;  /* 0x0000000500057212 */ /* 0x000fe200078efcff */
[----:B------:R-:W-:-:S04]  /*7da0*/  IMAD.MOV.U32 R19, RZ, RZ, R23 ;  /* 0x000000ffff137224 */ /* 0x000fc800078e0017 */
[----:B------:R0:W-:Y:S01]  /*7db0*/  STG.E.U8 [R8.64], R5 ;  /* 0x0000000508007986 */ /* 0x0001e2000c101124 */
[----:B------:R-:W-:Y:S05]  /*7dc0*/  BRA `(.L_x_2333) ;  /* 0x0000088000007947 */ /* 0x000fea0003800000 */
.L_x_2349:
        /* <DEDUP_REMOVED lines=12> */
.L_x_2353:
[----:B------:R-:W-:Y:S01]  /*7e90*/  IMAD.MOV.U32 R0, RZ, RZ, 0x7f ;  /* 0x0000007fff007424 */ /* 0x000fe200078e00ff */
[----:B------:R-:W-:-:S04]  /*7ea0*/  ISETP.GT.U32.AND P0, PT, R5, 0x7f800000, PT ;  /* 0x7f8000000500780c */ /* 0x000fc80003f04070 */
[----:B------:R-:W-:-:S04]  /*7eb0*/  SEL R0, R0, 0x7c, P0 ;  /* 0x0000007c00007807 */ /* 0x000fc80000000000 */
.L_x_2354:
[----:B------:R-:W-:Y:S05]  /*7ec0*/  BSYNC B0 ;  /* 0x0000000000007941 */ /* 0x000fea0003800000 */
.L_x_2352:
[----:B------:R-:W-:Y:S01]  /*7ed0*/  LOP3.LUT R4, R4, 0x80000000, RZ, 0xc0, !PT ;  /* 0x8000000004047812 */ /* 0x000fe200078ec0ff */
[----:B------:R-:W-:-:S03]  /*7ee0*/  IMAD.MOV.U32 R19, RZ, RZ, R23 ;  /* 0x000000ffff137224 */ /* 0x000fc600078e0017 */
[----:B------:R-:W-:-:S04]  /*7ef0*/  SHF.R.U32.HI R3, RZ, 0x18, R4 ;  /* 0x00000018ff037819 */ /* 0x000fc80000011604 */
[----:B------:R-:W-:-:S05]  /*7f00*/  LOP3.LUT R3, R0, R3, RZ, 0xfc, !PT ;  /* 0x0000000300037212 */ /* 0x000fca00078efcff */
[----:B------:R0:W-:Y:S01]  /*7f10*/  STG.E.U8 [R8.64], R3 ;  /* 0x0000000308007986 */ /* 0x0001e2000c101124 */
[----:B------:R-:W-:Y:S05]  /*7f20*/  BRA `(.L_x_2333) ;  /* 0x0000072000007947 */ /* 0x000fea0003800000 */
.L_x_2348:
[----:B------:R-:W-:Y:S01]  /*7f30*/  F2FP.BF16.PACK_AB R4, RZ, R4 ;  /* 0x00000004ff04723e */ /* 0x000fe200000010ff */
[----:B------:R-:W-:-:S04]  /*7f40*/  IMAD.MOV.U32 R19, RZ, RZ, R23 ;  /* 0x000000ffff137224 */ /* 0x000fc800078e0017 */
[----:B------:R0:W-:Y:S01]  /*7f50*/  STG.E.U16 [R8.64], R4 ;  /* 0x0000000408007986 */ /* 0x0001e2000c101524 */
[----:B------:R-:W-:Y:S05]  /*7f60*/  BRA `(.L_x_2333) ;  /* 0x000006e000007947 */ /* 0x000fea0003800000 */
.L_x_2345:
        /* <DEDUP_REMOVED lines=8> */
[----:B------:R-:W0:Y:S01]  /*7ff0*/  F2I.FTZ.U32.TRUNC.NTZ R3, R4 ;  /* 0x0000000400037305 */ /* 0x000e22000021f000 */
[----:B------:R-:W-:Y:S01]  /*8000*/  IMAD.MOV.U32 R19, RZ, RZ, R23 ;  /* 0x000000ffff137224 */ /* 0x000fe200078e0017 */
[----:B0-----:R0:W-:Y:S01]  /*8010*/  STG.E.U16 [R8.64], R3 ;  /* 0x0000000308007986 */ /* 0x0011e2000c101524 */
[----:B------:R-:W-:Y:S05]  /*8020*/  BRA `(.L_x_2333) ;  /* 0x0000062000007947 */ /* 0x000fea0003800000 */
.L_x_2357:
        /* <DEDUP_REMOVED lines=16> */
.L_x_2360:
[----:B------:R-:W-:-:S04]  /*8130*/  LOP3.LUT R4, R4, 0x80000000, RZ, 0xc0, !PT ;  /* 0x8000000004047812 */ /* 0x000fc800078ec0ff */
[----:B------:R-:W-:-:S04]  /*8140*/  SHF.R.U32.HI R4, RZ, 0x18, R4 ;  /* 0x00000018ff047819 */ /* 0x000fc80000011604 */
[----:B------:R-:W-:-:S04]  /*8150*/  LOP3.LUT R3, R3, R4, RZ, 0xfc, !PT ;  /* 0x0000000403037212 */ /* 0x000fc800078efcff */
[----:B------:R-:W-:Y:S02]  /*8160*/  PRMT R0, R3, 0x7610, R0 ;  /* 0x0000761003007816 */ /* 0x000fe40000000000 */
.L_x_2359:
[----:B------:R-:W-:Y:S05]  /*8170*/  BSYNC B0 ;  /* 0x0000000000007941 */ /* 0x000fea0003800000 */
.L_x_2358:
[----:B------:R0:W-:Y:S01]  /*8180*/  STG.E.U8 [R8.64], R0 ;  /* 0x0000000008007986 */ /* 0x0001e2000c101124 */
[----:B------:R-:W-:Y:S01]  /*8190*/  IMAD.MOV.U32 R19, RZ, RZ, R23 ;  /* 0x000000ffff137224 */ /* 0x000fe200078e0017 */
[----:B------:R-:W-:Y:S05]  /*81a0*/  BRA `(.L_x_2333) ;  /* 0x000004a000007947 */ /* 0x000fea0003800000 */
.L_x_2356:
        /* <DEDUP_REMOVED lines=16> */
.L_x_2363:
[----:B------:R-:W-:-:S04]  /*82b0*/  LOP3.LUT R4, R4, 0x80000000, RZ, 0xc0, !PT ;  /* 0x8000000004047812 */ /* 0x000fc800078ec0ff */
[----:B------:R-:W-:-:S04]  /*82c0*/  SHF.R.U32.HI R4, RZ, 0x18, R4 ;  /* 0x00000018ff047819 */ /* 0x000fc80000011604 */
[----:B------:R-:W-:-:S04]  /*82d0*/  LOP3.LUT R3, R3, R4, RZ, 0xfc, !PT ;  /* 0x0000000403037212 */ /* 0x000fc800078efcff */
[----:B------:R-:W-:Y:S02]  /*82e0*/  PRMT R0, R3, 0x7610, R0 ;  /* 0x0000761003007816 */ /* 0x000fe40000000000 */
.L_x_2362:
[----:B------:R-:W-:Y:S05]  /*82f0*/  BSYNC B0 ;  /* 0x0000000000007941 */ /* 0x000fea0003800000 */
.L_x_2361:
[----:B------:R0:W-:Y:S01]  /*8300*/  STG.E.U8 [R8.64], R0 ;  /* 0x0000000008007986 */ /* 0x0001e2000c101124 */
[----:B------:R-:W-:Y:S01]  /*8310*/  IMAD.MOV.U32 R19, RZ, RZ, R23 ;  /* 0x000000ffff137224 */ /* 0x000fe200078e0017 */
[----:B------:R-:W-:Y:S05]  /*8320*/  BRA `(.L_x_2333) ;  /* 0x0000032000007947 */ /* 0x000fea0003800000 */
.L_x_2355:
[----:B------:R-:W-:-:S13]  /*8330*/  ISETP.NE.AND P0, PT, R0, 0x1c, PT ;  /* 0x0000001c0000780c */ /* 0x000fda0003f05270 */
[----:B------:R-:W-:Y:S05]  /*8340*/  @!P0 BRA `(.L_x_2364) ;  /* 0x000002d000008947 */ /* 0x000fea0003800000 */
[----:B------:R-:W-:-:S13]  /*8350*/  ISETP.NE.AND P0, PT, R0, 0x1d, PT ;  /* 0x0000001d0000780c */ /* 0x000fda0003f05270 */
[----:B------:R-:W-:Y:S05]  /*8360*/  @!P0 BRA `(.L_x_2365) ;  /* 0x0000027000008947 */ /* 0x000fea0003800000 */
[----:B------:R-:W-:-:S13]  /*8370*/  ISETP.NE.AND P0, PT, R0, 0x2c, PT ;  /* 0x0000002c0000780c */ /* 0x000fda0003f05270 */
[----:B------:R-:W-:Y:S05]  /*8380*/  @P0 BRA `(.L_x_2338) ;  /* 0x0000010000000947 */ /* 0x000fea0003800000 */
[----:B------:R-:W-:Y:S01]  /*8390*/  SHF.R.U32.HI R5, RZ, 0x17, R4 ;  /* 0x00000017ff057819 */ /* 0x000fe20000011604 */
[----:B------:R-:W-:Y:S01]  /*83a0*/  IMAD.MOV.U32 R19, RZ, RZ, R23 ;  /* 0x000000ffff137224 */ /* 0x000fe200078e0017 */
        /* <DEDUP_REMOVED lines=14> */
.L_x_2338:
        /* <DEDUP_REMOVED lines=18> */
[----:B0123-5:R-:W-:Y:S05]  /*85b0*/  CALL.ABS.NOINC R14 ;  /* 0x000000000e007343 */ /* 0x02ffea0003c00000 */
[----:B------:R-:W-:Y:S01]  /*85c0*/  IMAD.MOV.U32 R19, RZ, RZ, R23 ;  /* 0x000000ffff137224 */ /* 0x000fe200078e0017 */
[----:B------:R-:W-:Y:S05]  /*85d0*/  BRA `(.L_x_2333) ;  /* 0x0000007000007947 */ /* 0x000fea0003800000 */
.L_x_2365:
[----:B------:R-:W0:Y:S01]  /*85e0*/  F2I.U64.TRUNC R4, R4 ;  /* 0x0000000400047311 */ /* 0x000e22000020d800 */
[----:B------:R-:W-:Y:S01]  /*85f0*/  IMAD.MOV.U32 R19, RZ, RZ, R23 ;  /* 0x000000ffff137224 */ /* 0x000fe200078e0017 */
[----:B0-----:R0:W-:Y:S01]  /*8600*/  STG.E.64 [R8.64], R4 ;  /* 0x0000000408007986 */ /* 0x0011e2000c101b24 */
[----:B------:R-:W-:Y:S05]  /*8610*/  BRA `(.L_x_2333) ;  /* 0x0000003000007947 */ /* 0x000fea0003800000 */
.L_x_2364:
[----:B------:R-:W0:Y:S01]  /*8620*/  F2I.FTZ.U32.TRUNC.NTZ R3, R4 ;  /* 0x0000000400037305 */ /* 0x000e22000021f000 */
[----:B------:R-:W-:Y:S01]  /*8630*/  IMAD.MOV.U32 R19, RZ, RZ, R23 ;  /* 0x000000ffff137224 */ /* 0x000fe200078e0017 */
[----:B0-----:R0:W-:Y:S06]  /*8640*/  STG.E [R8.64], R3 ;  /* 0x0000000308007986 */ /* 0x0011ec000c101924 */
.L_x_2333:
[----:B------:R-:W-:Y:S05]  /*8650*/  BSYNC B6 ;  /* 0x0000000000067941 */ /* 0x000fea0003800000 */
.L_x_2332:
[----:B------:R-:W-:Y:S01]  /*8660*/  ISETP.GE.AND P0, PT, R19, R16, PT ;  /* 0x000000101300720c */ /* 0x000fe20003f06270 */
[----:B------:R-:W-:-:S12]  /*8670*/  BSSY B6, `(.L_x_2366) ;  /* 0x00001da000067945 */ /* 0x000fd80003800000 */
        /* <DEDUP_REMOVED lines=17> */
[----:B-1---5:R-:W0:Y:S02]  /*8790*/  F2I.FTZ.TRUNC.NTZ R3, R22 ;  /* 0x0000001600037305 */ /* 0x022e24000021f100 */
[----:B0-----:R0:W-:Y:S01]  /*87a0*/  STG.E.U8 [R8.64], R3 ;  /* 0x0000000308007986 */ /* 0x0011e2000c101124 */
[----:B------:R-:W-:Y:S05]  /*87b0*/  BRA `(.L_x_2373) ;  /* 0x00000d7000007947 */ /* 0x000fea0003800000 */
.L_x_2371:
[----:B-1---5:R-:W0:Y:S02]  /*87c0*/  F2I.S64.TRUNC R22, R22 ;  /* 0x0000001600167311 */ /* 0x022e24000020d900 */
[----:B0-----:R-:W-:-:S05]  /*87d0*/  IMAD.MOV.U32 R3, RZ, RZ, R22 ;  /* 0x000000ffff037224 */ /* 0x001fca00078e0016 */
[----:B------:R0:W-:Y:S01]  /*87e0*/  STG.E.U8 [R8.64], R3 ;  /* 0x0000000308007986 */ /* 0x0001e2000c101124 */
[----:B------:R-:W-:Y:S05]  /*87f0*/  BRA `(.L_x_2373) ;  /* 0x00000d3000007947 */ /* 0x000fea0003800000 */
.L_x_2370:
[----:B------:R-:W-:-:S13]  /*8800*/  ISETP.NE.AND P0, PT, R0, 0x2, PT ;  /* 0x000000020000780c */ /* 0x000fda0003f05270 */
[----:B------:R-:W-:Y:S05]  /*8810*/  @!P0 BRA `(.L_x_2374) ;  /* 0x000000a000008947 */ /* 0x000fea0003800000 */
[----:B------:R-:W-:-:S13]  /*8820*/  ISETP.NE.AND P0, PT, R0, 0x3, PT ;  /* 0x000000030000780c */ /* 0x000fda0003f05270 */
[----:B------:R-:W-:Y:S05]  /*8830*/  @!P0 BRA `(.L_x_2375) ;  /* 0x0000005000008947 */ /* 0x000fea0003800000 */
[----:B------:R-:W-:-:S13]  /*8840*/  ISETP.NE.AND P0, PT, R0, 0x4, PT ;  /* 0x000000040000780c */ /* 0x000fda0003f05270 */
[----:B------:R-:W-:Y:S05]  /*8850*/  @P0 BRA `(.L_x_2372) ;  /* 0x00000b4000000947 */ /* 0x000fea0003800000 */
[----:B-1---5:R-:W0:Y:S02]  /*8860*/  F2I.S64.TRUNC R22, R22 ;  /* 0x0000001600167311 */ /* 0x022e24000020d900 */
[----:B0-----:R0:W-:Y:S01]  /*8870*/  STG.E.64 [R8.64], R22 ;  /* 0x0000001608007986 */ /* 0x0011e2000c101b24 */
[----:B------:R-:W-:Y:S05]  /*8880*/  BRA `(.L_x_2373) ;  /* 0x00000ca000007947 */ /* 0x000fea0003800000 */
.L_x_2375:
[----:B-1---5:R-:W0:Y:S02]  /*8890*/  F2I.FTZ.TRUNC.NTZ R3, R22 ;  /* 0x0000001600037305 */ /* 0x022e24000021f100 */
[----:B0-----:R0:W-:Y:S01]  /*88a0*/  STG.E [R8.64], R3 ;  /* 0x0000000308007986 */ /* 0x0011e2000c101924 */
[----:B------:R-:W-:Y:S05]  /*88b0*/  BRA `(.L_x_2373) ;  /* 0x00000c7000007947 */ /* 0x000fea0003800000 */
.L_x_2374:
[----:B-1---5:R-:W0:Y:S02]  /*88c0*/  F2I.FTZ.TRUNC.NTZ R3, R22 ;  /* 0x0000001600037305 */ /* 0x022e24000021f100 */
[----:B0-----:R0:W-:Y:S01]  /*88d0*/  STG.E.U16 [R8.64], R3 ;  /* 0x0000000308007986 */ /* 0x0011e2000c101524 */
[----:B------:R-:W-:Y:S05]  /*88e0*/  BRA `(.L_x_2373) ;  /* 0x00000c4000007947 */ /* 0x000fea0003800000 */
.L_x_2369:
[----:B------:R-:W-:-:S13]  /*88f0*/  ISETP.GT.AND P0, PT, R0, 0x6, PT ;  /* 0x000000060000780c */ /* 0x000fda0003f04270 */
[----:B------:R-:W-:Y:S05]  /*8900*/  @P0 BRA `(.L_x_2376) ;  /* 0x0000009000000947 */ /* 0x000fea0003800000 */
[----:B------:R-:W-:-:S13]  /*8910*/  ISETP.NE.AND P0, PT, R0, 0x5, PT ;  /* 0x000000050000780c */ /* 0x000fda0003f05270 */
[----:B------:R-:W-:Y:S05]  /*8920*/  @!P0 BRA `(.L_x_2377) ;  /* 0x0000004000008947 */ /* 0x000fea0003800000 */
[----:B------:R-:W-:-:S13]  /*8930*/  ISETP.NE.AND P0, PT, R0, 0x6, PT ;  /* 0x000000060000780c */ /* 0x000fda0003f05270 */
[----:B------:R-:W-:Y:S05]  /*8940*/  @P0 BRA `(.L_x_2372) ;  /* 0x00000a5000000947 */ /* 0x000fea0003800000 */
[----:B-1---5:R0:W-:Y:S01]  /*8950*/  STG.E [R8.64], R22 ;  /* 0x0000001608007986 */ /* 0x0221e2000c101924 */
[----:B------:R-:W-:Y:S05]  /*8960*/  BRA `(.L_x_2373) ;  /* 0x00000bc000007947 */ /* 0x000fea0003800000 */
.L_x_2377:
[----:B-1---5:R-:W-:-:S05]  /*8970*/  F2FP.PACK_AB R22, RZ, R22 ;  /* 0x00000016ff16723e */ /* 0x022fca00000000ff */
[----:B------:R0:W-:Y:S01]  /*8980*/  STG.E.U16 [R8.64], R22 ;  /* 0x0000001608007986 */ /* 0x0001e2000c101524 */
[----:B------:R-:W-:Y:S05]  /*8990*/  BRA `(.L_x_2373) ;  /* 0x00000b9000007947 */ /* 0x000fea0003800000 */
.L_x_2376:
[----:B------:R-:W-:-:S13]  /*89a0*/  ISETP.NE.AND P0, PT, R0, 0x7, PT ;  /* 0x000000070000780c */ /* 0x000fda0003f05270 */
[----:B------:R-:W-:Y:S05]  /*89b0*/  @!P0 BRA `(.L_x_2378) ;  /* 0x000000b000008947 */ /* 0x000fea0003800000 */
[----:B------:R-:W-:-:S13]  /*89c0*/  ISETP.NE.AND P0, PT, R0, 0x8, PT ;  /* 0x000000080000780c */ /* 0x000fda0003f05270 */
[----:B------:R-:W-:Y:S05]  /*89d0*/  @!P0 BRA `(.L_x_2379) ;  /* 0x0000005000008947 */ /* 0x000fea0003800000 */
[----:B------:R-:W-:-:S13]  /*89e0*/  ISETP.NE.AND P0, PT, R0, 0x9, PT ;  /* 0x000000090000780c */ /* 0x000fda0003f05270 */
[----:B------:R-:W-:Y:S05]  /*89f0*/  @P0 BRA `(.L_x_2372) ;  /* 0x000009a000000947 */ /* 0x000fea0003800000 */
[----:B------:R-:W-:-:S05]  /*8a00*/  IMAD.MOV.U32 R23, RZ, RZ, RZ ;  /* 0x000000ffff177224 */ /* 0x000fca00078e00ff */
[----:B-1---5:R0:W-:Y:S01]  /*8a10*/  STG.E.64 [R8.64], R22 ;  /* 0x0000001608007986 */ /* 0x0221e2000c101b24 */
[----:B------:R-:W-:Y:S05]  /*8a20*/  BRA `(.L_x_2373) ;  /* 0x00000b0000007947 */ /* 0x000fea0003800000 */
.L_x_2379:
[----:B-1---5:R-:W-:-:S04]  /*8a30*/  F2FP.PACK_AB R3, RZ, R22 ;  /* 0x00000016ff03723e */ /* 0x022fc800000000ff */
[----:B------:R-:W-:-:S05]  /*8a40*/  PRMT R3, R3, 0x5410, RZ ;  /* 0x0000541003037816 */ /* 0x000fca00000000ff */
[----:B------:R0:W-:Y:S01]  /*8a50*/  STG.E [R8.64], R3 ;  /* 0x0000000308007986 */ /* 0x0001e2000c101924 */
[----:B------:R-:W-:Y:S05]  /*8a60*/  BRA `(.L_x_2373) ;  /* 0x00000ac000007947 */ /* 0x000fea0003800000 */
.L_x_2378:
[----:B-1---5:R-:W-:-:S06]  /*8a70*/  FMUL.FTZ R4, R22, 1 ;  /* 0x3f80000016047820 */ /* 0x022fcc0000410000 */
[----:B------:R-:W0:Y:S02]  /*8a80*/  F2F.F64.F32 R4, R4 ;  /* 0x0000000400047310 */ /* 0x000e240000201800 */
[----:B0-----:R0:W-:Y:S01]  /*8a90*/  STG.E.64 [R8.64], R4 ;  /* 0x0000000408007986 */ /* 0x0011e2000c101b24 */
[----:B------:R-:W-:Y:S05]  /*8aa0*/  BRA `(.L_x_2373) ;  /* 0x00000a8000007947 */ /* 0x000fea0003800000 */
.L_x_2368:
        /* <DEDUP_REMOVED lines=8> */
[----:B-1---5:R-:W-:-:S04]  /*8b30*/  FSETP.NEU.FTZ.AND P0, PT, R22, RZ, PT ;  /* 0x000000ff1600720b */ /* 0x022fc80003f1d000 */
[----:B------:R-:W-:-:S05]  /*8b40*/  SEL R3, RZ, 0x1, !P0 ;  /* 0x00000001ff037807 */ /* 0x000fca0004000000 */
[----:B------:R0:W-:Y:S01]  /*8b50*/  STG.E.U8 [R8.64], R3 ;  /* 0x0000000308007986 */ /* 0x0001e2000c101124 */
[----:B------:R-:W-:Y:S05]  /*8b60*/  BRA `(.L_x_2373) ;  /* 0x000009c000007947 */ /* 0x000fea0003800000 */
.L_x_2382:
[----:B-1---5:R-:W-:Y:S01]  /*8b70*/  FMUL.FTZ R4, R22, 1 ;  /* 0x3f80000016047820 */ /* 0x022fe20000410000 */
[----:B------:R-:W-:-:S05]  /*8b80*/  CS2R R6, SRZ ;  /* 0x0000000000067805 */ /* 0x000fca000001ff00 */
[----:B------:R-:W0:Y:S02]  /*8b90*/  F2F.F64.F32 R4, R4 ;  /* 0x0000000400047310 */ /* 0x000e240000201800 */
[----:B0-----:R0:W-:Y:S01]  /*8ba0*/  STG.E.128 [R8.64], R4 ;  /* 0x0000000408007986 */ /* 0x0011e2000c101d24 */
[----:B------:R-:W-:Y:S05]  /*8bb0*/  BRA `(.L_x_2373) ;  /* 0x0000097000007947 */ /* 0x000fea0003800000 */
.L_x_2381:
[----:B------:R-:W-:-:S13]  /*8bc0*/  ISETP.NE.AND P0, PT, R0, 0xf, PT ;  /* 0x0000000f0000780c */ /* 0x000fda0003f05270 */
[----:B------:R-:W-:Y:S05]  /*8bd0*/  @!P0 BRA `(.L_x_2383) ;  /* 0x000002b000008947 */ /* 0x000fea0003800000 */
[----:B------:R-:W-:-:S13]  /*8be0*/  ISETP.NE.AND P0, PT, R0, 0x17, PT ;  /* 0x000000170000780c */ /* 0x000fda0003f05270 */
[----:B------:R-:W-:Y:S05]  /*8bf0*/  @!P0 BRA `(.L_x_2384) ;  /* 0x0000014000008947 */ /* 0x000fea0003800000 */
[----:B------:R-:W-:-:S13]  /*8c00*/  ISETP.NE.AND P0, PT, R0, 0x18, PT ;  /* 0x000000180000780c */ /* 0x000fda0003f05270 */
[----:B------:R-:W-:Y:S05]  /*8c10*/  @P0 BRA `(.L_x_2372) ;  /* 0x0000078000000947 */ /* 0x000fea0003800000 */
[C---:B-1---5:R-:W-:Y:S01]  /*8c20*/  LOP3.LUT R4, R22.reuse, 0x7fffffff, RZ, 0xc0, !PT ;  /* 0x7fffffff16047812 */ /* 0x062fe200078ec0ff */
        /* <DEDUP_REMOVED lines=13> */
.L_x_2386:
[----:B------:R-:W-:Y:S05]  /*8d00*/  BSYNC B0 ;  /* 0x0000000000007941 */ /* 0x000fea0003800000 */
.L_x_2385:
[----:B------:R-:W-:-:S05]  /*8d10*/  LOP3.LUT R5, R0, R5, RZ, 0xfc, !PT ;  /* 0x0000000500057212 */ /* 0x000fca00078efcff */
[----:B------:R0:W-:Y:S01]  /*8d20*/  STG.E.U8 [R8.64], R5 ;  /* 0x0000000508007986 */ /* 0x0001e2000c101124 */
[----:B------:R-:W-:Y:S05]  /*8d30*/  BRA `(.L_x_2373) ;  /* 0x000007f000007947 */ /* 0x000fea0003800000 */
.L_x_2384:
[----:B-1---5:R-:W-:Y:S01]  /*8d40*/  LOP3.LUT R4, R22, 0x7fffffff, RZ, 0xc0, !PT ;  /* 0x7fffffff16047812 */ /* 0x022fe200078ec0ff */
        /* <DEDUP_REMOVED lines=11> */
.L_x_2388:
[----:B------:R-:W-:Y:S01]  /*8e00*/  IMAD.MOV.U32 R0, RZ, RZ, 0x7f ;  /* 0x0000007fff007424 */ /* 0x000fe200078e00ff */
[----:B------:R-:W-:-:S04]  /*8e10*/  ISETP.GT.U32.AND P0, PT, R4, 0x7f800000, PT ;  /* 0x7f8000000400780c */ /* 0x000fc80003f04070 */
[----:B------:R-:W-:-:S04]  /*8e20*/  SEL R0, R0, 0x7c, P0 ;  /* 0x0000007c00007807 */ /* 0x000fc80000000000 */
.L_x_2389:
[----:B------:R-:W-:Y:S05]  /*8e30*/  BSYNC B0 ;  /* 0x0000000000007941 */ /* 0x000fea0003800000 */
.L_x_2387:
[----:B------:R-:W-:-:S04]  /*8e40*/  LOP3.LUT R22, R22, 0x80000000, RZ, 0xc0, !PT ;  /* 0x8000000016167812 */ /* 0x000fc800078ec0ff */
[----:B------:R-:W-:-:S04]  /*8e50*/  SHF.R.U32.HI R3, RZ, 0x18, R22 ;  /* 0x00000018ff037819 */ /* 0x000fc80000011616 */
[----:B------:R-:W-:-:S05]  /*8e60*/  LOP3.LUT R3, R0, R3, RZ, 0xfc, !PT ;  /* 0x0000000300037212 */ /* 0x000fca00078efcff */
[----:B------:R0:W-:Y:S01]  /*8e70*/  STG.E.U8 [R8.64], R3 ;  /* 0x0000000308007986 */ /* 0x0001e2000c101124 */
[----:B------:R-:W-:Y:S05]  /*8e80*/  BRA `(.L_x_2373) ;  /* 0x000006a000007947 */ /* 0x000fea0003800000 */
.L_x_2383:
[----:B-1---5:R-:W-:-:S05]  /*8e90*/  F2FP.BF16.PACK_AB R22, RZ, R22 ;  /* 0x00000016ff16723e */ /* 0x022fca00000010ff */
[----:B------:R0:W-:Y:S01]  /*8ea0*/  STG.E.U16 [R8.64], R22 ;  /* 0x0000001608007986 */ /* 0x0001e2000c101524 */
[----:B------:R-:W-:Y:S05]  /*8eb0*/  BRA `(.L_x_2373) ;  /* 0x0000067000007947 */ /* 0x000fea0003800000 */
.L_x_2380:
        /* <DEDUP_REMOVED lines=8> */
[----:B-1---5:R-:W0:Y:S02]  /*8f40*/  F2I.FTZ.U32.TRUNC.NTZ R3, R22 ;  /* 0x0000001600037305 */ /* 0x022e24000021f000 */
[----:B0-----:R0:W-:Y:S01]  /*8f50*/  STG.E.U16 [R8.64], R3 ;  /* 0x0000000308007986 */ /* 0x0011e2000c101524 */
[----:B------:R-:W-:Y:S05]  /*8f60*/  BRA `(.L_x_2373) ;  /* 0x000005c000007947 */ /* 0x000fea0003800000 */
.L_x_2392:
[----:B-1---5:R-:W-:Y:S01]  /*8f70*/  LOP3.LUT R3, R22, 0x7fffffff, RZ, 0xc0, !PT ;  /* 0x7fffffff16037812 */ /* 0x022fe200078ec0ff */
        /* <DEDUP_REMOVED lines=15> */
.L_x_2395:
[----:B------:R-:W-:-:S04]  /*9070*/  LOP3.LUT R22, R22, 0x80000000, RZ, 0xc0, !PT ;  /* 0x8000000016167812 */ /* 0x000fc800078ec0ff */
[----:B------:R-:W-:-:S04]  /*9080*/  SHF.R.U32.HI R3, RZ, 0x18, R22 ;  /* 0x00000018ff037819 */ /* 0x000fc80000011616 */
[----:B------:R-:W-:-:S04]  /*9090*/  LOP3.LUT R0, R0, R3, RZ, 0xfc, !PT ;  /* 0x0000000300007212 */ /* 0x000fc800078efcff */
[----:B------:R-:W-:Y:S02]  /*90a0*/  PRMT R4, R0, 0x7610, R4 ;  /* 0x0000761000047816 */ /* 0x000fe40000000004 */
.L_x_2394:
[----:B------:R-:W-:Y:S05]  /*90b0*/  BSYNC B0 ;  /* 0x0000000000007941 */ /* 0x000fea0003800000 */
.L_x_2393:
[----:B------:R0:W-:Y:S01]  /*90c0*/  STG.E.U8 [R8.64], R4 ;  /* 0x0000000408007986 */ /* 0x0001e2000c101124 */
[----:B------:R-:W-:Y:S05]  /*90d0*/  BRA `(.L_x_2373) ;  /* 0x0000045000007947 */ /* 0x000fea0003800000 */
.L_x_2391:
        /* <DEDUP_REMOVED lines=16> */
.L_x_2398:
[----:B------:R-:W-:-:S04]  /*91e0*/  LOP3.LUT R22, R22, 0x80000000, RZ, 0xc0, !PT ;  /* 0x8000000016167812 */ /* 0x000fc800078ec0ff */
[----:B------:R-:W-:-:S04]  /*91f0*/  SHF.R.U32.HI R3, RZ, 0x18, R22 ;  /* 0x00000018ff037819 */ /* 0x000fc80000011616 */
[----:B------:R-:W-:-:S04]  /*9200*/  LOP3.LUT R0, R0, R3, RZ, 0xfc, !PT ;  /* 0x0000000300007212 */ /* 0x000fc800078efcff */
[----:B------:R-:W-:Y:S02]  /*9210*/  PRMT R4, R0, 0x7610, R4 ;  /* 0x0000761000047816 */ /* 0x000fe40000000004 */
.L_x_2397:
[----:B------:R-:W-:Y:S05]  /*9220*/  BSYNC B0 ;  /* 0x0000000000007941 */ /* 0x000fea0003800000 */
.L_x_2396:
[----:B------:R0:W-:Y:S01]  /*9230*/  STG.E.U8 [R8.64], R4 ;  /* 0x0000000408007986 */ /* 0x0001e2000c101124 */
[----:B------:R-:W-:Y:S05]  /*9240*/  BRA `(.L_x_2373) ;  /* 0x000002e000007947 */ /* 0x000fea0003800000 */
.L_x_2390:
[----:B------:R-:W-:-:S13]  /*9250*/  ISETP.NE.AND P0, PT, R0, 0x1c, PT ;  /* 0x0000001c0000780c */ /* 0x000fda0003f05270 */
[----:B------:R-:W-:Y:S05]  /*9260*/  @!P0 BRA `(.L_x_2399) ;  /* 0x000002a000008947 */ /* 0x000fea0003800000 */
[----:B------:R-:W-:-:S13]  /*9270*/  ISETP.NE.AND P0, PT, R0, 0x1d, PT ;  /* 0x0000001d0000780c */ /* 0x000fda0003f05270 */
[----:B------:R-:W-:Y:S05]  /*9280*/  @!P0 BRA `(.L_x_2400) ;  /* 0x0000025000008947 */ /* 0x000fea0003800000 */
[----:B------:R-:W-:-:S13]  /*9290*/  ISETP.NE.AND P0, PT, R0, 0x2c, PT ;  /* 0x0000002c0000780c */ /* 0x000fda0003f05270 */
[----:B------:R-:W-:Y:S05]  /*92a0*/  @P0 BRA `(.L_x_2372) ;  /* 0x000000f000000947 */ /* 0x000fea0003800000 */
[----:B-1---5:R-:W-:Y:S02]  /*92b0*/  SHF.R.U32.HI R4, RZ, 0x17, R22 ;  /* 0x00000017ff047819 */ /* 0x022fe40000011616 */
        /* <DEDUP_REMOVED lines=14> */
.L_x_2372:
        /* <DEDUP_REMOVED lines=15> */
[----:B-1---5:R-:W-:Y:S02]  /*9490*/  MOV R22, 0x0 ;  /* 0x0000000000167802 */ /* 0x022fe40000000f00 */
[----:B------:R-:W-:-:S04]  /*94a0*/  IADD3 R20, P0, P1, -R0, R3, R20 ;  /* 0x0000000300147210 */ /* 0x000fc8000791e114 */
[----:B------:R-:W-:-:S04]  /*94b0*/  IADD3.X R21, ~R22, R9, R21, P0, P1 ;  /* 0x0000000916157210 */ /* 0x000fc800007e2515 */
[----:B0-23--:R-:W-:Y:S05]  /*94c0*/  CALL.ABS.NOINC R14 ;  /* 0x000000000e007343 */ /* 0x00dfea0003c00000 */
[----:B------:R-:W-:Y:S05]  /*94d0*/  BRA `(.L_x_2373) ;  /* 0x0000005000007947 */ /* 0x000fea0003800000 */
.L_x_2400:
[----:B-1---5:R-:W0:Y:S02]  /*94e0*/  F2I.U64.TRUNC R22, R22 ;  /* 0x0000001600167311 */ /* 0x022e24000020d800 */
[----:B0-----:R0:W-:Y:S01]  /*94f0*/  STG.E.64 [R8.64], R22 ;  /* 0x0000001608007986 */ /* 0x0011e2000c101b24 */
[----:B------:R-:W-:Y:S05]  /*9500*/  BRA `(.L_x_2373) ;  /* 0x0000002000007947 */ /* 0x000fea0003800000 */
.L_x_2399:
[----:B-1---5:R-:W0:Y:S02]  /*9510*/  F2I.FTZ.U32.TRUNC.NTZ R3, R22 ;  /* 0x0000001600037305 */ /* 0x022e24000021f000 */
[----:B0-----:R0:W-:Y:S02]  /*9520*/  STG.E [R8.64], R3 ;  /* 0x0000000308007986 */ /* 0x0011e4000c101924 */
.L_x_2373:
[----:B------:R-:W-:-:S04]  /*9530*/  IADD3 R19, R19, 0x80, RZ ;  /* 0x0000008013137810 */ /* 0x000fc80007ffe0ff */
[----:B------:R-:W-:-:S13]  /*9540*/  ISETP.GE.AND P0, PT, R19, R16, PT ;  /* 0x000000101300720c */ /* 0x000fda0003f06270 */
[----:B------:R-:W-:Y:S05]  /*9550*/  @P0 BRA `(.L_x_2367) ;  /* 0x00000eb000000947 */ /* 0x000fea0003800000 */
[----:B------:R-:W-:Y:S01]  /*9560*/  IMAD R0, R2, 0x200, R19 ;  /* 0x0000020002007824 */ /* 0x000fe200078e0213 */
[----:B0-----:R-:W-:-:S03]  /*9570*/  PRMT R3, R17, 0x9910, RZ ;  /* 0x0000991011037816 */ /* 0x001fc600000000ff */
        /* <DEDUP_REMOVED lines=17> */
.L_x_2404:
[----:B------:R-:W0:Y:S02]  /*9690*/  F2I.S64.TRUNC R24, R24 ;  /* 0x0000001800187311 */ /* 0x000e24000020d900 */
[----:B0-----:R-:W-:-:S05]  /*96a0*/  IMAD.MOV.U32 R3, RZ, RZ, R24 ;  /* 0x000000ffff037224 */ /* 0x001fca00078e0018 */
[----:B------:R0:W-:Y:S01]  /*96b0*/  STG.E.U8 [R8.64], R3 ;  /* 0x0000000308007986 */ /* 0x0001e2000c101124 */
[----:B------:R-:W-:Y:S05]  /*96c0*/  BRA `(.L_x_2406) ;  /* 0x00000d3000007947 */ /* 0x000fea0003800000 */
.L_x_2403:
        /* <DEDUP_REMOVED lines=9> */
.L_x_2408:
[----:B------:R-:W0:Y:S02]  /*9760*/  F2I.FTZ.TRUNC.NTZ R3, R24 ;  /* 0x0000001800037305 */ /* 0x000e24000021f100 */
[----:B0-----:R0:W-:Y:S01]  /*9770*/  STG.E [R8.64], R3 ;  /* 0x0000000308007986 */ /* 0x0011e2000c101924 */
[----:B------:R-:W-:Y:S05]  /*9780*/  BRA `(.L_x_2406) ;  /* 0x00000c7000007947 */ /* 0x000fea0003800000 */
.L_x_2407:
[----:B------:R-:W0:Y:S02]  /*9790*/  F2I.FTZ.TRUNC.NTZ R3, R24 ;  /* 0x0000001800037305 */ /* 0x000e24000021f100 */
[----:B0-----:R0:W-:Y:S01]  /*97a0*/  STG.E.U16 [R8.64], R3 ;  /* 0x0000000308007986 */ /* 0x0011e2000c101524 */
[----:B------:R-:W-:Y:S05]  /*97b0*/  BRA `(.L_x_2406) ;  /* 0x00000c4000007947 */ /* 0x000fea0003800000 */
.L_x_2402:
        /* <DEDUP_REMOVED lines=8> */
.L_x_2410:
[----:B------:R-:W-:-:S05]  /*9840*/  F2FP.PACK_AB R24, RZ, R24 ;  /* 0x00000018ff18723e */ /* 0x000fca00000000ff */
[----:B------:R0:W-:Y:S01]  /*9850*/  STG.E.U16 [R8.64], R24 ;  /* 0x0000001808007986 */ /* 0x0001e2000c101524 */
[----:B------:R-:W-:Y:S05]  /*9860*/  BRA `(.L_x_2406) ;  /* 0x00000b9000007947 */ /* 0x000fea0003800000 */
.L_x_2409:
        /* <DEDUP_REMOVED lines=9> */
.L_x_2412:
[----:B------:R-:W-:-:S04]  /*9900*/  F2FP.PACK_AB R3, RZ, R24 ;  /* 0x00000018ff03723e */ /* 0x000fc800000000ff */
[----:B------:R-:W-:-:S05]  /*9910*/  PRMT R3, R3, 0x5410, RZ ;  /* 0x0000541003037816 */ /* 0x000fca00000000ff */
[----:B------:R0:W-:Y:S01]  /*9920*/  STG.E [R8.64], R3 ;  /* 0x0000000308007986 */ /* 0x0001e2000c101924 */
[----:B------:R-:W-:Y:S05]  /*9930*/  BRA `(.L_x_2406) ;  /* 0x00000ac000007947 */ /* 0x000fea0003800000 */
.L_x_2411:
[----:B------:R-:W-:-:S06]  /*9940*/  FMUL.FTZ R4, R24, 1 ;  /* 0x3f80000018047820 */ /* 0x000fcc0000410000 */
[----:B------:R-:W0:Y:S02]  /*9950*/  F2F.F64.F32 R4, R4 ;  /* 0x0000000400047310 */ /* 0x000e240000201800 */
[----:B0-----:R0:W-:Y:S01]  /*9960*/  STG.E.64 [R8.64], R4 ;  /* 0x0000000408007986 */ /* 0x0011e2000c101b24 */
[----:B------:R-:W-:Y:S05]  /*9970*/  BRA `(.L_x_2406) ;  /* 0x00000a8000007947 */ /* 0x000fea0003800000 */
.L_x_2401:
        /* <DEDUP_REMOVED lines=12> */
.L_x_2415:
[----:B------:R-:W-:Y:S01]  /*9a40*/  FMUL.FTZ R4, R24, 1 ;  /* 0x3f80000018047820 */ /* 0x000fe20000410000 */
[----:B------:R-:W-:-:S05]  /*9a50*/  CS2R R6, SRZ ;  /* 0x0000000000067805 */ /* 0x000fca000001ff00 */
[----:B------:R-:W0:Y:S02]  /*9a60*/  F2F.F64.F32 R4, R4 ;  /* 0x0000000400047310 */ /* 0x000e240000201800 */
[----:B0-----:R0:W-:Y:S01]  /*9a70*/  STG.E.128 [R8.64], R4 ;  /* 0x0000000408007986 */ /* 0x0011e2000c101d24 */
[----:B------:R-:W-:Y:S05]  /*9a80*/  BRA `(.L_x_2406) ;  /* 0x0000097000007947 */ /* 0x000fea0003800000 */
.L_x_2414:
        /* <DEDUP_REMOVED lines=20> */
.L_x_2419:
[----:B------:R-:W-:Y:S05]  /*9bd0*/  BSYNC B0 ;  /* 0x0000000000007941 */ /* 0x000fea0003800000 */
.L_x_2418:
[----:B------:R-:W-:-:S05]  /*9be0*/  LOP3.LUT R5, R0, R5, RZ, 0xfc, !PT ;  /* 0x0000000500057212 */ /* 0x000fca00078efcff */
[----:B------:R0:W-:Y:S01]  /*9bf0*/  STG.E.U8 [R8.64], R5 ;  /* 0x0000000508007986 */ /* 0x0001e2000c101124 */
[----:B------:R-:W-:Y:S05]  /*9c00*/  BRA `(.L_x_2406) ;  /* 0x000007f000007947 */ /* 0x000fea0003800000 */
.L_x_2417:
        /* <DEDUP_REMOVED lines=12> */
.L_x_2421:
[----:B------:R-:W-:Y:S01]  /*9cd0*/  IMAD.MOV.U32 R0, RZ, RZ, 0x7f ;  /* 0x0000007fff007424 */ /* 0x000fe200078e00ff */
[----:B------:R-:W-:-:S04]  /*9ce0*/  ISETP.GT.U32.AND P0, PT, R4, 0x7f800000, PT ;  /* 0x7f8000000400780c */ /* 0x000fc80003f04070 */
[----:B------:R-:W-:-:S04]  /*9cf0*/  SEL R0, R0, 0x7c, P0 ;  /* 0x0000007c00007807 */ /* 0x000fc80000000000 */
.L_x_2422:
[----:B------:R-:W-:Y:S05]  /*9d00*/  BSYNC B0 ;  /* 0x0000000000007941 */ /* 0x000fea0003800000 */
.L_x_2420:
[----:B------:R-:W-:-:S04]  /*9d10*/  LOP3.LUT R24, R24, 0x80000000, RZ, 0xc0, !PT ;  /* 0x8000000018187812 */ /* 0x000fc800078ec0ff */
[----:B------:R-:W-:-:S04]  /*9d20*/  SHF.R.U32.HI R3, RZ, 0x18, R24 ;  /* 0x00000018ff037819 */ /* 0x000fc80000011618 */
[----:B------:R-:W-:-:S05]  /*9d30*/  LOP3.LUT R3, R0, R3, RZ, 0xfc, !PT ;  /* 0x0000000300037212 */ /* 0x000fca00078efcff */
[----:B------:R0:W-:Y:S01]  /*9d40*/  STG.E.U8 [R8.64], R3 ;  /* 0x0000000308007986 */ /* 0x0001e2000c101124 */
[----:B------:R-:W-:Y:S05]  /*9d50*/  BRA `(.L_x_2406) ;  /* 0x000006a000007947 */ /* 0x000fea0003800000 */
.L_x_2416:
[----:B------:R-:W-:-:S05]  /*9d60*/  F2FP.BF16.PACK_AB R24, RZ, R24 ;  /* 0x00000018ff18723e */ /* 0x000fca00000010ff */
[----:B------:R0:W-:Y:S01]  /*9d70*/  STG.E.U16 [R8.64], R24 ;  /* 0x0000001808007986 */ /* 0x0001e2000c101524 */
[----:B------:R-:W-:Y:S05]  /*9d80*/  BRA `(.L_x_2406) ;  /* 0x0000067000007947 */ /* 0x000fea0003800000 */
.L_x_2413:
        /* <DEDUP_REMOVED lines=11> */
.L_x_2425:
        /* <DEDUP_REMOVED lines=16> */
.L_x_2428:
[----:B------:R-:W-:-:S04]  /*9f40*/  LOP3.LUT R24, R24, 0x80000000, RZ, 0xc0, !PT ;  /* 0x8000000018187812 */ /* 0x000fc800078ec0ff */
[----:B------:R-:W-:-:S04]  /*9f50*/  SHF.R.U32.HI R3, RZ, 0x18, R24 ;  /* 0x00000018ff037819 */ /* 0x000fc80000011618 */
[----:B------:R-:W-:-:S04]  /*9f60*/  LOP3.LUT R0, R0, R3, RZ, 0xfc, !PT ;  /* 0x0000000300007212 */ /* 0x000fc800078efcff */
[----:B------:R-:W-:Y:S02]  /*9f70*/  PRMT R4, R0, 0x7610, R4 ;  /* 0x0000761000047816 */ /* 0x000fe40000000004 */
.L_x_2427:
[----:B------:R-:W-:Y:S05]  /*9f80*/  BSYNC B0 ;  /* 0x0000000000007941 */ /* 0x000fea0003800000 */
.L_x_2426:
[----:B------:R0:W-:Y:S01]  /*9f90*/  STG.E.U8 [R8.64], R4 ;  /* 0x0000000408007986 */ /* 0x0001e2000c101124 */
[----:B------:R-:W-:Y:S05]  /*9fa0*/  BRA `(.L_x_2406) ;  /* 0x0000045000007947 */ /* 0x000fea0003800000 */
.L_x_2424:
        /* <DEDUP_REMOVED lines=16> */
.L_x_2431:
[----:B------:R-:W-:-:S04]  /*a0b0*/  LOP3.LUT R24, R24, 0x80000000, RZ, 0xc0, !PT ;  /* 0x8000000018187812 */ /* 0x000fc800078ec0ff */
[----:B------:R-:W-:-:S04]  /*a0c0*/  SHF.R.U32.HI R3, RZ, 0x18, R24 ;  /* 0x00000018ff037819 */ /* 0x000fc80000011618 */
[----:B------:R-:W-:-:S04]  /*a0d0*/  LOP3.LUT R0, R0, R3, RZ, 0xfc, !PT ;  /* 0x0000000300007212 */ /* 0x000fc800078efcff */
[----:B------:R-:W-:Y:S02]  /*a0e0*/  PRMT R4, R0, 0x7610, R4 ;  /* 0x0000761000047816 */ /* 0x000fe40000000004 */
.L_x_2430:
[----:B------:R-:W-:Y:S05]  /*a0f0*/  BSYNC B0 ;  /* 0x0000000000007941 */ /* 0x000fea0003800000 */
.L_x_2429:
[----:B------:R0:W-:Y:S01]  /*a100*/  STG.E.U8 [R8.64], R4 ;  /* 0x0000000408007986 */ /* 0x0001e2000c101124 */
[----:B------:R-:W-:Y:S05]  /*a110*/  BRA `(.L_x_2406) ;  /* 0x000002e000007947 */ /* 0x000fea0003800000 */
.L_x_2423:
        /* <DEDUP_REMOVED lines=21> */
.L_x_2405:
        /* <DEDUP_REMOVED lines=18> */
[----:B0-23--:R-:W-:Y:S05]  /*a390*/  CALL.ABS.NOINC R14 ;  /* 0x000000000e007343 */ /* 0x00dfea0003c00000 */
[----:B------:R-:W-:Y:S05]  /*a3a0*/  BRA `(.L_x_2406) ;  /* 0x0000005000007947 */ /* 0x000fea0003800000 */
.L_x_2433:
[----:B------:R-:W0:Y:S02]  /*a3b0*/  F2I.U64.TRUNC R24, R24 ;  /* 0x0000001800187311 */ /* 0x000e24000020d800 */
[----:B0-----:R0:W-:Y:S01]  /*a3c0*/  STG.E.64 [R8.64], R24 ;  /* 0x0000001808007986 */ /* 0x0011e2000c101b24 */
[----:B------:R-:W-:Y:S05]  /*a3d0*/  BRA `(.L_x_2406) ;  /* 0x0000002000007947 */ /* 0x000fea0003800000 */
.L_x_2432:
[----:B------:R-:W0:Y:S02]  /*a3e0*/  F2I.FTZ.U32.TRUNC.NTZ R3, R24 ;  /* 0x0000001800037305 */ /* 0x000e24000021f000 */
[----:B0-----:R0:W-:Y:S02]  /*a3f0*/  STG.E [R8.64], R3 ;  /* 0x0000000308007986 */ /* 0x0011e4000c101924 */
.L_x_2406:
[----:B------:R-:W-:Y:S02]  /*a400*/  IADD3 R19, R19, 0x80, RZ ;  /* 0x0000008013137810 */ /* 0x000fe40007ffe0ff */
.L_x_2367:
[----:B------:R-:W-:Y:S05]  /*a410*/  BSYNC B6 ;  /* 0x0000000000067941 */ /* 0x000fea0003800000 */
.L_x_2366:
[----:B------:R-:W-:-:S13]  /*a420*/  ISETP.GE.AND P0, PT, R19, R16, PT ;  /* 0x000000101300720c */ /* 0x000fda0003f06270 */
[----:B------:R-:W-:Y:S05]  /*a430*/  @P0 EXIT ;  /* 0x000000000000094d */ /* 0x000fea0003800000 */
[----:B0-----:R-:W-:Y:S01]  /*a440*/  PRMT R0, R17, 0x9910, RZ ;  /* 0x0000991011007816 */ /* 0x001fe200000000ff */
        /* <DEDUP_REMOVED lines=14> */
[----:B-----5:R-:W0:Y:S02]  /*a530*/  F2I.FTZ.TRUNC.NTZ R5, R18 ;  /* 0x0000001200057305 */ /* 0x020e24000021f100 */
[----:B0-----:R-:W-:Y:S01]  /*a540*/  STG.E.U8 [R2.64], R5 ;  /* 0x0000000502007986 */ /* 0x001fe2000c101124 */
[----:B------:R-:W-:Y:S05]  /*a550*/  EXIT ;  /* 0x000000000000794d */ /* 0x000fea0003800000 */
.L_x_2437:
[----:B-----5:R-:W0:Y:S02]  /*a560*/  F2I.S64.TRUNC R18, R18 ;  /* 0x0000001200127311 */ /* 0x020e24000020d900 */
[----:B0-----:R-:W-:-:S05]  /*a570*/  IMAD.MOV.U32 R5, RZ, RZ, R18 ;  /* 0x000000ffff057224 */ /* 0x001fca00078e0012 */
[----:B------:R-:W-:Y:S01]  /*a580*/  STG.E.U8 [R2.64], R5 ;  /* 0x0000000502007986 */ /* 0x000fe2000c101124 */
[----:B------:R-:W-:Y:S05]  /*a590*/  EXIT ;  /* 0x000000000000794d */ /* 0x000fea0003800000 */
.L_x_2436:
[----:B------:R-:W-:-:S13]  /*a5a0*/  ISETP.NE.AND P0, PT, R0, 0x2, PT ;  /* 0x000000020000780c */ /* 0x000fda0003f05270 */
[----:B------:R-:W-:Y:S05]  /*a5b0*/  @!P0 BRA `(.L_x_2439) ;  /* 0x000000a000008947 */ /* 0x000fea0003800000 */
[----:B------:R-:W-:-:S13]  /*a5c0*/  ISETP.NE.AND P0, PT, R0, 0x3, PT ;  /* 0x000000030000780c */ /* 0x000fda0003f05270 */
[----:B------:R-:W-:Y:S05]  /*a5d0*/  @!P0 BRA `(.L_x_2440) ;  /* 0x0000005000008947 */ /* 0x000fea0003800000 */
[----:B------:R-:W-:-:S13]  /*a5e0*/  ISETP.NE.AND P0, PT, R0, 0x4, PT ;  /* 0x000000040000780c */ /* 0x000fda0003f05270 */
[----:B------:R-:W-:Y:S05]  /*a5f0*/  @P0 BRA `(.L_x_2438) ;  /* 0x00000b4000000947 */ /* 0x000fea0003800000 */
[----:B-----5:R-:W0:Y:S02]  /*a600*/  F2I.S64.TRUNC R18, R18 ;  /* 0x0000001200127311 */ /* 0x020e24000020d900 */
[----:B0-----:R-:W-:Y:S01]  /*a610*/  STG.E.64 [R2.64], R18 ;  /* 0x0000001202007986 */ /* 0x001fe2000c101b24 */
[----:B------:R-:W-:Y:S05]  /*a620*/  EXIT ;  /* 0x000000000000794d */ /* 0x000fea0003800000 */
.L_x_2440:
[----:B-----5:R-:W0:Y:S02]  /*a630*/  F2I.FTZ.TRUNC.NTZ R5, R18 ;  /* 0x0000001200057305 */ /* 0x020e24000021f100 */
[----:B0-----:R-:W-:Y:S01]  /*a640*/  STG.E [R2.64], R5 ;  /* 0x0000000502007986 */ /* 0x001fe2000c101924 */
[----:B------:R-:W-:Y:S05]  /*a650*/  EXIT ;  /* 0x000000000000794d */ /* 0x000fea0003800000 */
.L_x_2439:
[----:B-----5:R-:W0:Y:S02]  /*a660*/  F2I.FTZ.TRUNC.NTZ R5, R18 ;  /* 0x0000001200057305 */ /* 0x020e24000021f100 */
[----:B0-----:R-:W-:Y:S01]  /*a670*/  STG.E.U16 [R2.64], R5 ;  /* 0x0000000502007986 */ /* 0x001fe2000c101524 */
[----:B------:R-:W-:Y:S05]  /*a680*/  EXIT ;  /* 0x000000000000794d */ /* 0x000fea0003800000 */
.L_x_2435:
[----:B------:R-:W-:-:S13]  /*a690*/  ISETP.GT.AND P0, PT, R0, 0x6, PT ;  /* 0x000000060000780c */ /* 0x000fda0003f04270 */
[----:B------:R-:W-:Y:S05]  /*a6a0*/  @P0 BRA `(.L_x_2441) ;  /* 0x0000009000000947 */ /* 0x000fea0003800000 */
[----:B------:R-:W-:-:S13]  /*a6b0*/  ISETP.NE.AND P0, PT, R0, 0x5, PT ;  /* 0x000000050000780c */ /* 0x000fda0003f05270 */
[----:B------:R-:W-:Y:S05]  /*a6c0*/  @!P0 BRA `(.L_x_2442) ;  /* 0x0000004000008947 */ /* 0x000fea0003800000 */
[----:B------:R-:W-:-:S13]  /*a6d0*/  ISETP.NE.AND P0, PT, R0, 0x6, PT ;  /* 0x000000060000780c */ /* 0x000fda0003f05270 */
[----:B------:R-:W-:Y:S05]  /*a6e0*/  @P0 BRA `(.L_x_2438) ;  /* 0x00000a5000000947 */ /* 0x000fea0003800000 */
[----:B-----5:R-:W-:Y:S01]  /*a6f0*/  STG.E [R2.64], R18 ;  /* 0x0000001202007986 */ /* 0x020fe2000c101924 */
[----:B------:R-:W-:Y:S05]  /*a700*/  EXIT ;  /* 0x000000000000794d */ /* 0x000fea0003800000 */
.L_x_2442:
[----:B-----5:R-:W-:-:S05]  /*a710*/  F2FP.PACK_AB R18, RZ, R18 ;  /* 0x00000012ff12723e */ /* 0x020fca00000000ff */
[----:B------:R-:W-:Y:S01]  /*a720*/  STG.E.U16 [R2.64], R18 ;  /* 0x0000001202007986 */ /* 0x000fe2000c101524 */
[----:B------:R-:W-:Y:S05]  /*a730*/  EXIT ;  /* 0x000000000000794d */ /* 0x000fea0003800000 */
.L_x_2441:
[----:B------:R-:W-:-:S13]  /*a740*/  ISETP.NE.AND P0, PT, R0, 0x7, PT ;  /* 0x000000070000780c */ /* 0x000fda0003f05270 */
[----:B------:R-:W-:Y:S05]  /*a750*/  @!P0 BRA `(.L_x_2443) ;  /* 0x000000b000008947 */ /* 0x000fea0003800000 */
[----:B------:R-:W-:-:S13]  /*a760*/  ISETP.NE.AND P0, PT, R0, 0x8, PT ;  /* 0x000000080000780c */ /* 0x000fda0003f05270 */
[----:B------:R-:W-:Y:S05]  /*a770*/  @!P0 BRA `(.L_x_2444) ;  /* 0x0000005000008947 */ /* 0x000fea0003800000 */
[----:B------:R-:W-:-:S13]  /*a780*/  ISETP.NE.AND P0, PT, R0, 0x9, PT ;  /* 0x000000090000780c */ /* 0x000fda0003f05270 */
[----:B------:R-:W-:Y:S05]  /*a790*/  @P0 BRA `(.L_x_2438) ;  /* 0x000009a000000947 */ /* 0x000fea0003800000 */
[----:B------:R-:W-:-:S05]  /*a7a0*/  IMAD.MOV.U32 R19, RZ, RZ, RZ ;  /* 0x000000ffff137224 */ /* 0x000fca00078e00ff */
[----:B-----5:R-:W-:Y:S01]  /*a7b0*/  STG.E.64 [R2.64], R18 ;  /* 0x0000001202007986 */ /* 0x020fe2000c101b24 */
[----:B------:R-:W-:Y:S05]  /*a7c0*/  EXIT ;  /* 0x000000000000794d */ /* 0x000fea0003800000 */
.L_x_2444:
[----:B-----5:R-:W-:-:S04]  /*a7d0*/  F2FP.PACK_AB R5, RZ, R18 ;  /* 0x00000012ff05723e */ /* 0x020fc800000000ff */
[----:B------:R-:W-:-:S05]  /*a7e0*/  PRMT R5, R5, 0x5410, RZ ;  /* 0x0000541005057816 */ /* 0x000fca00000000ff */
[----:B------:R-:W-:Y:S01]  /*a7f0*/  STG.E [R2.64], R5 ;  /* 0x0000000502007986 */ /* 0x000fe2000c101924 */
[----:B------:R-:W-:Y:S05]  /*a800*/  EXIT ;  /* 0x000000000000794d */ /* 0x000fea0003800000 */
.L_x_2443:
[----:B-----5:R-:W-:-:S06]  /*a810*/  FMUL.FTZ R4, R18, 1 ;  /* 0x3f80000012047820 */ /* 0x020fcc0000410000 */
[----:B------:R-:W0:Y:S02]  /*a820*/  F2F.F64.F32 R4, R4 ;  /* 0x0000000400047310 */ /* 0x000e240000201800 */
[----:B0-----:R-:W-:Y:S01]  /*a830*/  STG.E.64 [R2.64], R4 ;  /* 0x0000000402007986 */ /* 0x001fe2000c101b24 */
[----:B------:R-:W-:Y:S05]  /*a840*/  EXIT ;  /* 0x000000000000794d */ /* 0x000fea0003800000 */
.L_x_2434:
        /* <DEDUP_REMOVED lines=8> */
[----:B-----5:R-:W-:-:S04]  /*a8d0*/  FSETP.NEU.FTZ.AND P0, PT, R18, RZ, PT ;  /* 0x000000ff1200720b */ /* 0x020fc80003f1d000 */
[----:B------:R-:W-:-:S05]  /*a8e0*/  SEL R5, RZ, 0x1, !P0 ;  /* 0x00000001ff057807 */ /* 0x000fca0004000000 */
[----:B------:R-:W-:Y:S01]  /*a8f0*/  STG.E.U8 [R2.64], R5 ;  /* 0x0000000502007986 */ /* 0x000fe2000c101124 */
[----:B------:R-:W-:Y:S05]  /*a900*/  EXIT ;  /* 0x000000000000794d */ /* 0x000fea0003800000 */
.L_x_2447:
[----:B-----5:R-:W-:Y:S01]  /*a910*/  FMUL.FTZ R4, R18, 1 ;  /* 0x3f80000012047820 */ /* 0x020fe20000410000 */
[----:B------:R-:W-:-:S05]  /*a920*/  CS2R R6, SRZ ;  /* 0x0000000000067805 */ /* 0x000fca000001ff00 */
[----:B------:R-:W0:Y:S02]  /*a930*/  F2F.F64.F32 R4, R4 ;  /* 0x0000000400047310 */ /* 0x000e240000201800 */
[----:B0-----:R-:W-:Y:S01]  /*a940*/  STG.E.128 [R2.64], R4 ;  /* 0x0000000402007986 */ /* 0x001fe2000c101d24 */
[----:B------:R-:W-:Y:S05]  /*a950*/  EXIT ;  /* 0x000000000000794d */ /* 0x000fea0003800000 */
.L_x_2446:
[----:B------:R-:W-:-:S13]  /*a960*/  ISETP.NE.AND P0, PT, R0, 0xf, PT ;  /* 0x0000000f0000780c */ /* 0x000fda0003f05270 */
[----:B------:R-:W-:Y:S05]  /*a970*/  @!P0 BRA `(.L_x_2448) ;  /* 0x000002b000008947 */ /* 0x000fea0003800000 */
[----:B------:R-:W-:-:S13]  /*a980*/  ISETP.NE.AND P0, PT, R0, 0x17, PT ;  /* 0x000000170000780c */ /* 0x000fda0003f05270 */
[----:B------:R-:W-:Y:S05]  /*a990*/  @!P0 BRA `(.L_x_2449) ;  /* 0x0000014000008947 */ /* 0x000fea0003800000 */
[----:B------:R-:W-:-:S13]  /*a9a0*/  ISETP.NE.AND P0, PT, R0, 0x18, PT ;  /* 0x000000180000780c */ /* 0x000fda0003f05270 */
[----:B------:R-:W-:Y:S05]  /*a9b0*/  @P0 BRA `(.L_x_2438) ;  /* 0x0000078000000947 */ /* 0x000fea0003800000 */
[C---:B-----5:R-:W-:Y:S01]  /*a9c0*/  LOP3.LUT R4, R18.reuse, 0x7fffffff, RZ, 0xc0, !PT ;  /* 0x7fffffff12047812 */ /* 0x060fe200078ec0ff */
[----:B------:R-:W-:Y:S01]  /*a9d0*/  BSSY B0, `(.L_x_2450) ;  /* 0x000000d000007945 */ /* 0x000fe20003800000 */
        /* <DEDUP_REMOVED lines=12> */
.L_x_2451:
[----:B------:R-:W-:Y:S05]  /*aaa0*/  BSYNC B0 ;  /* 0x0000000000007941 */ /* 0x000fea0003800000 */
.L_x_2450:
[----:B------:R-:W-:-:S05]  /*aab0*/  LOP3.LUT R7, R0, R7, RZ, 0xfc, !PT ;  /* 0x0000000700077212 */ /* 0x000fca00078efcff */
[----:B------:R-:W-:Y:S01]  /*aac0*/  STG.E.U8 [R2.64], R7 ;  /* 0x0000000702007986 */ /* 0x000fe2000c101124 */
[----:B------:R-:W-:Y:S05]  /*aad0*/  EXIT ;  /* 0x000000000000794d */ /* 0x000fea0003800000 */
.L_x_2449:
[----:B-----5:R-:W-:Y:S01]  /*aae0*/  LOP3.LUT R4, R18, 0x7fffffff, RZ, 0xc0, !PT ;  /* 0x7fffffff12047812 */ /* 0x020fe200078ec0ff */
[----:B------:R-:W-:Y:S03]  /*aaf0*/  BSSY B0, `(.L_x_2452) ;  /* 0x000000e000007945 */ /* 0x000fe60003800000 */
        /* <DEDUP_REMOVED lines=10> */
.L_x_2453:
[----:B------:R-:W-:Y:S01]  /*aba0*/  IMAD.MOV.U32 R0, RZ, RZ, 0x7f ;  /* 0x0000007fff007424 */ /* 0x000fe200078e00ff */
[----:B------:R-:W-:-:S04]  /*abb0*/  ISETP.GT.U32.AND P0, PT, R4, 0x7f800000, PT ;  /* 0x7f8000000400780c */ /* 0x000fc80003f04070 */
[----:B------:R-:W-:-:S04]  /*abc0*/  SEL R0, R0, 0x7c, P0 ;  /* 0x0000007c00007807 */ /* 0x000fc80000000000 */
.L_x_2454:
[----:B------:R-:W-:Y:S05]  /*abd0*/  BSYNC B0 ;  /* 0x0000000000007941 */ /* 0x000fea0003800000 */
.L_x_2452:
[----:B------:R-:W-:-:S04]  /*abe0*/  LOP3.LUT R18, R18, 0x80000000, RZ, 0xc0, !PT ;  /* 0x8000000012127812 */ /* 0x000fc800078ec0ff */
[----:B------:R-:W-:-:S04]  /*abf0*/  SHF.R.U32.HI R5, RZ, 0x18, R18 ;  /* 0x00000018ff057819 */ /* 0x000fc80000011612 */
[----:B------:R-:W-:-:S05]  /*ac00*/  LOP3.LUT R5, R0, R5, RZ, 0xfc, !PT ;  /* 0x0000000500057212 */ /* 0x000fca00078efcff */
[----:B------:R-:W-:Y:S01]  /*ac10*/  STG.E.U8 [R2.64], R5 ;  /* 0x0000000502007986 */ /* 0x000fe2000c101124 */
[----:B------:R-:W-:Y:S05]  /*ac20*/  EXIT ;  /* 0x000000000000794d */ /* 0x000fea0003800000 */
.L_x_2448:
[----:B-----5:R-:W-:-:S05]  /*ac30*/  F2FP.BF16.PACK_AB R18, RZ, R18 ;  /* 0x00000012ff12723e */ /* 0x020fca00000010ff */
[----:B------:R-:W-:Y:S01]  /*ac40*/  STG.E.U16 [R2.64], R18 ;  /* 0x0000001202007986 */ /* 0x000fe2000c101524 */
[----:B------:R-:W-:Y:S05]  /*ac50*/  EXIT ;  /* 0x000000000000794d */ /* 0x000fea0003800000 */
.L_x_2445:
        /* <DEDUP_REMOVED lines=8> */
[----:B-----5:R-:W0:Y:S02]  /*ace0*/  F2I.FTZ.U32.TRUNC.NTZ R5, R18 ;  /* 0x0000001200057305 */ /* 0x020e24000021f000 */
[----:B0-----:R-:W-:Y:S01]  /*acf0*/  STG.E.U16 [R2.64], R5 ;  /* 0x0000000502007986 */ /* 0x001fe2000c101524 */
[----:B------:R-:W-:Y:S05]  /*ad00*/  EXIT ;  /* 0x000000000000794d */ /* 0x000fea0003800000 */
.L_x_2457:
[----:B-----5:R-:W-:Y:S01]  /*ad10*/  LOP3.LUT R5, R18, 0x7fffffff, RZ, 0xc0, !PT ;  /* 0x7fffffff12057812 */ /* 0x020fe200078ec0ff */
        /* <DEDUP_REMOVED lines=15> */
.L_x_2460:
[----:B------:R-:W-:-:S04]  /*ae10*/  LOP3.LUT R18, R18, 0x80000000, RZ, 0xc0, !PT ;  /* 0x8000000012127812 */ /* 0x000fc800078ec0ff */
[----:B------:R-:W-:-:S04]  /*ae20*/  SHF.R.U32.HI R5, RZ, 0x18, R18 ;  /* 0x00000018ff057819 */ /* 0x000fc80000011612 */
[----:B------:R-:W-:-:S04]  /*ae30*/  LOP3.LUT R4, R4, R5, RZ, 0xfc, !PT ;  /* 0x0000000504047212 */ /* 0x000fc800078efcff */
[----:B------:R-:W-:Y:S02]  /*ae40*/  PRMT R0, R4, 0x7610, R0 ;  /* 0x0000761004007816 */ /* 0x000fe40000000000 */
.L_x_2459:
[----:B------:R-:W-:Y:S05]  /*ae50*/  BSYNC B0 ;  /* 0x0000000000007941 */ /* 0x000fea0003800000 */
.L_x_2458:
[----:B------:R-:W-:Y:S01]  /*ae60*/  STG.E.U8 [R2.64], R0 ;  /* 0x0000000002007986 */ /* 0x000fe2000c101124 */
[----:B------:R-:W-:Y:S05]  /*ae70*/  EXIT ;  /* 0x000000000000794d */ /* 0x000fea0003800000 */
.L_x_2456:
        /* <DEDUP_REMOVED lines=16> */
.L_x_2463:
[----:B------:R-:W-:-:S04]  /*af80*/  LOP3.LUT R18, R18, 0x80000000, RZ, 0xc0, !PT ;  /* 0x8000000012127812 */ /* 0x000fc800078ec0ff */
[----:B------:R-:W-:-:S04]  /*af90*/  SHF.R.U32.HI R5, RZ, 0x18, R18 ;  /* 0x00000018ff057819 */ /* 0x000fc80000011612 */
[----:B------:R-:W-:-:S04]  /*afa0*/  LOP3.LUT R4, R4, R5, RZ, 0xfc, !PT ;  /* 0x0000000504047212 */ /* 0x000fc800078efcff */
[----:B------:R-:W-:Y:S02]  /*afb0*/  PRMT R0, R4, 0x7610, R0 ;  /* 0x0000761004007816 */ /* 0x000fe40000000000 */
.L_x_2462:
[----:B------:R-:W-:Y:S05]  /*afc0*/  BSYNC B0 ;  /* 0x0000000000007941 */ /* 0x000fea0003800000 */
.L_x_2461:
[----:B------:R-:W-:Y:S01]  /*afd0*/  STG.E.U8 [R2.64], R0 ;  /* 0x0000000002007986 */ /* 0x000fe2000c101124 */
[----:B------:R-:W-:Y:S05]  /*afe0*/  EXIT ;  /* 0x000000000000794d */ /* 0x000fea0003800000 */
.L_x_2455:
[----:B------:R-:W-:-:S13]  /*aff0*/  ISETP.NE.AND P0, PT, R0, 0x1c, PT ;  /* 0x0000001c0000780c */ /* 0x000fda0003f05270 */
[----:B------:R-:W-:Y:S05]  /*b000*/  @!P0 BRA `(.L_x_2464) ;  /* 0x000002a000008947 */ /* 0x000fea0003800000 */
[----:B------:R-:W-:-:S13]  /*b010*/  ISETP.NE.AND P0, PT, R0, 0x1d, PT ;  /* 0x0000001d0000780c */ /* 0x000fda0003f05270 */
[----:B------:R-:W-:Y:S05]  /*b020*/  @!P0 BRA `(.L_x_2465) ;  /* 0x0000025000008947 */ /* 0x000fea0003800000 */
[----:B------:R-:W-:-:S13]  /*b030*/  ISETP.NE.AND P0, PT, R0, 0x2c, PT ;  /* 0x0000002c0000780c */ /* 0x000fda0003f05270 */
[----:B------:R-:W-:Y:S05]  /*b040*/  @P0 BRA `(.L_x_2438) ;  /* 0x000000f000000947 */ /* 0x000fea0003800000 */
[----:B-----5:R-:W-:Y:S02]  /*b050*/  SHF.R.U32.HI R4, RZ, 0x17, R18 ;  /* 0x00000017ff047819 */ /* 0x020fe40000011612 */
        /* <DEDUP_REMOVED lines=14> */
.L_x_2438:
        /* <DEDUP_REMOVED lines=19> */
[----:B------:R-:W-:Y:S05]  /*b270*/  EXIT ;  /* 0x000000000000794d */ /* 0x000fea0003800000 */
.L_x_2465:
[----:B-----5:R-:W0:Y:S02]  /*b280*/  F2I.U64.TRUNC R18, R18 ;  /* 0x0000001200127311 */ /* 0x020e24000020d800 */
[----:B0-----:R-:W-:Y:S01]  /*b290*/  STG.E.64 [R2.64], R18 ;  /* 0x0000001202007986 */ /* 0x001fe2000c101b24 */
[----:B------:R-:W-:Y:S05]  /*b2a0*/  EXIT ;  /* 0x000000000000794d */ /* 0x000fea0003800000 */
.L_x_2464:
[----:B-----5:R-:W0:Y:S02]  /*b2b0*/  F2I.FTZ.U32.TRUNC.NTZ R5, R18 ;  /* 0x0000001200057305 */ /* 0x020e24000021f000 */
[----:B0-----:R-:W-:Y:S01]  /*b2c0*/  STG.E [R2.64], R5 ;  /* 0x0000000502007986 */ /* 0x001fe2000c101924 */
[----:B------:R-:W-:Y:S05]  /*b2d0*/  EXIT ;  /* 0x000000000000794d */ /* 0x000fea0003800000 */
.L_x_2466:
        /* <DEDUP_REMOVED lines=10> */
.L_x_6703:


//--------------------- .text._ZN2at6native18elementwise_kernelILi128ELi2EZNS0_22gpu_kernel_impl_nocastIZZZNS0_62_GLOBAL__N__e6aa1b1b_29_ActivationLogSigmoidKernel_cu_9d16a0dc27log_sigmoid_backward_kernelERNS_14TensorIteratorEENKUlvE_clEvENKUlvE0_clEvEUlffE_EEvRNS_18TensorIteratorBaseERKT_EUliE_EEviT1_ --------------------------
	.section	.text._ZN2at6native18elementwise_kernelILi128ELi2EZNS0_22gpu_kernel_impl_nocastIZZZNS0_62_GLOBAL__N__e6aa1b1b_29_ActivationLogSigmoidKernel_cu_9d16a0dc27log_sigmoid_backward_kernelERNS_14TensorIteratorEENKUlvE_clEvENKUlvE0_clEvEUlffE_EEvRNS_18TensorIteratorBaseERKT_EUliE_EEviT1_,"ax",@progbits
	.sectioninfo	@"SHI_REGISTERS=13"
	.align	128
        .global         _ZN2at6native18elementwise_kernelILi128ELi2EZNS0_22gpu_kernel_impl_nocastIZZZNS0_62_GLOBAL__N__e6aa1b1b_29_ActivationLogSigmoidKernel_cu_9d16a0dc27log_sigmoid_backward_kernelERNS_14TensorIteratorEENKUlvE_clEvENKUlvE0_clEvEUlffE_EEvRNS_18TensorIteratorBaseERKT_EUliE_EEviT1_
        .type           _ZN2at6native18elementwise_kernelILi128ELi2EZNS0_22gpu_kernel_impl_nocastIZZZNS0_62_GLOBAL__N__e6aa1b1b_29_ActivationLogSigmoidKernel_cu_9d16a0dc27log_sigmoid_backward_kernelERNS_14TensorIteratorEENKUlvE_clEvENKUlvE0_clEvEUlffE_EEvRNS_18TensorIteratorBaseERKT_EUliE_EEviT1_,@function
        .size           _ZN2at6native18elementwise_kernelILi128ELi2EZNS0_22gpu_kernel_impl_nocastIZZZNS0_62_GLOBAL__N__e6aa1b1b_29_ActivationLogSigmoidKernel_cu_9d16a0dc27log_sigmoid_backward_kernelERNS_14TensorIteratorEENKUlvE_clEvENKUlvE0_clEvEUlffE_EEvRNS_18TensorIteratorBaseERKT_EUliE_EEviT1_,(.L_x_6704 - _ZN2at6native18elementwise_kernelILi128ELi2EZNS0_22gpu_kernel_impl_nocastIZZZNS0_62_GLOBAL__N__e6aa1b1b_29_ActivationLogSigmoidKernel_cu_9d16a0dc27log_sigmoid_backward_kernelERNS_14TensorIteratorEENKUlvE_clEvENKUlvE0_clEvEUlffE_EEvRNS_18TensorIteratorBaseERKT_EUliE_EEviT1_)
        .other          _ZN2at6native18elementwise_kernelILi128ELi2EZNS0_22gpu_kernel_impl_nocastIZZZNS0_62_GLOBAL__N__e6aa1b1b_29_ActivationLogSigmoidKernel_cu_9d16a0dc27log_sigmoid_backward_kernelERNS_14TensorIteratorEENKUlvE_clEvENKUlvE0_clEvEUlffE_EEvRNS_18TensorIteratorBaseERKT_EUliE_EEviT1_,@"STO_CUDA_ENTRY STV_DEFAULT"
_ZN2at6native18elementwise_kernelILi128ELi2EZNS0_22gpu_kernel_impl_nocastIZZZNS0_62_GLOBAL__N__e6aa1b1b_29_ActivationLogSigmoidKernel_cu_9d16a0dc27log_sigmoid_backward_kernelERNS_14TensorIteratorEENKUlvE_clEvENKUlvE0_clEvEUlffE_EEvRNS_18TensorIteratorBaseERKT_EUliE_EEviT1_:
.text._ZN2at6native18elementwise_kernelILi128ELi2EZNS0_22gpu_kernel_impl_nocastIZZZNS0_62_GLOBAL__N__e6aa1b1b_29_ActivationLogSigmoidKernel_cu_9d16a0dc27log_sigmoid_backward_kernelERNS_14TensorIteratorEENKUlvE_clEvENKUlvE0_clEvEUlffE_EEvRNS_18TensorIteratorBaseERKT_EUliE_EEviT1_:
[----:B------:R-:W-:Y:S02]  /*0000*/  MOV R1, c[0x0][0x28] ;  /* 0x00000a0000017a02 */ /* 0x000fe40000000f00 */
[----:B------:R-:W0:Y:S01]  /*0010*/  S2R R0, SR_CTAID.X ;  /* 0x0000000000007919 */ /* 0x000e220000002500 */
[----:B------:R-:W-:Y:S01]  /*0020*/  ULDC.64 UR4, c[0x0][0x118] ;  /* 0x0000460000047ab9 */ /* 0x000fe20000000a00 */
[----:B------:R-:W-:Y:S02]  /*0030*/  BSSY B0, `(.L_x_2467) ;  /* 0x0000118000007945 */ /* 0x000fe40003800000 */
[----:B------:R-:W0:Y:S02]  /*0040*/  S2R R3, SR_TID.X ;  /* 0x0000000000037919 */ /* 0x000e240000002100 */
[----:B0-----:R-:W-:-:S04]  /*0050*/  LEA R0, R0, R3, 0x8 ;  /* 0x0000000300007211 */ /* 0x001fc800078e40ff */
[----:B------:R-:W-:Y:S02]  /*0060*/  ISETP.GE.AND P0, PT, R0, c[0x0][0x160], PT ;  /* 0x0000580000007a0c */ /* 0x000fe40003f06270 */
[----:B------:R-:W-:-:S11]  /*0070*/  MOV R9, R0 ;  /* 0x0000000000097202 */ /* 0x000fd60000000f00 */
        /* <DEDUP_REMOVED lines=254> */
.L_x_2469:
[----:B------:R-:W-:-:S04]  /*1060*/  IADD3 R4, P0, R4, c[0x0][0x3d0], RZ ;  /* 0x0000f40004047a10 */ /* 0x000fc80007f1e0ff */
[----:B------:R-:W-:-:S05]  /*1070*/  IADD3.X R5, RZ, c[0x0][0x3d4], RZ, P0, !PT ;  /* 0x0000f500ff057a10 */ /* 0x000fca00007fe4ff */
[----:B------:R-:W2:Y:S01]  /*1080*/  LDG.E R4, [R4.64] ;  /* 0x0000000404047981 */ /* 0x000ea2000c1e1900 */
[----:B------:R-:W-:-:S04]  /*1090*/  IADD3 R6, P0, R3, c[0x0][0x3d8], RZ ;  /* 0x0000f60003067a10 */ /* 0x000fc80007f1e0ff */
[----:B------:R-:W-:-:S06]  /*10a0*/  IADD3.X R7, RZ, c[0x0][0x3dc], RZ, P0, !PT ;  /* 0x0000f700ff077a10 */ /* 0x000fcc00007fe4ff */
[----:B------:R-:W3:Y:S01]  /*10b0*/  LDG.E R7, [R6.64] ;  /* 0x0000000406077981 */ /* 0x000ee2000c1e1900 */
[----:B------:R-:W-:Y:S01]  /*10c0*/  MOV R10, 0x3f800000 ;  /* 0x3f800000000a7802 */ /* 0x000fe20000000f00 */
[C---:B--2---:R-:W-:Y:S01]  /*10d0*/  FMUL.FTZ R8, |R4|.reuse, -1.4426950216293334961 ;  /* 0xbfb8aa3b04087820 */ /* 0x044fe20000410200 */
[C---:B------:R-:W-:Y:S02]  /*10e0*/  FSETP.GEU.FTZ.AND P0, PT, R4.reuse, RZ, PT ;  /* 0x000000ff0400720b */ /* 0x040fe40003f1e000 */
[----:B------:R-:W-:Y:S02]  /*10f0*/  FSET.BF.LT.FTZ.AND R3, R4, RZ, PT ;  /* 0x000000ff0403720a */ /* 0x000fe40003811000 */
[----:B------:R-:W-:Y:S01]  /*1100*/  FSEL R4, R10, -1, !P0 ;  /* 0xbf8000000a047808 */ /* 0x000fe20004000000 */
[----:B------:R-:W0:Y:S01]  /*1110*/  MUFU.EX2 R8, R8 ;  /* 0x0000000800087308 */ /* 0x000e220000000800 */
[----:B------:R-:W-:Y:S01]  /*1120*/  IADD3 R2, P0, R2, c[0x0][0x3c8], RZ ;  /* 0x0000f20002027a10 */ /* 0x000fe20007f1e0ff */
[----:B0-----:R-:W-:-:S06]  /*1130*/  FADD.FTZ R9, R8, 1 ;  /* 0x3f80000008097421 */ /* 0x001fcc0000010000 */
[----:B------:R-:W0:Y:S02]  /*1140*/  MUFU.RCP R9, R9 ;  /* 0x0000000900097308 */ /* 0x000e240000001000 */
[----:B0-----:R-:W-:Y:S01]  /*1150*/  FMUL.FTZ R5, R8, R9 ;  /* 0x0000000908057220 */ /* 0x001fe20000410000 */
[----:B------:R-:W-:-:S03]  /*1160*/  IADD3 R9, R0, 0x80, RZ ;  /* 0x0000008000097810 */ /* 0x000fc60007ffe0ff */
[----:B------:R-:W-:Y:S01]  /*1170*/  FFMA.FTZ R4, -R4, R5, R3 ;  /* 0x0000000504047223 */ /* 0x000fe20000010103 */
[----:B------:R-:W-:-:S03]  /*1180*/  IADD3.X R3, RZ, c[0x0][0x3cc], RZ, P0, !PT ;  /* 0x0000f300ff037a10 */ /* 0x000fc600007fe4ff */
[----:B---3--:R-:W-:-:S05]  /*1190*/  FMUL.FTZ R7, R4, R7 ;  /* 0x0000000704077220 */ /* 0x008fca0000410000 */
[----:B------:R0:W-:Y:S02]  /*11a0*/  STG.E [R2.64], R7 ;  /* 0x0000000702007986 */ /* 0x0001e4000c101904 */
.L_x_2468:
[----:B------:R-:W-:Y:S05]  /*11b0*/  BSYNC B0 ;  /* 0x0000000000007941 */ /* 0x000fea0003800000 */
.L_x_2467:
[----:B------:R-:W-:-:S13]  /*11c0*/  ISETP.GE.AND P0, PT, R9, c[0x0][0x160], PT ;  /* 0x0000580009007a0c */ /* 0x000fda0003f06270 */
[----:B------:R-:W-:Y:S05]  /*11d0*/  @P0 EXIT ;  /* 0x000000000000094d */ /* 0x000fea0003800000 */
[----:B------:R-:W-:Y:S01]  /*11e0*/  ISETP.NE.AND P0, PT, RZ, c[0x0][0x168], PT ;  /* 0x00005a00ff007a0c */ /* 0x000fe20003f05270 */
[----:B------:R-:W-:Y:S01]  /*11f0*/  HFMA2.MMA R0, -RZ, RZ, 0, 0 ;  /* 0x00000000ff007435 */ /* 0x000fe200000001ff */
[----:B0-----:R-:W-:-:S11]  /*1200*/  CS2R R2, SRZ ;  /* 0x0000000000027805 */ /* 0x001fd6000001ff00 */
        /* <DEDUP_REMOVED lines=250> */
.L_x_2470:
        /* <DEDUP_REMOVED lines=15> */
[----:B0-----:R-:W-:-:S04]  /*22a0*/  FMUL.FTZ R9, R7, R8 ;  /* 0x0000000807097220 */ /* 0x001fc80000410000 */
[----:B------:R-:W-:Y:S01]  /*22b0*/  FFMA.FTZ R6, -R5, R9, R6 ;  /* 0x0000000905067223 */ /* 0x000fe20000010106 */
[----:B------:R-:W-:-:S03]  /*22c0*/  IADD3.X R5, RZ, c[0x0][0x3cc], RZ, P0, !PT ;  /* 0x0000f300ff057a10 */ /* 0x000fc600007fe4ff */
[----:B---3--:R-:W-:-:S05]  /*22d0*/  FMUL.FTZ R3, R6, R3 ;  /* 0x0000000306037220 */ /* 0x008fca0000410000 */
[----:B------:R-:W-:Y:S01]  /*22e0*/  STG.E [R4.64], R3 ;  /* 0x0000000304007986 */ /* 0x000fe2000c101904 */
[----:B------:R-:W-:Y:S05]  /*22f0*/  EXIT ;  /* 0x000000000000794d */ /* 0x000fea0003800000 */
.L_x_2471:
        /* <DEDUP_REMOVED lines=16> */
.L_x_6704:


//--------------------- .text._ZN2at6native27unrolled_elementwise_kernelIZZZNS0_62_GLOBAL__N__e6aa1b1b_29_ActivationLogSigmoidKernel_cu_9d16a0dc27log_sigmoid_backward_kernelERNS_14TensorIteratorEENKUlvE_clEvENKUlvE0_clEvEUlffE_St5arrayIPcLm3EELi4E23TrivialOffsetCalculatorILi2EjESB_ILi1EjENS0_6memory15LoadWithoutCastENSE_16StoreWithoutCastEEEviT_T0_T2_T3_T4_T5_ --------------------------
	.section	.text._ZN2at6native27unrolled_elementwise_kernelIZZZNS0_62_GLOBAL__N__e6aa1b1b_29_ActivationLogSigmoidKernel_cu_9d16a0dc27log_sigmoid_backward_kernelERNS_14TensorIteratorEENKUlvE_clEvENKUlvE0_clEvEUlffE_St5arrayIPcLm3EELi4E23TrivialOffsetCalculatorILi2EjESB_ILi1EjENS0_6memory15LoadWithoutCastENSE_16StoreWithoutCastEEEviT_T0_T2_T3_T4_T5_,"ax",@progbits
	.sectioninfo	@"SHI_REGISTERS=30"
	.align	128
        .global         _ZN2at6native27unrolled_elementwise_kernelIZZZNS0_62_GLOBAL__N__e6aa1b1b_29_ActivationLogSigmoidKernel_cu_9d16a0dc27log_sigmoid_backward_kernelERNS_14TensorIteratorEENKUlvE_clEvENKUlvE0_clEvEUlffE_St5arrayIPcLm3EELi4E23TrivialOffsetCalculatorILi2EjESB_ILi1EjENS0_6memory15LoadWithoutCastENSE_16StoreWithoutCastEEEviT_T0_T2_T3_T4_T5_
        .type           _ZN2at6native27unrolled_elementwise_kernelIZZZNS0_62_GLOBAL__N__e6aa1b1b_29_ActivationLogSigmoidKernel_cu_9d16a0dc27log_sigmoid_backward_kernelERNS_14TensorIteratorEENKUlvE_clEvENKUlvE0_clEvEUlffE_St5arrayIPcLm3EELi4E23TrivialOffsetCalculatorILi2EjESB_ILi1EjENS0_6memory15LoadWithoutCastENSE_16StoreWithoutCastEEEviT_T0_T2_T3_T4_T5_,@function
        .size           _ZN2at6native27unrolled_elementwise_kernelIZZZNS0_62_GLOBAL__N__e6aa1b1b_29_ActivationLogSigmoidKernel_cu_9d16a0dc27log_sigmoid_backward_kernelERNS_14TensorIteratorEENKUlvE_clEvENKUlvE0_clEvEUlffE_St5arrayIPcLm3EELi4E23TrivialOffsetCalculatorILi2EjESB_ILi1EjENS0_6memory15LoadWithoutCastENSE_16StoreWithoutCastEEEviT_T0_T2_T3_T4_T5_,(.L_x_6705 - _ZN2at6native27unrolled_elementwise_kernelIZZZNS0_62_GLOBAL__N__e6aa1b1b_29_ActivationLogSigmoidKernel_cu_9d16a0dc27log_sigmoid_backward_kernelERNS_14TensorIteratorEENKUlvE_clEvENKUlvE0_clEvEUlffE_St5arrayIPcLm3EELi4E23TrivialOffsetCalculatorILi2EjESB_ILi1EjENS0_6memory15LoadWithoutCastENSE_16StoreWithoutCastEEEviT_T0_T2_T3_T4_T5_)
        .other          _ZN2at6native27unrolled_elementwise_kernelIZZZNS0_62_GLOBAL__N__e6aa1b1b_29_ActivationLogSigmoidKernel_cu_9d16a0dc27log_sigmoid_backward_kernelERNS_14TensorIteratorEENKUlvE_clEvENKUlvE0_clEvEUlffE_St5arrayIPcLm3EELi4E23TrivialOffsetCalculatorILi2EjESB_ILi1EjENS0_6memory15LoadWithoutCastENSE_16StoreWithoutCastEEEviT_T0_T2_T3_T4_T5_,@"STO_CUDA_ENTRY STV_DEFAULT"
_ZN2at6native27unrolled_elementwise_kernelIZZZNS0_62_GLOBAL__N__e6aa1b1b_29_ActivationLogSigmoidKernel_cu_9d16a0dc27log_sigmoid_backward_kernelERNS_14TensorIteratorEENKUlvE_clEvENKUlvE0_clEvEUlffE_St5arrayIPcLm3EELi4E23TrivialOffsetCalculatorILi2EjESB_ILi1EjENS0_6memory15LoadWithoutCastENSE_16StoreWithoutCastEEEviT_T0_T2_T3_T4_T5_:
.text._ZN2at6native27unrolled_elementwise_kernelIZZZNS0_62_GLOBAL__N__e6aa1b1b_29_ActivationLogSigmoidKernel_cu_9d16a0dc27log_sigmoid_backward_kernelERNS_14TensorIteratorEENKUlvE_clEvENKUlvE0_clEvEUlffE_St5arrayIPcLm3EELi4E23TrivialOffsetCalculatorILi2EjESB_ILi1EjENS0_6memory15LoadWithoutCastENSE_16StoreWithoutCastEEEviT_T0_T2_T3_T4_T5_:
[----:B------:R-:W-:Y:S02]  /*0000*/  MOV R1, c[0x0][0x28] ;  /* 0x00000a0000017a02 */ /* 0x000fe40000000f00 */
[----:B------:R-:W0:Y:S01]  /*0010*/  S2R R0, SR_CTAID.X ;  /* 0x0000000000007919 */ /* 0x000e220000002500 */
[----:B------:R-:W-:-:S03]  /*0020*/  IMAD.MOV.U32 R3, RZ, RZ, -0x200 ;  /* 0xfffffe00ff037424 */ /* 0x000fc600078e00ff */
[----:B------:R-:W1:Y:S01]  /*0030*/  S2R R19, SR_TID.X ;  /* 0x0000000000137919 */ /* 0x000e620000002100 */
[----:B------:R-:W-:Y:S01]  /*0040*/  HFMA2.MMA R20, -RZ, RZ, 0, 0 ;  /* 0x00000000ff147435 */ /* 0x000fe200000001ff */
[----:B------:R-:W-:Y:S01]  /*0050*/  ULDC.64 UR4, c[0x0][0x118] ;  /* 0x0000460000047ab9 */ /* 0x000fe20000000a00 */
[----:B------:R-:W-:Y:S01]  /*0060*/  CS2R R14, SRZ ;  /* 0x00000000000e7805 */ /* 0x000fe2000001ff00 */
[----:B------:R-:W-:Y:S02]  /*0070*/  IMAD.MOV.U32 R13, RZ, RZ, RZ ;  /* 0x000000ffff0d7224 */ /* 0x000fe400078e00ff */
[----:B0-----:R-:W-:Y:S01]  /*0080*/  IMAD R12, R0, R3, c[0x0][0x160] ;  /* 0x00005800000c7624 */ /* 0x001fe200078e0203 */
[----:B-1----:R-:W-:-:S04]  /*0090*/  MOV R3, R19 ;  /* 0x0000001300037202 */ /* 0x002fc80000000f00 */
[----:B------:R-:W-:Y:S01]  /*00a0*/  ISETP.GE.AND P0, PT, R19, R12, PT ;  /* 0x0000000c1300720c */ /* 0x000fe20003f06270 */
[----:B------:R-:W-:-:S12]  /*00b0*/  IMAD.MOV.U32 R24, RZ, RZ, RZ ;  /* 0x000000ffff187224 */ /* 0x000fd800078e00ff */
[----:B------:R-:W-:Y:S01]  /*00c0*/  @!P0 MOV R26, 0x4 ;  /* 0x00000004001a8802 */ /* 0x000fe20000000f00 */
[----:B------:R-:W-:Y:S01]  /*00d0*/  @!P0 IMAD R21, R0, 0x200, R3 ;  /* 0x0000020000158824 */ /* 0x000fe200078e0203 */
[----:B------:R-:W-:-:S03]  /*00e0*/  @!P0 IADD3 R3, R3, 0x80, RZ ;  /* 0x0000008003038810 */ /* 0x000fc60007ffe0ff */
[----:B------:R-:W-:Y:S01]  /*00f0*/  @!P0 IMAD.WIDE.U32 R22, R21, R26, c[0x0][0x170] ;  /* 0x00005c0015168625 */ /* 0x000fe200078e001a */
[----:B------:R-:W-:-:S03]  /*0100*/  ISETP.GE.AND P1, PT, R3, R12, PT ;  /* 0x0000000c0300720c */ /* 0x000fc60003f26270 */
[----:B------:R-:W-:Y:S01]  /*0110*/  @!P0 IMAD.WIDE.U32 R26, R21, R26, c[0x0][0x178] ;  /* 0x00005e00151a8625 */ /* 0x000fe200078e001a */
[----:B------:R0:W5:Y:S04]  /*0120*/  @!P0 LDG.E R24, [R22.64] ;  /* 0x0000000416188981 */ /* 0x000168000c1e1900 */
[----:B------:R0:W5:Y:S05]  /*0130*/  @!P0 LDG.E R20, [R26.64] ;  /* 0x000000041a148981 */ /* 0x00016a000c1e1900 */
[----:B------:R-:W-:-:S02]  /*0140*/  @!P1 LEA R2, R0, R3, 0x9 ;  /* 0x0000000300029211 */ /* 0x000fc400078e48ff */
[----:B------:R-:W-:Y:S02]  /*0150*/  @!P1 IADD3 R3, R3, 0x80, RZ ;  /* 0x0000008003039810 */ /* 0x000fe40007ffe0ff */
[----:B------:R-:W-:Y:S02]  /*0160*/  @!P1 MOV R5, 0x4 ;  /* 0x0000000400059802 */ /* 0x000fe40000000f00 */
[----:B------:R-:W-:-:S03]  /*0170*/  ISETP.GE.AND P3, PT, R3, R12, PT ;  /* 0x0000000c0300720c */ /* 0x000fc60003f66270 */
[----:B------:R-:W-:Y:S01]  /*0180*/  @!P1 IMAD.WIDE.U32 R8, R2, R5, c[0x0][0x170] ;  /* 0x00005c0002089625 */ /* 0x000fe200078e0005 */
[----:B------:R-:W-:-:S03]  /*0190*/  CS2R R16, SRZ ;  /* 0x0000000000107805 */ /* 0x000fc6000001ff00 */
[----:B------:R-:W-:Y:S01]  /*01a0*/  IMAD.MOV.U32 R18, RZ, RZ, RZ ;  /* 0x000000ffff127224 */ /* 0x000fe200078e00ff */
[----:B------:R1:W5:Y:S05]  /*01b0*/  @!P1 LDG.E R13, [R8.64] ;  /* 0x00000004080d9981 */ /* 0x00036a000c1e1900 */
[----:B------:R-:W-:Y:S01]  /*01c0*/  @!P3 IMAD R6, R0, 0x200, R3 ;  /* 0x000002000006b824 */ /* 0x000fe200078e0203 */
[----:B------:R-:W-:-:S04]  /*01d0*/  @!P3 IADD3 R3, R3, 0x80, RZ ;  /* 0x000000800303b810 */ /* 0x000fc80007ffe0ff */
[----:B------:R-:W-:Y:S02]  /*01e0*/  ISETP.GE.AND P2, PT, R3, R12, PT ;  /* 0x0000000c0300720c */ /* 0x000fe40003f46270 */
[----:B------:R-:W-:-:S11]  /*01f0*/  @!P3 MOV R7, 0x4 ;  /* 0x000000040007b802 */ /* 0x000fd60000000f00 */
[----:B------:R-:W-:Y:S02]  /*0200*/  @!P2 IMAD R10, R0, 0x200, R3 ;  /* 0x00000200000aa824 */ /* 0x000fe400078e0203 */
[----:B------:R-:W-:-:S04]  /*0210*/  @!P1 IMAD.WIDE.U32 R2, R2, R5, c[0x0][0x178] ;  /* 0x00005e0002029625 */ /* 0x000fc800078e0005 */
[CC--:B------:R-:W-:Y:S01]  /*0220*/  @!P3 IMAD.WIDE.U32 R4, R6.reuse, R7.reuse, c[0x0][0x170] ;  /* 0x00005c000604b625 */ /* 0x0c0fe200078e0007 */
[----:B------:R-:W-:Y:S01]  /*0230*/  @!P2 MOV R11, 0x4 ;  /* 0x00000004000ba802 */ /* 0x000fe20000000f00 */
[----:B------:R2:W5:Y:S04]  /*0240*/  @!P1 LDG.E R14, [R2.64] ;  /* 0x00000004020e9981 */ /* 0x000568000c1e1900 */
[----:B------:R3:W5:Y:S01]  /*0250*/  @!P3 LDG.E R15, [R4.64] ;  /* 0x00000004040fb981 */ /* 0x000762000c1e1900 */
[----:B------:R-:W-:-:S04]  /*0260*/  @!P3 IMAD.WIDE.U32 R6, R6, R7, c[0x0][0x178] ;  /* 0x00005e000606b625 */ /* 0x000fc800078e0007 */
[CC--:B-1----:R-:W-:Y:S01]  /*0270*/  @!P2 IMAD.WIDE.U32 R8, R10.reuse, R11.reuse, c[0x0][0x170] ;  /* 0x00005c000a08a625 */ /* 0x0c2fe200078e000b */
[----:B------:R1:W5:Y:S03]  /*0280*/  @!P3 LDG.E R16, [R6.64] ;  /* 0x000000040610b981 */ /* 0x000366000c1e1900 */
[--C-:B---3--:R-:W-:Y:S01]  /*0290*/  IMAD.MOV.U32 R5, RZ, RZ, R19.reuse ;  /* 0x000000ffff057224 */ /* 0x108fe200078e0013 */
[----:B------:R-:W-:Y:S01]  /*02a0*/  BSSY B0, `(.L_x_2472) ;  /* 0x000001b000007945 */ /* 0x000fe20003800000 */
[----:B------:R-:W-:Y:S01]  /*02b0*/  @!P2 IMAD.WIDE.U32 R10, R10, R11, c[0x0][0x178] ;  /* 0x00005e000a0aa625 */ /* 0x000fe200078e000b */
[----:B------:R0:W5:Y:S02]  /*02c0*/  @!P2 LDG.E R17, [R8.64] ;  /* 0x000000040811a981 */ /* 0x000164000c1e1900 */
[C---:B--2---:R-:W-:Y:S02]  /*02d0*/  IADD3 R3, R5.reuse, 0x100, RZ ;  /* 0x0000010005037810 */ /* 0x044fe40007ffe0ff */
[----:B------:R-:W-:Y:S01]  /*02e0*/  IADD3 R21, R5, 0x80, RZ ;  /* 0x0000008005157810 */ /* 0x000fe20007ffe0ff */
[----:B------:R-:W-:Y:S01]  /*02f0*/  @!P0 IMAD R2, R0, 0x200, R19 ;  /* 0x0000020000028824 */ /* 0x000fe200078e0213 */
[----:B------:R-:W-:Y:S01]  /*0300*/  ISETP.GE.AND P1, PT, R3, R12, PT ;  /* 0x0000000c0300720c */ /* 0x000fe20003f26270 */
[----:B------:R0:W5:Y:S01]  /*0310*/  @!P2 LDG.E R18, [R10.64] ;  /* 0x000000040a12a981 */ /* 0x000162000c1e1900 */
[----:B-1----:R-:W-:-:S02]  /*0320*/  IADD3 R7, R5, 0x180, RZ ;  /* 0x0000018005077810 */ /* 0x002fc40007ffe0ff */
[----:B------:R-:W-:Y:S02]  /*0330*/  @!P0 MOV R3, 0x4 ;  /* 0x0000000400038802 */ /* 0x000fe40000000f00 */
[----:B------:R-:W-:Y:S02]  /*0340*/  @!P0 MOV R5, R21 ;  /* 0x0000001500058202 */ /* 0x000fe40000000f00 */
[-C--:B------:R-:W-:Y:S01]  /*0350*/  ISETP.GE.AND P5, PT, R21, R12.reuse, PT ;  /* 0x0000000c1500720c */ /* 0x080fe20003fa6270 */
[----:B------:R-:W-:Y:S01]  /*0360*/  @!P0 IMAD.WIDE.U32 R2, R2, R3, c[0x0][0x168] ;  /* 0x00005a0002028625 */ /* 0x000fe200078e0003 */
[-C--:B------:R-:W-:Y:S02]  /*0370*/  ISETP.GE.AND P2, PT, R7, R12.reuse, PT ;  /* 0x0000000c0700720c */ /* 0x080fe40003f46270 */
[----:B------:R-:W-:Y:S01]  /*0380*/  ISETP.GE.AND P3, PT, R5, R12, PT ;  /* 0x0000000c0500720c */ /* 0x000fe20003f66270 */
[----:B------:R-:W-:Y:S07]  /*0390*/  @P0 BRA `(.L_x_2473) ;  /* 0x000000b000000947 */ /* 0x000fee0003800000 */
[C---:B0----5:R-:W-:Y:S01]  /*03a0*/  FMUL.FTZ R4, |R24|.reuse, -1.4426950216293334961 ;  /* 0xbfb8aa3b18047820 */ /* 0x061fe20000410200 */
        /* <DEDUP_REMOVED lines=10> */
.L_x_2473:
[----:B0-----:R-:W-:Y:S05]  /*0450*/  BSYNC B0 ;  /* 0x0000000000007941 */ /* 0x001fea0003800000 */
.L_x_2472:
[----:B------:R-:W-:Y:S01]  /*0460*/  BSSY B0, `(.L_x_2474) ;  /* 0x000000d000007945 */ /* 0x000fe20003800000 */
[----:B------:R-:W-:Y:S05]  /*0470*/  @P5 BRA `(.L_x_2475) ;  /* 0x000000b000005947 */ /* 0x000fea0003800000 */
[C---:B-----5:R-:W-:Y:S01]  /*0480*/  FMUL.FTZ R6, |R13|.reuse, -1.4426950216293334961 ;  /* 0xbfb8aa3b0d067820 */ /* 0x060fe20000410200 */
[----:B------:R-:W-:Y:S01]  /*0490*/  HFMA2.MMA R4, -RZ, RZ, 1.875, 0 ;  /* 0x3f800000ff047435 */ /* 0x000fe200000001ff */
[C---:B------:R-:W-:Y:S02]  /*04a0*/  FSETP.GEU.FTZ.AND P4, PT, R13.reuse, RZ, PT ;  /* 0x000000ff0d00720b */ /* 0x040fe40003f9e000 */
[----:B------:R-:W-:Y:S02]  /*04b0*/  FSET.BF.LT.FTZ.AND R13, R13, RZ, PT ;  /* 0x000000ff0d0d720a */ /* 0x000fe40003811000 */
[----:B------:R-:W0:Y:S05]  /*04c0*/  MUFU.EX2 R6, R6 ;  /* 0x0000000600067308 */ /* 0x000e2a0000000800 */
[----:B------:R-:W-:Y:S01]  /*04d0*/  FSEL R4, R4, -1, !P4 ;  /* 0xbf80000004047808 */ /* 0x000fe20006000000 */
[----:B0-----:R-:W-:-:S04]  /*04e0*/  FADD.FTZ R8, R6, 1 ;  /* 0x3f80000006087421 */ /* 0x001fc80000010000 */
[----:B------:R-:W0:Y:S02]  /*04f0*/  MUFU.RCP R9, R8 ;  /* 0x0000000800097308 */ /* 0x000e240000001000 */
[----:B0-----:R-:W-:-:S04]  /*0500*/  FMUL.FTZ R9, R6, R9 ;  /* 0x0000000906097220 */ /* 0x001fc80000410000 */
[----:B------:R-:W-:-:S04]  /*0510*/  FFMA.FTZ R9, -R4, R9, R13 ;  /* 0x0000000904097223 */ /* 0x000fc8000001010d */
[----:B------:R-:W-:Y:S02]  /*0520*/  FMUL.FTZ R14, R9, R14 ;  /* 0x0000000e090e7220 */ /* 0x000fe40000410000 */
.L_x_2475:
[----:B------:R-:W-:Y:S05]  /*0530*/  BSYNC B0 ;  /* 0x0000000000007941 */ /* 0x000fea0003800000 */
.L_x_2474:
[----:B------:R-:W-:Y:S01]  /*0540*/  BSSY B0, `(.L_x_2476) ;  /* 0x000000d000007945 */ /* 0x000fe20003800000 */
[----:B------:R-:W-:Y:S05]  /*0550*/  @P1 BRA `(.L_x_2477) ;  /* 0x000000b000001947 */ /* 0x000fea0003800000 */
[C---:B-----5:R-:W-:Y:S01]  /*0560*/  FMUL.FTZ R6, |R15|.reuse, -1.4426950216293334961 ;  /* 0xbfb8aa3b0f067820 */ /* 0x060fe20000410200 */
[C---:B------:R-:W-:Y:S02]  /*0570*/  FSETP.GEU.FTZ.AND P1, PT, R15.reuse, RZ, PT ;  /* 0x000000ff0f00720b */ /* 0x040fe40003f3e000 */
[----:B------:R-:W-:Y:S02]  /*0580*/  MOV R4, 0x3f800000 ;  /* 0x3f80000000047802 */ /* 0x000fe40000000f00 */
[----:B------:R-:W-:Y:S01]  /*0590*/  FSET.BF.LT.FTZ.AND R15, R15, RZ, PT ;  /* 0x000000ff0f0f720a */ /* 0x000fe20003811000 */
[----:B------:R-:W0:Y:S01]  /*05a0*/  MUFU.EX2 R6, R6 ;  /* 0x0000000600067308 */ /* 0x000e220000000800 */
[----:B------:R-:W-:Y:S01]  /*05b0*/  FSEL R4, R4, -1, !P1 ;  /* 0xbf80000004047808 */ /* 0x000fe20004800000 */
[----:B0-----:R-:W-:-:S06]  /*05c0*/  FADD.FTZ R8, R6, 1 ;  /* 0x3f80000006087421 */ /* 0x001fcc0000010000 */
[----:B------:R-:W0:Y:S02]  /*05d0*/  MUFU.RCP R9, R8 ;  /* 0x0000000800097308 */ /* 0x000e240000001000 */
[----:B0-----:R-:W-:-:S04]  /*05e0*/  FMUL.FTZ R9, R6, R9 ;  /* 0x0000000906097220 */ /* 0x001fc80000410000 */
[----:B------:R-:W-:-:S04]  /*05f0*/  FFMA.FTZ R9, -R4, R9, R15 ;  /* 0x0000000904097223 */ /* 0x000fc8000001010f */
[----:B------:R-:W-:Y:S02]  /*0600*/  FMUL.FTZ R11, R9, R16 ;  /* 0x00000010090b7220 */ /* 0x000fe40000410000 */
.L_x_2477:
[----:B------:R-:W-:Y:S05]  /*0610*/  BSYNC B0 ;  /* 0x0000000000007941 */ /* 0x000fea0003800000 */
.L_x_2476:
        /* <DEDUP_REMOVED lines=13> */
.L_x_2479:
[----:B------:R-:W-:Y:S05]  /*06f0*/  BSYNC B0 ;  /* 0x0000000000007941 */ /* 0x000fea0003800000 */
.L_x_2478:
[----:B------:R0:W-:Y:S01]  /*0700*/  @!P0 STG.E [R2.64], R7 ;  /* 0x0000000702008986 */ /* 0x0001e2000c101904 */
[----:B------:R-:W-:Y:S01]  /*0710*/  BSSY B0, `(.L_x_2480) ;  /* 0x000000c000007945 */ /* 0x000fe20003800000 */
[----:B------:R-:W-:Y:S05]  /*0720*/  @P3 BRA `(.L_x_2481) ;  /* 0x000000a000003947 */ /* 0x000fea0003800000 */
[----:B0-----:R-:W-:Y:S01]  /*0730*/  LEA R2, R0, R5, 0x9 ;  /* 0x0000000500027211 */ /* 0x001fe200078e48ff */
[----:B------:R-:W-:Y:S01]  /*0740*/  HFMA2.MMA R7, -RZ, RZ, 0, 2.384185791015625e-07 ;  /* 0x00000004ff077435 */ /* 0x000fe200000001ff */
[----:B------:R-:W-:-:S04]  /*0750*/  IADD3 R5, R5, 0x80, RZ ;  /* 0x0000008005057810 */ /* 0x000fc80007ffe0ff */
[----:B------:R-:W-:-:S05]  /*0760*/  ISETP.GE.AND P0, PT, R5, R12, PT ;  /* 0x0000000c0500720c */ /* 0x000fca0003f06270 */
[----:B------:R-:W-:-:S05]  /*0770*/  IMAD.WIDE.U32 R2, R2, R7, c[0x0][0x168] ;  /* 0x00005a0002027625 */ /* 0x000fca00078e0007 */
[----:B-----5:R0:W-:Y:S03]  /*0780*/  STG.E [R2.64], R14 ;  /* 0x0000000e02007986 */ /* 0x0201e6000c101904 */
[----:B------:R-:W-:Y:S01]  /*0790*/  @!P0 IMAD R6, R0, 0x200, R5 ;  /* 0x0000020000068824 */ /* 0x000fe200078e0205 */
[----:B------:R-:W-:-:S03]  /*07a0*/  @!P0 IADD3 R5, R5, 0x80, RZ ;  /* 0x0000008005058810 */ /* 0x000fc60007ffe0ff */
[----:B------:R-:W-:-:S05]  /*07b0*/  @!P0 IMAD.WIDE.U32 R6, R6, R7, c[0x0][0x168] ;  /* 0x00005a0006068625 */ /* 0x000fca00078e0007 */
[----:B------:R0:W-:Y:S02]  /*07c0*/  @!P0 STG.E [R6.64], R11 ;  /* 0x0000000b06008986 */ /* 0x0001e4000c101904 */
.L_x_2481:
[----:B------:R-:W-:Y:S05]  /*07d0*/  BSYNC B0 ;  /* 0x0000000000007941 */ /* 0x000fea0003800000 */
.L_x_2480:
[----:B------:R-:W-:-:S13]  /*07e0*/  ISETP.GE.AND P0, PT, R5, R12, PT ;  /* 0x0000000c0500720c */ /* 0x000fda0003f06270 */
[----:B------:R-:W-:Y:S05]  /*07f0*/  @P0 EXIT ;  /* 0x000000000000094d */ /* 0x000fea0003800000 */
[----:B0-----:R-:W-:Y:S02]  /*0800*/  LEA R2, R0, R5, 0x9 ;  /* 0x0000000500027211 */ /* 0x001fe400078e48ff */
[----:B------:R-:W-:-:S05]  /*0810*/  MOV R3, 0x4 ;  /* 0x0000000400037802 */ /* 0x000fca0000000f00 */
[----:B------:R-:W-:-:S05]  /*0820*/  IMAD.WIDE.U32 R2, R2, R3, c[0x0][0x168] ;  /* 0x00005a0002027625 */ /* 0x000fca00078e0003 */
[----:B------:R-:W-:Y:S01]  /*0830*/  STG.E [R2.64], R9 ;  /* 0x0000000902007986 */ /* 0x000fe2000c101904 */
[----:B------:R-:W-:Y:S05]  /*0840*/  EXIT ;  /* 0x000000000000794d */ /* 0x000fea0003800000 */
.L_x_2482:
        /* <DEDUP_REMOVED lines=11> */
.L_x_6705:


//--------------------- .text._ZN2at6native29vectorized_elementwise_kernelILi2EZZZNS0_62_GLOBAL__N__e6aa1b1b_29_ActivationLogSigmoidKernel_cu_9d16a0dc27log_sigmoid_backward_kernelERNS_14TensorIteratorEENKUlvE_clEvENKUlvE0_clEvEUlffE_St5arrayIPcLm3EEEEviT0_T1_ --------------------------
	.section	.text._ZN2at6native29vectorized_elementwise_kernelILi2EZZZNS0_62_GLOBAL__N__e6aa1b1b_29_ActivationLogSigmoidKernel_cu_9d16a0dc27log_sigmoid_backward_kernelERNS_14TensorIteratorEENKUlvE_clEvENKUlvE0_clEvEUlffE_St5arrayIPcLm3EEEEviT0_T1_,"ax",@progbits
	.sectioninfo	@"SHI_REGISTERS=32"
	.align	128
        .global         _ZN2at6native29vectorized_elementwise_kernelILi2EZZZNS0_62_GLOBAL__N__e6aa1b1b_29_ActivationLogSigmoidKernel_cu_9d16a0dc27log_sigmoid_backward_kernelERNS_14TensorIteratorEENKUlvE_clEvENKUlvE0_clEvEUlffE_St5arrayIPcLm3EEEEviT0_T1_
        .type           _ZN2at6native29vectorized_elementwise_kernelILi2EZZZNS0_62_GLOBAL__N__e6aa1b1b_29_ActivationLogSigmoidKernel_cu_9d16a0dc27log_sigmoid_backward_kernelERNS_14TensorIteratorEENKUlvE_clEvENKUlvE0_clEvEUlffE_St5arrayIPcLm3EEEEviT0_T1_,@function
        .size           _ZN2at6native29vectorized_elementwise_kernelILi2EZZZNS0_62_GLOBAL__N__e6aa1b1b_29_ActivationLogSigmoidKernel_cu_9d16a0dc27log_sigmoid_backward_kernelERNS_14TensorIteratorEENKUlvE_clEvENKUlvE0_clEvEUlffE_St5arrayIPcLm3EEEEviT0_T1_,(.L_x_6706 - _ZN2at6native29vectorized_elementwise_kernelILi2EZZZNS0_62_GLOBAL__N__e6aa1b1b_29_ActivationLogSigmoidKernel_cu_9d16a0dc27log_sigmoid_backward_kernelERNS_14TensorIteratorEENKUlvE_clEvENKUlvE0_clEvEUlffE_St5arrayIPcLm3EEEEviT0_T1_)
        .other          _ZN2at6native29vectorized_elementwise_kernelILi2EZZZNS0_62_GLOBAL__N__e6aa1b1b_29_ActivationLogSigmoidKernel_cu_9d16a0dc27log_sigmoid_backward_kernelERNS_14TensorIteratorEENKUlvE_clEvENKUlvE0_clEvEUlffE_St5arrayIPcLm3EEEEviT0_T1_,@"STO_CUDA_ENTRY STV_DEFAULT"
_ZN2at6native29vectorized_elementwise_kernelILi2EZZZNS0_62_GLOBAL__N__e6aa1b1b_29_ActivationLogSigmoidKernel_cu_9d16a0dc27log_sigmoid_backward_kernelERNS_14TensorIteratorEENKUlvE_clEvENKUlvE0_clEvEUlffE_St5arrayIPcLm3EEEEviT0_T1_:
.text._ZN2at6native29vectorized_elementwise_kernelILi2EZZZNS0_62_GLOBAL__N__e6aa1b1b_29_ActivationLogSigmoidKernel_cu_9d16a0dc27log_sigmoid_backward_kernelERNS_14TensorIteratorEENKUlvE_clEvENKUlvE0_clEvEUlffE_St5arrayIPcLm3EEEEviT0_T1_:
[----:B------:R-:W-:Y:S02]  /*0000*/  MOV R1, c[0x0][0x28] ;  /* 0x00000a0000017a02 */ /* 0x000fe40000000f00 */
[----:B------:R-:W0:Y:S01]  /*0010*/  S2R R12, SR_CTAID.X ;  /* 0x00000000000c7919 */ /* 0x000e220000002500 */
[----:B------:R-:W-:Y:S01]  /*0020*/  ULDC.64 UR4, c[0x0][0x118] ;  /* 0x0000460000047ab9 */ /* 0x000fe20000000a00 */
[----:B0-----:R-:W-:-:S04]  /*0030*/  SHF.L.U32 R12, R12, 0xa, RZ ;  /* 0x0000000a0c0c7819 */ /* 0x001fc800000006ff */
[----:B------:R-:W-:-:S04]  /*0040*/  IADD3 R16, -R12, c[0x0][0x160], RZ ;  /* 0x000058000c107a10 */ /* 0x000fc80007ffe1ff */
[----:B------:R-:W-:-:S13]  /*0050*/  ISETP.GE.U32.AND P0, PT, R16, 0x400, PT ;  /* 0x000004001000780c */ /* 0x000fda0003f06070 */
[----:B------:R-:W-:Y:S05]  /*0060*/  @!P0 BRA `(.L_x_2483) ;  /* 0x0000066000008947 */ /* 0x000fea0003800000 */
[----:B------:R-:W0:Y:S01]  /*0070*/  S2R R29, SR_TID.X ;  /* 0x00000000001d7919 */ /* 0x000e220000002100 */
[----:B------:R-:W-:-:S04]  /*0080*/  IMAD.MOV.U32 R13, RZ, RZ, 0x4 ;  /* 0x00000004ff0d7424 */ /* 0x000fc800078e00ff */
[----:B------:R-:W-:-:S06]  /*0090*/  IMAD.WIDE R2, R12, R13, c[0x0][0x170] ;  /* 0x00005c000c027625 */ /* 0x000fcc00078e020d */
[----:B0-----:R-:W-:-:S05]  /*00a0*/  IMAD.WIDE.U32 R16, R29, 0x8, R2 ;  /* 0x000000081d107825 */ /* 0x001fca00078e0002 */
[----:B------:R0:W2:Y:S04]  /*00b0*/  LDG.E.64 R20, [R16.64] ;  /* 0x0000000410147981 */ /* 0x0000a8000c1e1b00 */
[----:B------:R0:W3:Y:S04]  /*00c0*/  LDG.E.64 R18, [R16.64+0x400] ;  /* 0x0004000410127981 */ /* 0x0000e8000c1e1b00 */
[----:B------:R0:W4:Y:S04]  /*00d0*/  LDG.E.64 R8, [R16.64+0x800] ;  /* 0x0008000410087981 */ /* 0x000128000c1e1b00 */
[----:B------:R0:W5:Y:S01]  /*00e0*/  LDG.E.64 R2, [R16.64+0xc00] ;  /* 0x000c000410027981 */ /* 0x000162000c1e1b00 */
[----:B------:R-:W-:-:S06]  /*00f0*/  IMAD.WIDE R4, R12, R13, c[0x0][0x178] ;  /* 0x00005e000c047625 */ /* 0x000fcc00078e020d */
[----:B------:R-:W-:-:S05]  /*0100*/  IMAD.WIDE.U32 R24, R29, 0x8, R4 ;  /* 0x000000081d187825 */ /* 0x000fca00078e0004 */
[----:B------:R1:W5:Y:S04]  /*0110*/  LDG.E.64 R14, [R24.64] ;  /* 0x00000004180e7981 */ /* 0x000368000c1e1b00 */
[----:B------:R1:W5:Y:S04]  /*0120*/  LDG.E.64 R10, [R24.64+0x400] ;  /* 0x00040004180a7981 */ /* 0x000368000c1e1b00 */
[----:B------:R1:W5:Y:S04]  /*0130*/  LDG.E.64 R6, [R24.64+0x800] ;  /* 0x0008000418067981 */ /* 0x000368000c1e1b00 */
[----:B------:R1:W5:Y:S01]  /*0140*/  LDG.E.64 R4, [R24.64+0xc00] ;  /* 0x000c000418047981 */ /* 0x000362000c1e1b00 */
[----:B0-----:R-:W-:Y:S01]  /*0150*/  HFMA2.MMA R17, -RZ, RZ, 1.875, 0 ;  /* 0x3f800000ff117435 */ /* 0x001fe200000001ff */
[----:B------:R-:W-:-:S06]  /*0160*/  IMAD.WIDE.U32 R12, R12, R13, c[0x0][0x168] ;  /* 0x00005a000c0c7625 */ /* 0x000fcc00078e000d */
[----:B------:R-:W-:-:S04]  /*0170*/  IMAD.WIDE R12, R29, 0x8, R12 ;  /* 0x000000081d0c7825 */ /* 0x000fc800078e020c */
[C---:B--2---:R-:W-:Y:S01]  /*0180*/  FMUL.FTZ R0, |R20|.reuse, -1.4426950216293334961 ;  /* 0xbfb8aa3b14007820 */ /* 0x044fe20000410200 */
[C---:B------:R-:W-:Y:S01]  /*0190*/  FSETP.GEU.FTZ.AND P0, PT, R20.reuse, RZ, PT ;  /* 0x000000ff1400720b */ /* 0x040fe20003f1e000 */
[----:B------:R-:W-:Y:S01]  /*01a0*/  FMUL.FTZ R22, |R21|, -1.4426950216293334961 ;  /* 0xbfb8aa3b15167820 */ /* 0x000fe20000410200 */
[----:B------:R-:W-:Y:S01]  /*01b0*/  FSET.BF.LT.FTZ.AND R27, R20, RZ, PT ;  /* 0x000000ff141b720a */ /* 0x000fe20003811000 */
[----:B---3--:R-:W-:Y:S02]  /*01c0*/  FMUL.FTZ R16, |R18|, -1.4426950216293334961 ;  /* 0xbfb8aa3b12107820 */ /* 0x008fe40000410200 */
[----:B------:R-:W0:Y:S01]  /*01d0*/  MUFU.EX2 R0, R0 ;  /* 0x0000000000007308 */ /* 0x000e220000000800 */
[----:B----4-:R-:W-:Y:S02]  /*01e0*/  FSETP.GEU.FTZ.AND P1, PT, R9, RZ, PT ;  /* 0x000000ff0900720b */ /* 0x010fe40003f3e000 */
[----:B-----5:R-:W-:-:S05]  /*01f0*/  FSETP.GEU.FTZ.AND P3, PT, R3, RZ, PT ;  /* 0x000000ff0300720b */ /* 0x020fca0003f7e000 */
[----:B------:R-:W1:Y:S01]  /*0200*/  MUFU.EX2 R22, R22 ;  /* 0x0000001600167308 */ /* 0x000e620000000800 */
[----:B------:R-:W-:Y:S01]  /*0210*/  FSETP.GEU.FTZ.AND P2, PT, R2, RZ, PT ;  /* 0x000000ff0200720b */ /* 0x000fe20003f5e000 */
[----:B0-----:R-:W-:-:S06]  /*0220*/  FADD.FTZ R23, R0, 1 ;  /* 0x3f80000000177421 */ /* 0x001fcc0000010000 */
[----:B------:R-:W-:Y:S01]  /*0230*/  MUFU.EX2 R16, R16 ;  /* 0x0000001000107308 */ /* 0x000fe20000000800 */
[----:B-1----:R-:W-:-:S07]  /*0240*/  FADD.FTZ R25, R22, 1 ;  /* 0x3f80000016197421 */ /* 0x002fce0000010000 */
[----:B------:R-:W0:Y:S08]  /*0250*/  MUFU.RCP R23, R23 ;  /* 0x0000001700177308 */ /* 0x000e300000001000 */
[----:B------:R-:W1:Y:S01]  /*0260*/  MUFU.RCP R25, R25 ;  /* 0x0000001900197308 */ /* 0x000e620000001000 */
[----:B0-----:R-:W-:Y:S01]  /*0270*/  FMUL.FTZ R24, R0, R23 ;  /* 0x0000001700187220 */ /* 0x001fe20000410000 */
[----:B------:R-:W-:Y:S01]  /*0280*/  FSEL R0, R17, -1, !P0 ;  /* 0xbf80000011007808 */ /* 0x000fe20004000000 */
[----:B------:R-:W-:Y:S01]  /*0290*/  FADD.FTZ R23, R16, 1 ;  /* 0x3f80000010177421 */ /* 0x000fe20000010000 */
[----:B------:R-:W-:-:S03]  /*02a0*/  FSETP.GEU.FTZ.AND P0, PT, R21, RZ, PT ;  /* 0x000000ff1500720b */ /* 0x000fc60003f1e000 */
[----:B------:R-:W-:Y:S01]  /*02b0*/  FFMA.FTZ R27, -R0, R24, R27 ;  /* 0x00000018001b7223 */ /* 0x000fe2000001011b */
[----:B------:R-:W-:Y:S01]  /*02c0*/  FSET.BF.LT.FTZ.AND R24, R21, RZ, PT ;  /* 0x000000ff1518720a */ /* 0x000fe20003811000 */
[----:B------:R-:W-:Y:S01]  /*02d0*/  FMUL.FTZ R0, |R19|, -1.4426950216293334961 ;  /* 0xbfb8aa3b13007820 */ /* 0x000fe20000410200 */
[----:B------:R-:W0:Y:S01]  /*02e0*/  MUFU.RCP R23, R23 ;  /* 0x0000001700177308 */ /* 0x000e220000001000 */
[----:B------:R-:W-:Y:S01]  /*02f0*/  FSEL R21, R17, -1, !P0 ;  /* 0xbf80000011157808 */ /* 0x000fe20004000000 */
[----:B-1----:R-:W-:Y:S01]  /*0300*/  FMUL.FTZ R22, R22, R25 ;  /* 0x0000001916167220 */ /* 0x002fe20000410000 */
[----:B------:R-:W-:Y:S01]  /*0310*/  FSETP.GEU.FTZ.AND P0, PT, R18, RZ, PT ;  /* 0x000000ff1200720b */ /* 0x000fe20003f1e000 */
[----:B------:R-:W-:Y:S01]  /*0320*/  FMUL.FTZ R14, R14, R27 ;  /* 0x0000001b0e0e7220 */ /* 0x000fe20000410000 */
[----:B------:R-:W-:Y:S01]  /*0330*/  FSET.BF.LT.FTZ.AND R25, R18, RZ, PT ;  /* 0x000000ff1219720a */ /* 0x000fe20003811000 */
[----:B------:R-:W-:Y:S02]  /*0340*/  FFMA.FTZ R24, -R21, R22, R24 ;  /* 0x0000001615187223 */ /* 0x000fe40000010118 */
[----:B------:R-:W1:Y:S01]  /*0350*/  MUFU.EX2 R0, R0 ;  /* 0x0000000000007308 */ /* 0x000e620000000800 */
[----:B------:R-:W-:-:S02]  /*0360*/  FMUL.FTZ R18, |R8|, -1.4426950216293334961 ;  /* 0xbfb8aa3b08127820 */ /* 0x000fc40000410200 */
[----:B------:R-:W-:Y:S02]  /*0370*/  FMUL.FTZ R15, R15, R24 ;  /* 0x000000180f0f7220 */ /* 0x000fe40000410000 */
[----:B0-----:R-:W-:Y:S01]  /*0380*/  FMUL.FTZ R21, R16, R23 ;  /* 0x0000001710157220 */ /* 0x001fe20000410000 */
[----:B------:R-:W-:Y:S02]  /*0390*/  FSEL R16, R17, -1, !P0 ;  /* 0xbf80000011107808 */ /* 0x000fe40004000000 */
[----:B------:R0:W-:Y:S01]  /*03a0*/  MUFU.EX2 R23, R18 ;  /* 0x0000001200177308 */ /* 0x0001e20000000800 */
[----:B------:R-:W-:Y:S01]  /*03b0*/  FSETP.GEU.FTZ.AND P0, PT, R19, RZ, PT ;  /* 0x000000ff1300720b */ /* 0x000fe20003f1e000 */
[----:B------:R-:W-:Y:S01]  /*03c0*/  STG.E.64 [R12.64], R14 ;  /* 0x0000000e0c007986 */ /* 0x000fe2000c101b04 */
[----:B------:R-:W-:Y:S02]  /*03d0*/  FFMA.FTZ R25, -R16, R21, R25 ;  /* 0x0000001510197223 */ /* 0x000fe40000010119 */
[----:B-1----:R-:W-:-:S02]  /*03e0*/  FADD.FTZ R20, R0, 1 ;  /* 0x3f80000000147421 */ /* 0x002fc40000010000 */
[C---:B------:R-:W-:Y:S01]  /*03f0*/  FMUL.FTZ R21, |R9|.reuse, -1.4426950216293334961 ;  /* 0xbfb8aa3b09157820 */ /* 0x040fe20000410200 */
[----:B------:R-:W-:Y:S01]  /*0400*/  FSET.BF.LT.FTZ.AND R9, R9, RZ, PT ;  /* 0x000000ff0909720a */ /* 0x000fe20003811000 */
[----:B0-----:R-:W-:Y:S02]  /*0410*/  FMUL.FTZ R18, |R2|, -1.4426950216293334961 ;  /* 0xbfb8aa3b02127820 */ /* 0x001fe40000410200 */
[----:B------:R-:W0:Y:S01]  /*0420*/  MUFU.RCP R20, R20 ;  /* 0x0000001400147308 */ /* 0x000e220000001000 */
[----:B------:R-:W-:-:S07]  /*0430*/  FMUL.FTZ R10, R10, R25 ;  /* 0x000000190a0a7220 */ /* 0x000fce0000410000 */
[----:B------:R-:W1:Y:S01]  /*0440*/  MUFU.EX2 R21, R21 ;  /* 0x0000001500157308 */ /* 0x000e620000000800 */
[----:B0-----:R-:W-:Y:S01]  /*0450*/  FMUL.FTZ R16, R0, R20 ;  /* 0x0000001400107220 */ /* 0x001fe20000410000 */
[----:B------:R-:W-:Y:S01]  /*0460*/  FSET.BF.LT.FTZ.AND R20, R19, RZ, PT ;  /* 0x000000ff1314720a */ /* 0x000fe20003811000 */
[----:B------:R-:W-:-:S05]  /*0470*/  FMUL.FTZ R19, |R3|, -1.4426950216293334961 ;  /* 0xbfb8aa3b03137820 */ /* 0x000fca0000410200 */
[----:B------:R-:W0:Y:S01]  /*0480*/  MUFU.EX2 R18, R18 ;  /* 0x0000001200127308 */ /* 0x000e220000000800 */
[----:B------:R-:W-:Y:S02]  /*0490*/  FSEL R0, R17, -1, !P0 ;  /* 0xbf80000011007808 */ /* 0x000fe40004000000 */
[----:B------:R-:W-:-:S03]  /*04a0*/  FSETP.GEU.FTZ.AND P0, PT, R8, RZ, PT ;  /* 0x000000ff0800720b */ /* 0x000fc60003f1e000 */
[----:B------:R-:W-:Y:S02]  /*04b0*/  FFMA.FTZ R20, -R0, R16, R20 ;  /* 0x0000001000147223 */ /* 0x000fe40000010114 */
[----:B------:R-:W2:Y:S01]  /*04c0*/  MUFU.EX2 R19, R19 ;  /* 0x0000001300137308 */ /* 0x000ea20000000800 */
[----:B-1----:R-:W-:Y:S02]  /*04d0*/  FADD.FTZ R0, R21, 1 ;  /* 0x3f80000015007421 */ /* 0x002fe40000010000 */
[----:B------:R-:W-:Y:S02]  /*04e0*/  FADD.FTZ R16, R23, 1 ;  /* 0x3f80000017107421 */ /* 0x000fe40000010000 */
[----:B------:R-:W-:Y:S01]  /*04f0*/  FMUL.FTZ R11, R11, R20 ;  /* 0x000000140b0b7220 */ /* 0x000fe20000410000 */
[----:B------:R-:W-:Y:S02]  /*0500*/  FSEL R20, R17, -1, !P3 ;  /* 0xbf80000011147808 */ /* 0x000fe40005800000 */
[----:B------:R-:W1:Y:S01]  /*0510*/  MUFU.RCP R0, R0 ;  /* 0x0000000000007308 */ /* 0x000e620000001000 */
[----:B0-----:R-:W-:Y:S01]  /*0520*/  FADD.FTZ R24, R18, 1 ;  /* 0x3f80000012187421 */ /* 0x001fe20000010000 */
[----:B------:R-:W-:Y:S01]  /*0530*/  STG.E.64 [R12.64+0x400], R10 ;  /* 0x0004000a0c007986 */ /* 0x000fe2000c101b04 */
[----:B--2---:R-:W-:-:S05]  /*0540*/  FADD.FTZ R26, R19, 1 ;  /* 0x3f800000131a7421 */ /* 0x004fca0000010000 */
[----:B------:R-:W0:Y:S01]  /*0550*/  MUFU.RCP R16, R16 ;  /* 0x0000001000107308 */ /* 0x000e220000001000 */
[----:B-1----:R-:W-:-:S07]  /*0560*/  FMUL.FTZ R0, R21, R0 ;  /* 0x0000000015007220 */ /* 0x002fce0000410000 */
[----:B------:R-:W1:Y:S01]  /*0570*/  MUFU.RCP R22, R26 ;  /* 0x0000001a00167308 */ /* 0x000e620000001000 */
[----:B------:R-:W-:Y:S02]  /*0580*/  FSET.BF.LT.FTZ.AND R21, R3, RZ, PT ;  /* 0x000000ff0315720a */ /* 0x000fe40003811000 */
[----:B------:R-:W-:-:S05]  /*0590*/  FSEL R3, R17, -1, !P1 ;  /* 0xbf80000011037808 */ /* 0x000fca0004800000 */
[----:B------:R-:W2:Y:S01]  /*05a0*/  MUFU.RCP R25, R24 ;  /* 0x0000001800197308 */ /* 0x000ea20000001000 */
[----:B0-----:R-:W-:Y:S02]  /*05b0*/  FMUL.FTZ R16, R23, R16 ;  /* 0x0000001017107220 */ /* 0x001fe40000410000 */
[----:B------:R-:W-:-:S04]  /*05c0*/  FFMA.FTZ R0, -R3, R0, R9 ;  /* 0x0000000003007223 */ /* 0x000fc80000010109 */
[----:B------:R-:W-:Y:S02]  /*05d0*/  FMUL.FTZ R7, R7, R0 ;  /* 0x0000000007077220 */ /* 0x000fe40000410000 */
[----:B-1----:R-:W-:Y:S01]  /*05e0*/  FMUL.FTZ R22, R19, R22 ;  /* 0x0000001613167220 */ /* 0x002fe20000410000 */
[----:B------:R-:W-:Y:S02]  /*05f0*/  FSET.BF.LT.FTZ.AND R19, R8, RZ, PT ;  /* 0x000000ff0813720a */ /* 0x000fe40003811000 */
[----:B------:R-:W-:Y:S01]  /*0600*/  FSET.BF.LT.FTZ.AND R8, R2, RZ, PT ;  /* 0x000000ff0208720a */ /* 0x000fe20003811000 */
[----:B------:R-:W-:Y:S01]  /*0610*/  FFMA.FTZ R20, -R20, R22, R21 ;  /* 0x0000001614147223 */ /* 0x000fe20000010115 */
[C---:B------:R-:W-:Y:S02]  /*0620*/  FSEL R2, R17.reuse, -1, !P0 ;  /* 0xbf80000011027808 */ /* 0x040fe40004000000 */
[----:B------:R-:W-:Y:S01]  /*0630*/  FSEL R17, R17, -1, !P2 ;  /* 0xbf80000011117808 */ /* 0x000fe20005000000 */
[----:B--2---:R-:W-:-:S02]  /*0640*/  FMUL.FTZ R25, R18, R25 ;  /* 0x0000001912197220 */ /* 0x004fc40000410000 */
[----:B------:R-:W-:Y:S02]  /*0650*/  FFMA.FTZ R19, -R2, R16, R19 ;  /* 0x0000001002137223 */ /* 0x000fe40000010113 */
[----:B------:R-:W-:Y:S02]  /*0660*/  FFMA.FTZ R17, -R17, R25, R8 ;  /* 0x0000001911117223 */ /* 0x000fe40000010108 */
[----:B------:R-:W-:Y:S02]  /*0670*/  FMUL.FTZ R6, R6, R19 ;  /* 0x0000001306067220 */ /* 0x000fe40000410000 */
[----:B------:R-:W-:Y:S02]  /*0680*/  FMUL.FTZ R5, R5, R20 ;  /* 0x0000001405057220 */ /* 0x000fe40000410000 */
[----:B------:R-:W-:Y:S01]  /*0690*/  FMUL.FTZ R4, R4, R17 ;  /* 0x0000001104047220 */ /* 0x000fe20000410000 */
[----:B------:R-:W-:Y:S04]  /*06a0*/  STG.E.64 [R12.64+0x800], R6 ;  /* 0x000800060c007986 */ /* 0x000fe8000c101b04 */
[----:B------:R-:W-:Y:S01]  /*06b0*/  STG.E.64 [R12.64+0xc00], R4 ;  /* 0x000c00040c007986 */ /* 0x000fe2000c101b04 */
[----:B------:R-:W-:Y:S05]  /*06c0*/  EXIT ;  /* 0x000000000000794d */ /* 0x000fea0003800000 */
.L_x_2483:
[----:B------:R-:W0:Y:S01]  /*06d0*/  S2R R17, SR_TID.X ;  /* 0x0000000000117919 */ /* 0x000e220000002100 */
[----:B------:R-:W-:Y:S01]  /*06e0*/  CS2R R14, SRZ ;  /* 0x00000000000e7805 */ /* 0x000fe2000001ff00 */
[----:B------:R-:W-:Y:S01]  /*06f0*/  HFMA2.MMA R13, -RZ, RZ, 0, 0 ;  /* 0x00000000ff0d7435 */ /* 0x000fe200000001ff */
[----:B0-----:R-:W-:Y:S01]  /*0700*/  ISETP.GE.AND P0, PT, R17, R16, PT ;  /* 0x000000101100720c */ /* 0x001fe20003f06270 */
[----:B------:R-:W-:-:S12]  /*0710*/  IMAD.MOV.U32 R23, RZ, RZ, R17 ;  /* 0x000000ffff177224 */ /* 0x000fd800078e0011 */
[----:B------:R-:W-:Y:S02]  /*0720*/  @!P0 IADD3 R6, R12, R23, RZ ;  /* 0x000000170c068210 */ /* 0x000fe40007ffe0ff */
[----:B------:R-:W-:Y:S02]  /*0730*/  @!P0 IADD3 R23, R23, 0x80, RZ ;  /* 0x0000008017178810 */ /* 0x000fe40007ffe0ff */
[----:B------:R-:W-:Y:S02]  /*0740*/  @!P0 MOV R7, 0x4 ;  /* 0x0000000400078802 */ /* 0x000fe40000000f00 */
[----:B------:R-:W-:-:S03]  /*0750*/  ISETP.GE.AND P1, PT, R23, R16, PT ;  /* 0x000000101700720c */ /* 0x000fc60003f26270 */
[----:B------:R-:W-:-:S04]  /*0760*/  @!P0 IMAD.WIDE.U32 R2, R6, R7, c[0x0][0x170] ;  /* 0x00005c0006028625 */ /* 0x000fc800078e0007 */
[----:B------:R-:W-:Y:S01]  /*0770*/  @!P0 IMAD.WIDE.U32 R6, R6, R7, c[0x0][0x178] ;  /* 0x00005e0006068625 */ /* 0x000fe200078e0007 */
[----:B------:R-:W-:Y:S01]  /*0780*/  CS2R R10, SRZ ;  /* 0x00000000000a7805 */ /* 0x000fe2000001ff00 */
[----:B------:R0:W5:Y:S04]  /*0790*/  @!P0 LDG.E R15, [R2.64] ;  /* 0x00000004020f8981 */ /* 0x000168000c1e1900 */
[----:B------:R-:W-:Y:S01]  /*07a0*/  @!P1 IMAD.IADD R24, R12, 0x1, R23 ;  /* 0x000000010c189824 */ /* 0x000fe200078e0217 */
[----:B------:R-:W-:Y:S01]  /*07b0*/  @!P1 IADD3 R23, R23, 0x80, RZ ;  /* 0x0000008017179810 */ /* 0x000fe20007ffe0ff */
[----:B------:R-:W-:Y:S01]  /*07c0*/  @!P1 IMAD.MOV.U32 R25, RZ, RZ, 0x4 ;  /* 0x00000004ff199424 */ /* 0x000fe200078e00ff */
[----:B------:R1:W5:Y:S02]  /*07d0*/  @!P0 LDG.E R14, [R6.64] ;  /* 0x00000004060e8981 */ /* 0x000364000c1e1900 */
[----:B------:R-:W-:Y:S01]  /*07e0*/  ISETP.GE.AND P2, PT, R23, R16, PT ;  /* 0x000000101700720c */ /* 0x000fe20003f46270 */
[----:B------:R-:W-:-:S12]  /*07f0*/  @!P1 IMAD.WIDE.U32 R8, R24, R25, c[0x0][0x170] ;  /* 0x00005c0018089625 */ /* 0x000fd800078e0019 */
[----:B------:R-:W-:Y:S01]  /*0800*/  @!P2 IADD3 R18, R12, R23, RZ ;  /* 0x000000170c12a210 */ /* 0x000fe20007ffe0ff */
[----:B------:R-:W-:Y:S01]  /*0810*/  @!P1 IMAD.WIDE.U32 R24, R24, R25, c[0x0][0x178] ;  /* 0x00005e0018189625 */ /* 0x000fe200078e0019 */
[----:B------:R-:W-:Y:S01]  /*0820*/  @!P2 IADD3 R23, R23, 0x80, RZ ;  /* 0x000000801717a810 */ /* 0x000fe20007ffe0ff */
[----:B------:R2:W5:Y:S03]  /*0830*/  @!P1 LDG.E R13, [R8.64] ;  /* 0x00000004080d9981 */ /* 0x000566000c1e1900 */
[----:B------:R-:W-:Y:S01]  /*0840*/  ISETP.GE.AND P3, PT, R23, R16, PT ;  /* 0x000000101700720c */ /* 0x000fe20003f66270 */
[----:B------:R3:W5:-:S12]  /*0850*/  @!P1 LDG.E R11, [R24.64] ;  /* 0x00000004180b9981 */ /* 0x000758000c1e1900 */
[----:B------:R-:W-:Y:S01]  /*0860*/  @!P3 IMAD.IADD R0, R12, 0x1, R23 ;  /* 0x000000010c00b824 */ /* 0x000fe200078e0217 */
[----:B------:R-:W-:-:S04]  /*0870*/  @!P3 IADD3 R23, R23, 0x80, RZ ;  /* 0x000000801717b810 */ /* 0x000fc80007ffe0ff */
[----:B------:R-:W-:Y:S02]  /*0880*/  ISETP.GE.AND P4, PT, R23, R16, PT ;  /* 0x000000101700720c */ /* 0x000fe40003f86270 */
[----:B0-----:R-:W-:-:S11]  /*0890*/  @!P3 MOV R3, 0x4 ;  /* 0x000000040003b802 */ /* 0x001fd60000000f00 */
[----:B-1----:R-:W-:Y:S02]  /*08a0*/  @!P4 IADD3 R6, R12, R23, RZ ;  /* 0x000000170c06c210 */ /* 0x002fe40007ffe0ff */
[----:B------:R-:W-:-:S04]  /*08b0*/  @!P4 IADD3 R23, R23, 0x80, RZ ;  /* 0x000000801717c810 */ /* 0x000fc80007ffe0ff */
[----:B------:R-:W-:Y:S01]  /*08c0*/  ISETP.GE.AND P1, PT, R23, R16, PT ;  /* 0x000000101700720c */ /* 0x000fe20003f26270 */
[----:B--2---:R-:W-:Y:S01]  /*08d0*/  CS2R R8, SRZ ;  /* 0x0000000000087805 */ /* 0x004fe2000001ff00 */
[----:B------:R-:W-:Y:S01]  /*08e0*/  @!P2 MOV R19, 0x4 ;  /* 0x000000040013a802 */ /* 0x000fe20000000f00 */
[----:B------:R-:W-:-:S04]  /*08f0*/  @!P3 IMAD.WIDE.U32 R20, R0, R3, c[0x0][0x170] ;  /* 0x00005c000014b625 */ /* 0x000fc800078e0003 */
[CC--:B------:R-:W-:Y:S01]  /*0900*/  @!P2 IMAD.WIDE.U32 R4, R18.reuse, R19.reuse, c[0x0][0x170] ;  /* 0x00005c001204a625 */ /* 0x0c0fe200078e0013 */
[----:B------:R0:W5:Y:S03]  /*0910*/  @!P3 LDG.E R8, [R20.64] ;  /* 0x000000041408b981 */ /* 0x000166000c1e1900 */
[----:B------:R-:W-:Y:S01]  /*0920*/  @!P2 IMAD.WIDE.U32 R18, R18, R19, c[0x0][0x178] ;  /* 0x00005e001212a625 */ /* 0x000fe200078e0013 */
[----:B------:R1:W5:Y:S04]  /*0930*/  @!P2 LDG.E R10, [R4.64] ;  /* 0x00000004040aa981 */ /* 0x000368000c1e1900 */
[----:B------:R2:W5:Y:S01]  /*0940*/  @!P2 LDG.E R9, [R18.64] ;  /* 0x000000041209a981 */ /* 0x000562000c1e1900 */
[----:B0-----:R-:W-:-:S02]  /*0950*/  @!P1 IADD3 R20, R12, R23, RZ ;  /* 0x000000170c149210 */ /* 0x001fc40007ffe0ff */
[----:B------:R-:W-:Y:S02]  /*0960*/  @!P1 IADD3 R23, R23, 0x80, RZ ;  /* 0x0000008017179810 */ /* 0x000fe40007ffe0ff */
[----:B-1----:R-:W-:Y:S02]  /*0970*/  @!P4 MOV R5, 0x4 ;  /* 0x000000040005c802 */ /* 0x002fe40000000f00 */
[----:B------:R-:W-:Y:S01]  /*0980*/  ISETP.GE.AND P2, PT, R23, R16, PT ;  /* 0x000000101700720c */ /* 0x000fe20003f46270 */
[----:B------:R-:W-:Y:S01]  /*0990*/  IMAD.MOV.U32 R7, RZ, RZ, RZ ;  /* 0x000000ffff077224 */ /* 0x000fe200078e00ff */
[----:B------:R-:W-:Y:S01]  /*09a0*/  @!P1 MOV R21, 0x4 ;  /* 0x0000000400159802 */ /* 0x000fe20000000f00 */
[----:B---3--:R-:W-:-:S04]  /*09b0*/  @!P3 IMAD.WIDE.U32 R24, R0, R3, c[0x0][0x178] ;  /* 0x00005e000018b625 */ /* 0x008fc800078e0003 */
[CC--:B------:R-:W-:Y:S01]  /*09c0*/  @!P4 IMAD.WIDE.U32 R2, R6.reuse, R5.reuse, c[0x0][0x170] ;  /* 0x00005c000602c625 */ /* 0x0c0fe200078e0005 */
[----:B------:R0:W5:Y:S03]  /*09d0*/  @!P3 LDG.E R7, [R24.64] ;  /* 0x000000041807b981 */ /* 0x000166000c1e1900 */
[----:B------:R-:W-:Y:S02]  /*09e0*/  IMAD.MOV.U32 R0, RZ, RZ, RZ ;  /* 0x000000ffff007224 */ /* 0x000fe400078e00ff */
[----:B------:R-:W-:-:S04]  /*09f0*/  @!P4 IMAD.WIDE.U32 R4, R6, R5, c[0x0][0x178] ;  /* 0x00005e000604c625 */ /* 0x000fc800078e0005 */
[----:B------:R-:W-:Y:S01]  /*0a00*/  IMAD.MOV.U32 R22, RZ, RZ, RZ ;  /* 0x000000ffff167224 */ /* 0x000fe200078e00ff */
[----:B0-----:R-:W-:Y:S01]  /*0a10*/  CS2R R24, SRZ ;  /* 0x0000000000187805 */ /* 0x001fe2000001ff00 */
[CC--:B--2---:R-:W-:Y:S01]  /*0a20*/  @!P1 IMAD.WIDE.U32 R18, R20.reuse, R21.reuse, c[0x0][0x170] ;  /* 0x00005c0014129625 */ /* 0x0c4fe200078e0015 */
[----:B------:R0:W5:Y:S03]  /*0a30*/  @!P4 LDG.E R0, [R4.64] ;  /* 0x000000040400c981 */ /* 0x000166000c1e1900 */
[----:B------:R-:W-:Y:S01]  /*0a40*/  @!P1 IMAD.WIDE.U32 R20, R20, R21, c[0x0][0x178] ;  /* 0x00005e0014149625 */ /* 0x000fe200078e0015 */
[----:B------:R1:W5:Y:S01]  /*0a50*/  @!P1 LDG.E R22, [R18.64] ;  /* 0x0000000412169981 */ /* 0x000362000c1e1900 */
[----:B------:R-:W-:-:S03]  /*0a60*/  HFMA2.MMA R6, -RZ, RZ, 0, 0 ;  /* 0x00000000ff067435 */ /* 0x000fc600000001ff */
[----:B------:R2:W5:Y:S01]  /*0a70*/  @!P1 LDG.E R24, [R20.64] ;  /* 0x0000000414189981 */ /* 0x000562000c1e1900 */
[----:B0-----:R-:W-:Y:S02]  /*0a80*/  @!P2 IADD3 R4, R12, R23, RZ ;  /* 0x000000170c04a210 */ /* 0x001fe40007ffe0ff */
[----:B------:R-:W-:Y:S02]  /*0a90*/  @!P2 IADD3 R23, R23, 0x80, RZ ;  /* 0x000000801717a810 */ /* 0x000fe40007ffe0ff */
[----:B------:R-:W-:Y:S02]  /*0aa0*/  @!P2 MOV R5, 0x4 ;  /* 0x000000040005a802 */ /* 0x000fe40000000f00 */
[----:B------:R0:W5:Y:S01]  /*0ab0*/  @!P4 LDG.E R6, [R2.64] ;  /* 0x000000040206c981 */ /* 0x000162000c1e1900 */
[----:B------:R-:W-:Y:S02]  /*0ac0*/  ISETP.GE.AND P1, PT, R23, R16, PT ;  /* 0x000000101700720c */ /* 0x000fe40003f26270 */
[----:B0-----:R-:W-:-:S11]  /*0ad0*/  @!P2 IMAD.WIDE.U32 R2, R4, R5, c[0x0][0x170] ;  /* 0x00005c000402a625 */ /* 0x001fd600078e0005 */
[----:B--2---:R-:W-:Y:S01]  /*0ae0*/  @!P1 IADD3 R21, R12, R23, RZ ;  /* 0x000000170c159210 */ /* 0x004fe20007ffe0ff */
[----:B------:R0:W5:Y:S01]  /*0af0*/  @!P2 LDG.E R25, [R2.64] ;  /* 0x000000040219a981 */ /* 0x000162000c1e1900 */
[----:B------:R-:W-:-:S05]  /*0b00*/  @!P1 MOV R28, 0x4 ;  /* 0x00000004001c9802 */ /* 0x000fca0000000f00 */
[----:B-1----:R-:W-:-:S04]  /*0b10*/  @!P1 IMAD.WIDE.U32 R18, R21, R28, c[0x0][0x170] ;  /* 0x00005c0015129625 */ /* 0x002fc800078e001c */
[----:B0-----:R-:W-:Y:S01]  /*0b20*/  @!P1 IMAD.WIDE.U32 R2, R21, R28, c[0x0][0x178] ;  /* 0x00005e0015029625 */ /* 0x001fe200078e001c */
[----:B------:R-:W-:-:S03]  /*0b30*/  HFMA2.MMA R21, -RZ, RZ, 0, 0 ;  /* 0x00000000ff157435 */ /* 0x000fc600000001ff */
[----:B------:R-:W-:Y:S02]  /*0b40*/  IMAD.MOV.U32 R26, RZ, RZ, RZ ;  /* 0x000000ffff1a7224 */ /* 0x000fe400078e00ff */
[----:B------:R-:W-:Y:S02]  /*0b50*/  IMAD.MOV.U32 R20, RZ, RZ, RZ ;  /* 0x000000ffff147224 */ /* 0x000fe400078e00ff */
[----:B------:R-:W-:-:S03]  /*0b60*/  @!P2 IMAD.WIDE.U32 R4, R4, R5, c[0x0][0x178] ;  /* 0x00005e000404a625 */ /* 0x000fc600078e0005 */
[----:B------:R0:W5:Y:S04]  /*0b70*/  @!P1 LDG.E R21, [R2.64] ;  /* 0x0000000402159981 */ /* 0x000168000c1e1900 */
[----:B------:R0:W5:Y:S04]  /*0b80*/  @!P2 LDG.E R26, [R4.64] ;  /* 0x00000004041aa981 */ /* 0x000168000c1e1900 */
[----:B------:R0:W5:Y:S01]  /*0b90*/  @!P1 LDG.E R20, [R18.64] ;  /* 0x0000000412149981 */ /* 0x000162000c1e1900 */
[----:B------:R-:W-:Y:S01]  /*0ba0*/  BSSY B0, `(.L_x_2484) ;  /* 0x000000d000007945 */ /* 0x000fe20003800000 */
[----:B------:R-:W-:Y:S05]  /*0bb0*/  @P0 BRA `(.L_x_2485) ;  /* 0x000000b000000947 */ /* 0x000fea0003800000 */
[C---:B0----5:R-:W-:Y:S01]  /*0bc0*/  FMUL.FTZ R3, |R15|.reuse, -1.4426950216293334961 ;  /* 0xbfb8aa3b0f037820 */ /* 0x061fe20000410200 */
[----:B------:R-:W-:-:S02]  /*0bd0*/  FSETP.GEU.FTZ.AND P1, PT, R15, RZ, PT ;  /* 0x000000ff0f00720b */ /* 0x000fc40003f3e000 */
        /* <DEDUP_REMOVED lines=9> */
.L_x_2485:
[----:B------:R-:W-:Y:S05]  /*0c70*/  BSYNC B0 ;  /* 0x0000000000007941 */ /* 0x000fea0003800000 */
.L_x_2484:
[----:B-----5:R-:W-:Y:S01]  /*0c80*/  IADD3 R15, R17, 0x80, RZ ;  /* 0x00000080110f7810 */ /* 0x020fe20007ffe0ff */
[----:B------:R-:W-:Y:S03]  /*0c90*/  BSSY B0, `(.L_x_2486) ;  /* 0x000000e000007945 */ /* 0x000fe60003800000 */
[----:B------:R-:W-:-:S13]  /*0ca0*/  ISETP.GE.AND P1, PT, R15, R16, PT ;  /* 0x000000100f00720c */ /* 0x000fda0003f26270 */
[----:B------:R-:W-:Y:S05]  /*0cb0*/  @P1 BRA `(.L_x_2487) ;  /* 0x000000b000001947 */ /* 0x000fea0003800000 */
[C---:B0-----:R-:W-:Y:S01]  /*0cc0*/  FMUL.FTZ R3, |R13|.reuse, -1.4426950216293334961 ;  /* 0xbfb8aa3b0d037820 */ /* 0x041fe20000410200 */
        /* <DEDUP_REMOVED lines=10> */
.L_x_2487:
[----:B------:R-:W-:Y:S05]  /*0d70*/  BSYNC B0 ;  /* 0x0000000000007941 */ /* 0x000fea0003800000 */
.L_x_2486:
[----:B0-----:R-:W-:Y:S01]  /*0d80*/  IADD3 R3, R17, 0x100, RZ ;  /* 0x0000010011037810 */ /* 0x001fe20007ffe0ff */
[----:B------:R-:W-:Y:S03]  /*0d90*/  BSSY B0, `(.L_x_2488) ;  /* 0x000000e000007945 */ /* 0x000fe60003800000 */
[----:B------:R-:W-:-:S13]  /*0da0*/  ISETP.GE.AND P1, PT, R3, R16, PT ;  /* 0x000000100300720c */ /* 0x000fda0003f26270 */
[----:B------:R-:W-:Y:S05]  /*0db0*/  @P1 BRA `(.L_x_2489) ;  /* 0x000000b000001947 */ /* 0x000fea0003800000 */
[C---:B------:R-:W-:Y:S01]  /*0dc0*/  FMUL.FTZ R2, |R10|.reuse, -1.4426950216293334961 ;  /* 0xbfb8aa3b0a027820 */ /* 0x040fe20000410200 */
        /* <DEDUP_REMOVED lines=10> */
.L_x_2489:
[----:B------:R-:W-:Y:S05]  /*0e70*/  BSYNC B0 ;  /* 0x0000000000007941 */ /* 0x000fea0003800000 */
.L_x_2488:
[C---:B------:R-:W-:Y:S01]  /*0e80*/  IADD3 R3, R17.reuse, 0x180, RZ ;  /* 0x0000018011037810 */ /* 0x040fe20007ffe0ff */
[----:B------:R-:W-:Y:S01]  /*0e90*/  BSSY B0, `(.L_x_2490) ;  /* 0x0000019000007945 */ /* 0x000fe20003800000 */
[----:B------:R-:W-:Y:S02]  /*0ea0*/  IADD3 R13, R17, 0x280, RZ ;  /* 0x00000280110d7810 */ /* 0x000fe40007ffe0ff */
[-C--:B------:R-:W-:Y:S02]  /*0eb0*/  ISETP.GE.AND P5, PT, R3, R16.reuse, PT ;  /* 0x000000100300720c */ /* 0x080fe40003fa6270 */
[----:B------:R-:W-:Y:S02]  /*0ec0*/  IADD3 R3, R17, 0x200, RZ ;  /* 0x0000020011037810 */ /* 0x000fe40007ffe0ff */
[-C--:B------:R-:W-:Y:S02]  /*0ed0*/  ISETP.GE.AND P2, PT, R13, R16.reuse, PT ;  /* 0x000000100d00720c */ /* 0x080fe40003f46270 */
[----:B------:R-:W-:-:S02]  /*0ee0*/  ISETP.GE.AND P1, PT, R3, R16, PT ;  /* 0x000000100300720c */ /* 0x000fc40003f26270 */
[----:B------:R-:W-:Y:S02]  /*0ef0*/  IADD3 R3, R17, 0x300, RZ ;  /* 0x0000030011037810 */ /* 0x000fe40007ffe0ff */
[----:B------:R-:W-:Y:S02]  /*0f00*/  @!P0 IADD3 R2, R12, R17, RZ ;  /* 0x000000110c028210 */ /* 0x000fe40007ffe0ff */
[----:B------:R-:W-:Y:S01]  /*0f10*/  ISETP.GE.AND P3, PT, R3, R16, PT ;  /* 0x000000100300720c */ /* 0x000fe20003f66270 */
[----:B------:R-:W-:Y:S01]  /*0f20*/  @!P0 IMAD.MOV.U32 R3, RZ, RZ, 0x4 ;  /* 0x00000004ff038424 */ /* 0x000fe200078e00ff */
[----:B------:R-:W-:-:S03]  /*0f30*/  IADD3 R13, R17, 0x380, RZ ;  /* 0x00000380110d7810 */ /* 0x000fc60007ffe0ff */
[----:B------:R-:W-:Y:S01]  /*0f40*/  @!P0 IMAD.WIDE.U32 R2, R2, R3, c[0x0][0x168] ;  /* 0x00005a0002028625 */ /* 0x000fe200078e0003 */
[----:B------:R-:W-:Y:S01]  /*0f50*/  ISETP.GE.AND P4, PT, R13, R16, PT ;  /* 0x000000100d00720c */ /* 0x000fe20003f86270 */
[----:B------:R-:W-:Y:S07]  /*0f60*/  @P5 BRA `(.L_x_2491) ;  /* 0x000000b000005947 */ /* 0x000fee0003800000 */
[C---:B------:R-:W-:Y:S01]  /*0f70*/  FMUL.FTZ R4, |R8|.reuse, -1.4426950216293334961 ;  /* 0xbfb8aa3b08047820 */ /* 0x040fe20000410200 */
[C---:B------:R-:W-:Y:S02]  /*0f80*/  FSETP.GEU.FTZ.AND P5, PT, R8.reuse, RZ, PT ;  /* 0x000000ff0800720b */ /* 0x040fe40003fbe000 */
[----:B------:R-:W-:-:S03]  /*0f90*/  FSET.BF.LT.FTZ.AND R8, R8, RZ, PT ;  /* 0x000000ff0808720a */ /* 0x000fc60003811000 */
[----:B------:R-:W0:Y:S02]  /*0fa0*/  MUFU.EX2 R4, R4 ;  /* 0x0000000400047308 */ /* 0x000e240000000800 */
[----:B0-----:R-:W-:-:S06]  /*0fb0*/  FADD.FTZ R10, R4, 1 ;  /* 0x3f800000040a7421 */ /* 0x001fcc0000010000 */
[----:B------:R-:W0:Y:S02]  /*0fc0*/  MUFU.RCP R13, R10 ;  /* 0x0000000a000d7308 */ /* 0x000e240000001000 */
[----:B0-----:R-:W-:Y:S01]  /*0fd0*/  FMUL.FTZ R14, R4, R13 ;  /* 0x0000000d040e7220 */ /* 0x001fe20000410000 */
[----:B------:R-:W-:-:S10]  /*0fe0*/  HFMA2.MMA R13, -RZ, RZ, 1.875, 0 ;  /* 0x3f800000ff0d7435 */ /* 0x000fd400000001ff */
[----:B------:R-:W-:-:S05]  /*0ff0*/  FSEL R13, R13, -1, !P5 ;  /* 0xbf8000000d0d7808 */ /* 0x000fca0006800000 */
[----:B------:R-:W-:-:S04]  /*1000*/  FFMA.FTZ R8, -R13, R14, R8 ;  /* 0x0000000e0d087223 */ /* 0x000fc80000010108 */
[----:B------:R-:W-:Y:S02]  /*1010*/  FMUL.FTZ R7, R8, R7 ;  /* 0x0000000708077220 */ /* 0x000fe40000410000 */
.L_x_2491:
[----:B------:R-:W-:Y:S05]  /*1020*/  BSYNC B0 ;  /* 0x0000000000007941 */ /* 0x000fea0003800000 */
.L_x_2490:
[----:B------:R-:W-:Y:S01]  /*1030*/  BSSY B0, `(.L_x_2492) ;  /* 0x000000d000007945 */ /* 0x000fe20003800000 */
        /* <DEDUP_REMOVED lines=12> */
.L_x_2493:
[----:B------:R-:W-:Y:S05]  /*1100*/  BSYNC B0 ;  /* 0x0000000000007941 */ /* 0x000fea0003800000 */
.L_x_2492:
[----:B------:R-:W-:Y:S01]  /*1110*/  BSSY B0, `(.L_x_2494) ;  /* 0x000000d000007945 */ /* 0x000fe20003800000 */
[----:B------:R-:W-:Y:S05]  /*1120*/  @P2 BRA `(.L_x_2495) ;  /* 0x000000b000002947 */ /* 0x000fea0003800000 */
[C---:B------:R-:W-:Y:S01]  /*1130*/  FMUL.FTZ R4, |R22|.reuse, -1.4426950216293334961 ;  /* 0xbfb8aa3b16047820 */ /* 0x040fe20000410200 */
        /* <DEDUP_REMOVED lines=10> */
.L_x_2495:
[----:B------:R-:W-:Y:S05]  /*11e0*/  BSYNC B0 ;  /* 0x0000000000007941 */ /* 0x000fea0003800000 */
.L_x_2494:
[----:B------:R-:W-:Y:S01]  /*11f0*/  BSSY B0, `(.L_x_2496) ;  /* 0x000000d000007945 */ /* 0x000fe20003800000 */
[----:B------:R-:W-:Y:S05]  /*1200*/  @P3 BRA `(.L_x_2497) ;  /* 0x000000b000003947 */ /* 0x000fea0003800000 */
[C---:B------:R-:W-:Y:S01]  /*1210*/  FMUL.FTZ R6, |R25|.reuse, -1.4426950216293334961 ;  /* 0xbfb8aa3b19067820 */ /* 0x040fe20000410200 */
        /* <DEDUP_REMOVED lines=10> */
.L_x_2497:
[----:B------:R-:W-:Y:S05]  /*12c0*/  BSYNC B0 ;  /* 0x0000000000007941 */ /* 0x000fea0003800000 */
.L_x_2496:
        /* <DEDUP_REMOVED lines=13> */
.L_x_2499:
[----:B------:R-:W-:Y:S05]  /*13a0*/  BSYNC B0 ;  /* 0x0000000000007941 */ /* 0x000fea0003800000 */
.L_x_2498:
[----:B------:R-:W-:Y:S01]  /*13b0*/  @!P0 IMAD.MOV.U32 R17, RZ, RZ, R15 ;  /* 0x000000ffff118224 */ /* 0x000fe200078e000f */
[----:B------:R0:W-:Y:S01]  /*13c0*/  @!P0 STG.E [R2.64], R5 ;  /* 0x0000000502008986 */ /* 0x0001e2000c101904 */
[----:B------:R-:W-:Y:S01]  /*13d0*/  BSSY B0, `(.L_x_2500) ;  /* 0x000002d000007945 */ /* 0x000fe20003800000 */
[----:B------:R-:W-:Y:S02]  /*13e0*/  BSSY B1, `(.L_x_2501) ;  /* 0x0000025000017945 */ /* 0x000fe40003800000 */
[----:B------:R-:W-:-:S13]  /*13f0*/  ISETP.GE.AND P0, PT, R17, R16, PT ;  /* 0x000000101100720c */ /* 0x000fda0003f06270 */
[----:B------:R-:W-:Y:S05]  /*1400*/  @P0 BRA `(.L_x_2502) ;  /* 0x000000c000000947 */ /* 0x000fea0003800000 */
[----:B0-----:R-:W-:Y:S01]  /*1410*/  HFMA2.MMA R3, -RZ, RZ, 0, 2.384185791015625e-07 ;  /* 0x00000004ff037435 */ /* 0x001fe200000001ff */
[----:B------:R-:W-:Y:S02]  /*1420*/  IADD3 R2, R12, R17, RZ ;  /* 0x000000110c027210 */ /* 0x000fe40007ffe0ff */
[----:B------:R-:W-:-:S04]  /*1430*/  IADD3 R17, R17, 0x80, RZ ;  /* 0x0000008011117810 */ /* 0x000fc80007ffe0ff */
[----:B------:R-:W-:-:S03]  /*1440*/  ISETP.GE.AND P0, PT, R17, R16, PT ;  /* 0x000000101100720c */ /* 0x000fc60003f06270 */
[----:B------:R-:W-:-:S05]  /*1450*/  IMAD.WIDE.U32 R2, R2, R3, c[0x0][0x168] ;  /* 0x00005a0002027625 */ /* 0x000fca00078e0003 */
[----:B------:R0:W-:Y:S05]  /*1460*/  STG.E [R2.64], R11 ;  /* 0x0000000b02007986 */ /* 0x0001ea000c101904 */
[----:B------:R-:W-:Y:S05]  /*1470*/  @P0 BRA `(.L_x_2503) ;  /* 0x000000c000000947 */ /* 0x000fea0003800000 */
[----:B0-----:R-:W-:Y:S01]  /*1480*/  MOV R3, 0x4 ;  /* 0x0000000400037802 */ /* 0x001fe20000000f00 */
[----:B------:R-:W-:Y:S01]  /*1490*/  IMAD.IADD R2, R12, 0x1, R17 ;  /* 0x000000010c027824 */ /* 0x000fe200078e0211 */
[----:B------:R-:W-:-:S03]  /*14a0*/  IADD3 R17, R17, 0x80, RZ ;  /* 0x0000008011117810 */ /* 0x000fc60007ffe0ff */
[----:B------:R-:W-:-:S05]  /*14b0*/  IMAD.WIDE.U32 R2, R2, R3, c[0x0][0x168] ;  /* 0x00005a0002027625 */ /* 0x000fca00078e0003 */
[----:B------:R0:W-:Y:S02]  /*14c0*/  STG.E [R2.64], R9 ;  /* 0x0000000902007986 */ /* 0x0001e4000c101904 */
.L_x_2502:
[----:B0-----:R-:W-:-:S13]  /*14d0*/  ISETP.GE.AND P0, PT, R17, R16, PT ;  /* 0x000000101100720c */ /* 0x001fda0003f06270 */
[----:B------:R-:W-:Y:S05]  /*14e0*/  @P0 BRA `(.L_x_2504) ;  /* 0x000000c000000947 */ /* 0x000fea0003800000 */
[----:B------:R-:W-:Y:S01]  /*14f0*/  IADD3 R2, R12, R17, RZ ;  /* 0x000000110c027210 */ /* 0x000fe20007ffe0ff */
[----:B------:R-:W-:Y:S01]  /*1500*/  IMAD.MOV.U32 R3, RZ, RZ, 0x4 ;  /* 0x00000004ff037424 */ /* 0x000fe200078e00ff */
[----:B------:R-:W-:-:S03]  /*1510*/  IADD3 R17, R17, 0x80, RZ ;  /* 0x0000008011117810 */ /* 0x000fc60007ffe0ff */
[----:B------:R-:W-:-:S05]  /*1520*/  IMAD.WIDE.U32 R2, R2, R3, c[0x0][0x168] ;  /* 0x00005a0002027625 */ /* 0x000fca00078e0003 */
[----:B------:R0:W-:Y:S02]  /*1530*/  STG.E [R2.64], R7 ;  /* 0x0000000702007986 */ /* 0x0001e4000c101904 */
.L_x_2503:
[----:B------:R-:W-:-:S13]  /*1540*/  ISETP.GE.AND P0, PT, R17, R16, PT ;  /* 0x000000101100720c */ /* 0x000fda0003f06270 */
[----:B------:R-:W-:Y:S05]  /*1550*/  @P0 BRA `(.L_x_2505) ;  /* 0x000000d000000947 */ /* 0x000fea0003800000 */
[----:B0-----:R-:W-:Y:S02]  /*1560*/  IADD3 R2, R12, R17, RZ ;  /* 0x000000110c027210 */ /* 0x001fe40007ffe0ff */
[----:B------:R-:W-:Y:S02]  /*1570*/  MOV R3, 0x4 ;  /* 0x0000000400037802 */ /* 0x000fe40000000f00 */
[----:B------:R-:W-:-:S03]  /*1580*/  IADD3 R17, R17, 0x80, RZ ;  /* 0x0000008011117810 */ /* 0x000fc60007ffe0ff */
[----:B------:R-:W-:-:S05]  /*1590*/  IMAD.WIDE.U32 R2, R2, R3, c[0x0][0x168] ;  /* 0x00005a0002027625 */ /* 0x000fca00078e0003 */
[----:B------:R0:W-:Y:S02]  /*15a0*/  STG.E [R2.64], R0 ;  /* 0x0000000002007986 */ /* 0x0001e4000c101904 */
.L_x_2504:
[----:B------:R-:W-:-:S13]  /*15b0*/  ISETP.GE.AND P0, PT, R17, R16, PT ;  /* 0x000000101100720c */ /* 0x000fda0003f06270 */
[----:B------:R-:W-:Y:S01]  /*15c0*/  @P0 BREAK B1 ;  /* 0x0000000000010942 */ /* 0x000fe20003800000 */
[----:B------:R-:W-:Y:S05]  /*15d0*/  @P0 BRA `(.L_x_2506) ;  /* 0x000000c000000947 */ /* 0x000fea0003800000 */
[----:B0-----:R-:W-:Y:S01]  /*15e0*/  HFMA2.MMA R3, -RZ, RZ, 0, 2.384185791015625e-07 ;  /* 0x00000004ff037435 */ /* 0x001fe200000001ff */
[----:B------:R-:W-:Y:S01]  /*15f0*/  IMAD.IADD R2, R12, 0x1, R17 ;  /* 0x000000010c027824 */ /* 0x000fe200078e0211 */
[----:B------:R-:W-:-:S08]  /*1600*/  IADD3 R17, R17, 0x80, RZ ;  /* 0x0000008011117810 */ /* 0x000fd00007ffe0ff */
[----:B------:R-:W-:-:S05]  /*1610*/  IMAD.WIDE.U32 R2, R2, R3, c[0x0][0x168] ;  /* 0x00005a0002027625 */ /* 0x000fca00078e0003 */
[----:B------:R0:W-:Y:S02]  /*1620*/  STG.E [R2.64], R24 ;  /* 0x0000001802007986 */ /* 0x0001e4000c101904 */
.L_x_2505:
[----:B------:R-:W-:Y:S05]  /*1630*/  BSYNC B1 ;  /* 0x0000000000017941 */ /* 0x000fea0003800000 */
.L_x_2501:
[----:B------:R-:W-:-:S13]  /*1640*/  ISETP.GE.AND P0, PT, R17, R16, PT ;  /* 0x000000101100720c */ /* 0x000fda0003f06270 */
[----:B0-----:R-:W-:Y:S01]  /*1650*/  @!P0 IADD3 R2, R12, R17, RZ ;  /* 0x000000110c028210 */ /* 0x001fe20007ffe0ff */
[----:B------:R-:W-:Y:S01]  /*1660*/  @!P0 IMAD.MOV.U32 R3, RZ, RZ, 0x4 ;  /* 0x00000004ff038424 */ /* 0x000fe200078e00ff */
[----:B------:R-:W-:-:S03]  /*1670*/  @!P0 IADD3 R17, R17, 0x80, RZ ;  /* 0x0000008011118810 */ /* 0x000fc60007ffe0ff */
[----:B------:R-:W-:-:S05]  /*1680*/  @!P0 IMAD.WIDE.U32 R2, R2, R3, c[0x0][0x168] ;  /* 0x00005a0002028625 */ /* 0x000fca00078e0003 */
[----:B------:R0:W-:Y:S02]  /*1690*/  @!P0 STG.E [R2.64], R26 ;  /* 0x0000001a02008986 */ /* 0x0001e4000c101904 */
.L_x_2506:
[----:B------:R-:W-:Y:S05]  /*16a0*/  BSYNC B0 ;  /* 0x0000000000007941 */ /* 0x000fea0003800000 */
.L_x_2500:
[----:B------:R-:W-:Y:S01]  /*16b0*/  WARPSYNC 0xffffffff ;  /* 0xffffffff00007948 */ /* 0x000fe20003800000 */
[----:B------:R-:W-:-:S13]  /*16c0*/  ISETP.GE.AND P0, PT, R17, R16, PT ;  /* 0x000000101100720c */ /* 0x000fda0003f06270 */
[----:B------:R-:W-:Y:S05]  /*16d0*/  @P0 EXIT ;  /* 0x000000000000094d */ /* 0x000fea0003800000 */
[----:B0-----:R-:W-:Y:S02]  /*16e0*/  IADD3 R2, R12, R17, RZ ;  /* 0x000000110c027210 */ /* 0x001fe40007ffe0ff */
[----:B------:R-:W-:-:S05]  /*16f0*/  MOV R3, 0x4 ;  /* 0x0000000400037802 */ /* 0x000fca0000000f00 */
[----:B------:R-:W-:-:S05]  /*1700*/  IMAD.WIDE.U32 R2, R2, R3, c[0x0][0x168] ;  /* 0x00005a0002027625 */ /* 0x000fca00078e0003 */
[----:B------:R-:W-:Y:S01]  /*1710*/  STG.E [R2.64], R21 ;  /* 0x0000001502007986 */ /* 0x000fe2000c101904 */
[----:B------:R-:W-:Y:S05]  /*1720*/  EXIT ;  /* 0x000000000000794d */ /* 0x000fea0003800000 */
.L_x_2507:
        /* <DEDUP_REMOVED lines=13> */
.L_x_6706:


//--------------------- .text._ZN2at6native29vectorized_elementwise_kernelILi4EZZZNS0_62_GLOBAL__N__e6aa1b1b_29_ActivationLogSigmoidKernel_cu_9d16a0dc27log_sigmoid_backward_kernelERNS_14TensorIteratorEENKUlvE_clEvENKUlvE0_clEvEUlffE_St5arrayIPcLm3EEEEviT0_T1_ --------------------------
	.section	.text._ZN2at6native29vectorized_elementwise_kernelILi4EZZZNS0_62_GLOBAL__N__e6aa1b1b_29_ActivationLogSigmoidKernel_cu_9d16a0dc27log_sigmoid_backward_kernelERNS_14TensorIteratorEENKUlvE_clEvENKUlvE0_clEvEUlffE_St5arrayIPcLm3EEEEviT0_T1_,"ax",@progbits
	.sectioninfo	@"SHI_REGISTERS=32"
	.align	128
        .global         _ZN2at6native29vectorized_elementwise_kernelILi4EZZZNS0_62_GLOBAL__N__e6aa1b1b_29_ActivationLogSigmoidKernel_cu_9d16a0dc27log_sigmoid_backward_kernelERNS_14TensorIteratorEENKUlvE_clEvENKUlvE0_clEvEUlffE_St5arrayIPcLm3EEEEviT0_T1_
        .type           _ZN2at6native29vectorized_elementwise_kernelILi4EZZZNS0_62_GLOBAL__N__e6aa1b1b_29_ActivationLogSigmoidKernel_cu_9d16a0dc27log_sigmoid_backward_kernelERNS_14TensorIteratorEENKUlvE_clEvENKUlvE0_clEvEUlffE_St5arrayIPcLm3EEEEviT0_T1_,@function
        .size           _ZN2at6native29vectorized_elementwise_kernelILi4EZZZNS0_62_GLOBAL__N__e6aa1b1b_29_ActivationLogSigmoidKernel_cu_9d16a0dc27log_sigmoid_backward_kernelERNS_14TensorIteratorEENKUlvE_clEvENKUlvE0_clEvEUlffE_St5arrayIPcLm3EEEEviT0_T1_,(.L_x_6707 - _ZN2at6native29vectorized_elementwise_kernelILi4EZZZNS0_62_GLOBAL__N__e6aa1b1b_29_ActivationLogSigmoidKernel_cu_9d16a0dc27log_sigmoid_backward_kernelERNS_14TensorIteratorEENKUlvE_clEvENKUlvE0_clEvEUlffE_St5arrayIPcLm3EEEEviT0_T1_)
        .other          _ZN2at6native29vectorized_elementwise_kernelILi4EZZZNS0_62_GLOBAL__N__e6aa1b1b_29_ActivationLogSigmoidKernel_cu_9d16a0dc27log_sigmoid_backward_kernelERNS_14TensorIteratorEENKUlvE_clEvENKUlvE0_clEvEUlffE_St5arrayIPcLm3EEEEviT0_T1_,@"STO_CUDA_ENTRY STV_DEFAULT"
_ZN2at6native29vectorized_elementwise_kernelILi4EZZZNS0_62_GLOBAL__N__e6aa1b1b_29_ActivationLogSigmoidKernel_cu_9d16a0dc27log_sigmoid_backward_kernelERNS_14TensorIteratorEENKUlvE_clEvENKUlvE0_clEvEUlffE_St5arrayIPcLm3EEEEviT0_T1_:
.text._ZN2at6native29vectorized_elementwise_kernelILi4EZZZNS0_62_GLOBAL__N__e6aa1b1b_29_ActivationLogSigmoidKernel_cu_9d16a0dc27log_sigmoid_backward_kernelERNS_14TensorIteratorEENKUlvE_clEvENKUlvE0_clEvEUlffE_St5arrayIPcLm3EEEEviT0_T1_:
        /* <DEDUP_REMOVED lines=11> */
[----:B------:R-:W2:Y:S04]  /*00b0*/  LDG.E.128 R16, [R22.64] ;  /* 0x0000000416107981 */ /* 0x000ea8000c1e1d00 */
[----:B------:R0:W3:Y:S01]  /*00c0*/  LDG.E.128 R8, [R22.64+0x800] ;  /* 0x0008000416087981 */ /* 0x0000e2000c1e1d00 */
[----:B------:R-:W-:-:S06]  /*00d0*/  IMAD.WIDE R4, R2, R3, c[0x0][0x178] ;  /* 0x00005e0002047625 */ /* 0x000fcc00078e0203 */
[----:B------:R-:W-:-:S05]  /*00e0*/  IMAD.WIDE.U32 R24, R27, 0x10, R4 ;  /* 0x000000101b187825 */ /* 0x000fca00078e0004 */
[----:B------:R1:W4:Y:S04]  /*00f0*/  LDG.E.128 R12, [R24.64] ;  /* 0x00000004180c7981 */ /* 0x000328000c1e1d00 */
[----:B------:R1:W5:Y:S01]  /*0100*/  LDG.E.128 R4, [R24.64+0x800] ;  /* 0x0008000418047981 */ /* 0x000362000c1e1d00 */
[----:B------:R-:W-:Y:S01]  /*0110*/  HFMA2.MMA R0, -RZ, RZ, 1.875, 0 ;  /* 0x3f800000ff007435 */ /* 0x000fe200000001ff */
[----:B------:R-:W-:-:S06]  /*0120*/  IMAD.WIDE.U32 R2, R2, R3, c[0x0][0x168] ;  /* 0x00005a0002027625 */ /* 0x000fcc00078e0003 */
[----:B------:R-:W-:-:S04]  /*0130*/  IMAD.WIDE R2, R27, 0x10, R2 ;  /* 0x000000101b027825 */ /* 0x000fc800078e0202 */
[C---:B--2---:R-:W-:Y:S01]  /*0140*/  FMUL.FTZ R21, |R16|.reuse, -1.4426950216293334961 ;  /* 0xbfb8aa3b10157820 */ /* 0x044fe20000410200 */
[----:B------:R-:W-:Y:S01]  /*0150*/  FSETP.GEU.FTZ.AND P0, PT, R16, RZ, PT ;  /* 0x000000ff1000720b */ /* 0x000fe20003f1e000 */
[----:B------:R-:W-:Y:S02]  /*0160*/  FMUL.FTZ R20, |R17|, -1.4426950216293334961 ;  /* 0xbfb8aa3b11147820 */ /* 0x000fe40000410200 */
[----:B0-----:R-:W-:Y:S01]  /*0170*/  FMUL.FTZ R23, |R18|, -1.4426950216293334961 ;  /* 0xbfb8aa3b12177820 */ /* 0x001fe20000410200 */
[----:B---3--:R-:W-:Y:S01]  /*0180*/  FSETP.GEU.FTZ.AND P1, PT, R9, RZ, PT ;  /* 0x000000ff0900720b */ /* 0x008fe20003f3e000 */
[----:B------:R-:W0:Y:S01]  /*0190*/  MUFU.EX2 R21, R21 ;  /* 0x0000001500157308 */ /* 0x000e220000000800 */
[----:B------:R-:W-:Y:S02]  /*01a0*/  FSETP.GEU.FTZ.AND P3, PT, R11, RZ, PT ;  /* 0x000000ff0b00720b */ /* 0x000fe40003f7e000 */
[----:B------:R-:W-:-:S05]  /*01b0*/  FSETP.GEU.FTZ.AND P2, PT, R10, RZ, PT ;  /* 0x000000ff0a00720b */ /* 0x000fca0003f5e000 */
[----:B------:R-:W1:Y:S01]  /*01c0*/  MUFU.EX2 R20, R20 ;  /* 0x0000001400147308 */ /* 0x000e620000000800 */
[----:B0-----:R-:W-:-:S07]  /*01d0*/  FADD.FTZ R26, R21, 1 ;  /* 0x3f800000151a7421 */ /* 0x001fce0000010000 */
[----:B------:R-:W-:Y:S01]  /*01e0*/  MUFU.EX2 R23, R23 ;  /* 0x0000001700177308 */ /* 0x000fe20000000800 */
[----:B-1----:R-:W-:-:S07]  /*01f0*/  FADD.FTZ R25, R20, 1 ;  /* 0x3f80000014197421 */ /* 0x002fce0000010000 */
[----:B------:R-:W0:Y:S08]  /*0200*/  MUFU.RCP R26, R26 ;  /* 0x0000001a001a7308 */ /* 0x000e300000001000 */
[----:B------:R-:W1:Y:S01]  /*0210*/  MUFU.RCP R25, R25 ;  /* 0x0000001900197308 */ /* 0x000e620000001000 */
[----:B0-----:R-:W-:Y:S01]  /*0220*/  FMUL.FTZ R22, R21, R26 ;  /* 0x0000001a15167220 */ /* 0x001fe20000410000 */
[----:B------:R-:W-:-:S02]  /*0230*/  FSET.BF.LT.FTZ.AND R21, R16, RZ, PT ;  /* 0x000000ff1015720a */ /* 0x000fc40003811000 */
[----:B------:R-:W-:Y:S02]  /*0240*/  FSEL R16, R0, -1, !P0 ;  /* 0xbf80000000107808 */ /* 0x000fe40004000000 */
[----:B------:R-:W-:-:S03]  /*0250*/  FSETP.GEU.FTZ.AND P0, PT, R17, RZ, PT ;  /* 0x000000ff1100720b */ /* 0x000fc60003f1e000 */
[----:B------:R-:W-:Y:S02]  /*0260*/  FFMA.FTZ R21, -R16, R22, R21 ;  /* 0x0000001610157223 */ /* 0x000fe40000010115 */
[----:B------:R-:W-:Y:S02]  /*0270*/  FMUL.FTZ R22, |R19|, -1.4426950216293334961 ;  /* 0xbfb8aa3b13167820 */ /* 0x000fe40000410200 */
[----:B------:R-:W-:Y:S02]  /*0280*/  FADD.FTZ R16, R23, 1 ;  /* 0x3f80000017107421 */ /* 0x000fe40000010000 */
[----:B-1----:R-:W-:Y:S01]  /*0290*/  FMUL.FTZ R24, R20, R25 ;  /* 0x0000001914187220 */ /* 0x002fe20000410000 */
[----:B------:R-:W-:Y:S01]  /*02a0*/  FSET.BF.LT.FTZ.AND R20, R17, RZ, PT ;  /* 0x000000ff1114720a */ /* 0x000fe20003811000 */
[----:B------:R-:W0:Y:S01]  /*02b0*/  MUFU.EX2 R22, R22 ;  /* 0x0000001600167308 */ /* 0x000e220000000800 */
[----:B------:R-:W-:Y:S01]  /*02c0*/  FSEL R17, R0, -1, !P0 ;  /* 0xbf80000000117808 */ /* 0x000fe20004000000 */
[----:B----4-:R-:W-:Y:S01]  /*02d0*/  FMUL.FTZ R12, R12, R21 ;  /* 0x000000150c0c7220 */ /* 0x010fe20000410000 */
[----:B------:R-:W-:-:S02]  /*02e0*/  FSETP.GEU.FTZ.AND P0, PT, R18, RZ, PT ;  /* 0x000000ff1200720b */ /* 0x000fc40003f1e000 */
[----:B------:R-:W-:Y:S01]  /*02f0*/  FSET.BF.LT.FTZ.AND R25, R18, RZ, PT ;  /* 0x000000ff1219720a */ /* 0x000fe20003811000 */
[----:B------:R-:W-:Y:S01]  /*0300*/  FFMA.FTZ R20, -R17, R24, R20 ;  /* 0x0000001811147223 */ /* 0x000fe20000010114 */
[----:B------:R-:W-:Y:S01]  /*0310*/  FSET.BF.LT.FTZ.AND R24, R19, RZ, PT ;  /* 0x000000ff1318720a */ /* 0x000fe20003811000 */
[----:B------:R-:W1:Y:S01]  /*0320*/  MUFU.RCP R16, R16 ;  /* 0x0000001000107308 */ /* 0x000e620000001000 */
[----:B------:R-:W-:Y:S01]  /*0330*/  FMUL.FTZ R17, |R8|, -1.4426950216293334961 ;  /* 0xbfb8aa3b08117820 */ /* 0x000fe20000410200 */
[----:B------:R-:W-:Y:S01]  /*0340*/  FSEL R21, R0, -1, !P2 ;  /* 0xbf80000000157808 */ /* 0x000fe20005000000 */
[C---:B------:R-:W-:Y:S01]  /*0350*/  FMUL.FTZ R18, |R11|.reuse, -1.4426950216293334961 ;  /* 0xbfb8aa3b0b127820 */ /* 0x040fe20000410200 */
[----:B------:R-:W-:Y:S01]  /*0360*/  FSET.BF.LT.FTZ.AND R11, R11, RZ, PT ;  /* 0x000000ff0b0b720a */ /* 0x000fe20003811000 */
[----:B------:R-:W-:Y:S02]  /*0370*/  FMUL.FTZ R13, R13, R20 ;  /* 0x000000140d0d7220 */ /* 0x000fe40000410000 */
[----:B0-----:R-:W-:Y:S01]  /*0380*/  FADD.FTZ R29, R22, 1 ;  /* 0x3f800000161d7421 */ /* 0x001fe20000010000 */
[----:B------:R-:W-:Y:S01]  /*0390*/  MUFU.EX2 R17, R17 ;  /* 0x0000001100117308 */ /* 0x000fe20000000800 */
[----:B-1----:R-:W-:-:S07]  /*03a0*/  FMUL.FTZ R23, R23, R16 ;  /* 0x0000001017177220 */ /* 0x002fce0000410000 */
[----:B------:R-:W0:Y:S01]  /*03b0*/  MUFU.RCP R29, R29 ;  /* 0x0000001d001d7308 */ /* 0x000e220000001000 */
[----:B------:R-:W-:Y:S02]  /*03c0*/  FSEL R16, R0, -1, !P0 ;  /* 0xbf80000000107808 */ /* 0x000fe40004000000 */
[----:B------:R-:W-:-:S03]  /*03d0*/  FSETP.GEU.FTZ.AND P0, PT, R19, RZ, PT ;  /* 0x000000ff1300720b */ /* 0x000fc60003f1e000 */
[----:B------:R-:W-:Y:S01]  /*03e0*/  FFMA.FTZ R25, -R16, R23, R25 ;  /* 0x0000001710197223 */ /* 0x000fe20000010119 */
[----:B------:R-:W-:Y:S01]  /*03f0*/  FSEL R19, R0, -1, !P0 ;  /* 0xbf80000000137808 */ /* 0x000fe20004000000 */
[C---:B------:R-:W-:Y:S01]  /*0400*/  FMUL.FTZ R16, |R9|.reuse, -1.4426950216293334961 ;  /* 0xbfb8aa3b09107820 */ /* 0x040fe20000410200 */
[----:B------:R-:W1:Y:S01]  /*0410*/  MUFU.EX2 R18, R18 ;  /* 0x0000001200127308 */ /* 0x000e620000000800 */
[----:B------:R-:W-:Y:S01]  /*0420*/  FSETP.GEU.FTZ.AND P0, PT, R8, RZ, PT ;  /* 0x000000ff0800720b */ /* 0x000fe20003f1e000 */
[----:B------:R-:W-:Y:S01]  /*0430*/  FMUL.FTZ R14, R14, R25 ;  /* 0x000000190e0e7220 */ /* 0x000fe20000410000 */
[----:B------:R-:W-:Y:S02]  /*0440*/  FSET.BF.LT.FTZ.AND R8, R8, RZ, PT ;  /* 0x000000ff0808720a */ /* 0x000fe40003811000 */
[----:B------:R-:W-:Y:S01]  /*0450*/  FSET.BF.LT.FTZ.AND R9, R9, RZ, PT ;  /* 0x000000ff0909720a */ /* 0x000fe20003811000 */
[----:B0-----:R-:W-:Y:S02]  /*0460*/  FMUL.FTZ R29, R22, R29 ;  /* 0x0000001d161d7220 */ /* 0x001fe40000410000 */
[----:B------:R-:W0:Y:S01]  /*0470*/  MUFU.EX2 R16, R16 ;  /* 0x0000001000107308 */ /* 0x000e220000000800 */
[----:B------:R-:W-:-:S02]  /*0480*/  FADD.FTZ R22, R17, 1 ;  /* 0x3f80000011167421 */ /* 0x000fc40000010000 */
[----:B------:R-:W-:Y:S02]  /*0490*/  FFMA.FTZ R24, -R19, R29, R24 ;  /* 0x0000001d13187223 */ /* 0x000fe40000010118 */
[C---:B------:R-:W-:Y:S01]  /*04a0*/  FMUL.FTZ R19, |R10|.reuse, -1.4426950216293334961 ;  /* 0xbfb8aa3b0a137820 */ /* 0x040fe20000410200 */
[----:B------:R-:W-:Y:S01]  /*04b0*/  FSET.BF.LT.FTZ.AND R10, R10, RZ, PT ;  /* 0x000000ff0a0a720a */ /* 0x000fe20003811000 */
[----:B------:R-:W-:Y:S01]  /*04c0*/  FMUL.FTZ R15, R15, R24 ;  /* 0x000000180f0f7220 */ /* 0x000fe20000410000 */
[----:B------:R-:W2:Y:S01]  /*04d0*/  MUFU.RCP R22, R22 ;  /* 0x0000001600167308 */ /* 0x000ea20000001000 */
[----:B-1----:R-:W-:-:S03]  /*04e0*/  FADD.FTZ R27, R18, 1 ;  /* 0x3f800000121b7421 */ /* 0x002fc60000010000 */
[----:B------:R-:W-:Y:S04]  /*04f0*/  STG.E.128 [R2.64], R12 ;  /* 0x0000000c02007986 */ /* 0x000fe8000c101d04 */
[----:B------:R-:W1:Y:S01]  /*0500*/  MUFU.EX2 R19, R19 ;  /* 0x0000001300137308 */ /* 0x000e620000000800 */
[----:B0-----:R-:W-:-:S07]  /*0510*/  FADD.FTZ R23, R16, 1 ;  /* 0x3f80000010177421 */ /* 0x001fce0000010000 */
[----:B------:R-:W0:Y:S01]  /*0520*/  MUFU.RCP R23, R23 ;  /* 0x0000001700177308 */ /* 0x000e220000001000 */
[----:B--2---:R-:W-:Y:S01]  /*0530*/  FMUL.FTZ R22, R17, R22 ;  /* 0x0000001611167220 */ /* 0x004fe20000410000 */
[----:B------:R-:W-:-:S05]  /*0540*/  FSEL R17, R0, -1, !P0 ;  /* 0xbf80000000117808 */ /* 0x000fca0004000000 */
[----:B------:R-:W-:Y:S01]  /*0550*/  FFMA.FTZ R17, -R17, R22, R8 ;  /* 0x0000001611117223 */ /* 0x000fe20000010108 */
[----:B------:R-:W2:Y:S01]  /*0560*/  MUFU.RCP R27, R27 ;  /* 0x0000001b001b7308 */ /* 0x000ea20000001000 */
[----:B-1----:R-:W-:Y:S02]  /*0570*/  FADD.FTZ R24, R19, 1 ;  /* 0x3f80000013187421 */ /* 0x002fe40000010000 */
[----:B-----5:R-:W-:-:S05]  /*0580*/  FMUL.FTZ R4, R4, R17 ;  /* 0x0000001104047220 */ /* 0x020fca0000410000 */
[----:B------:R-:W1:Y:S01]  /*0590*/  MUFU.RCP R20, R24 ;  /* 0x0000001800147308 */ /* 0x000e620000001000 */
[----:B0-----:R-:W-:Y:S01]  /*05a0*/  FMUL.FTZ R23, R16, R23 ;  /* 0x0000001710177220 */ /* 0x001fe20000410000 */
[----:B------:R-:W-:-:S05]  /*05b0*/  FSEL R16, R0, -1, !P1 ;  /* 0xbf80000000107808 */ /* 0x000fca0004800000 */
[----:B------:R-:W-:Y:S02]  /*05c0*/  FFMA.FTZ R16, -R16, R23, R9 ;  /* 0x0000001710107223 */ /* 0x000fe40000010109 */
[----:B--2---:R-:W-:Y:S01]  /*05d0*/  FMUL.FTZ R27, R18, R27 ;  /* 0x0000001b121b7220 */ /* 0x004fe20000410000 */
[----:B------:R-:W-:Y:S01]  /*05e0*/  FSEL R18, R0, -1, !P3 ;  /* 0xbf80000000127808 */ /* 0x000fe20005800000 */
[----:B------:R-:W-:-:S04]  /*05f0*/  FMUL.FTZ R5, R5, R16 ;  /* 0x0000001005057220 */ /* 0x000fc80000410000 */
[----:B------:R-:W-:Y:S02]  /*0600*/  FFMA.FTZ R18, -R18, R27, R11 ;  /* 0x0000001b12127223 */ /* 0x000fe4000001010b */
[----:B-1----:R-:W-:Y:S02]  /*0610*/  FMUL.FTZ R20, R19, R20 ;  /* 0x0000001413147220 */ /* 0x002fe40000410000 */
[----:B------:R-:W-:Y:S02]  /*0620*/  FMUL.FTZ R7, R7, R18 ;  /* 0x0000001207077220 */ /* 0x000fe40000410000 */
[----:B------:R-:W-:-:S04]  /*0630*/  FFMA.FTZ R21, -R21, R20, R10 ;  /* 0x0000001415157223 */ /* 0x000fc8000001010a */
[----:B------:R-:W-:-:S05]  /*0640*/  FMUL.FTZ R6, R6, R21 ;  /* 0x0000001506067220 */ /* 0x000fca0000410000 */
[----:B------:R-:W-:Y:S01]  /*0650*/  STG.E.128 [R2.64+0x800], R4 ;  /* 0x0008000402007986 */ /* 0x000fe2000c101d04 */
[----:B------:R-:W-:Y:S05]  /*0660*/  EXIT ;  /* 0x000000000000794d */ /* 0x000fea0003800000 */
.L_x_2508:
[----:B------:R-:W0:Y:S01]  /*0670*/  S2R R17, SR_TID.X ;  /* 0x0000000000117919 */ /* 0x000e220000002100 */
[----:B------:R-:W-:Y:S01]  /*0680*/  CS2R R12, SRZ ;  /* 0x00000000000c7805 */ /* 0x000fe2000001ff00 */
[----:B------:R-:W-:Y:S01]  /*0690*/  CS2R R14, SRZ ;  /* 0x00000000000e7805 */ /* 0x000fe2000001ff00 */
        /* <DEDUP_REMOVED lines=8> */
[----:B------:R0:W5:Y:S04]  /*0720*/  @!P0 LDG.E R15, [R4.64] ;  /* 0x00000004040f8981 */ /* 0x000168000c1e1900 */
[----:B------:R1:W5:Y:S01]  /*0730*/  @!P0 LDG.E R14, [R8.64] ;  /* 0x00000004080e8981 */ /* 0x000362000c1e1900 */
[----:B------:R-:W-:Y:S02]  /*0740*/  @!P1 IADD3 R24, R2, R23, RZ ;  /* 0x0000001702189210 */ /* 0x000fe40007ffe0ff */
[----:B------:R-:W-:Y:S02]  /*0750*/  @!P1 IADD3 R23, R23, 0x80, RZ ;  /* 0x0000008017179810 */ /* 0x000fe40007ffe0ff */
[----:B------:R-:W-:-:S02]  /*0760*/  @!P1 MOV R25, 0x4 ;  /* 0x0000000400199802 */ /* 0x000fc40000000f00 */
[----:B------:R-:W-:-:S03]  /*0770*/  ISETP.GE.AND P2, PT, R23, R16, PT ;  /* 0x000000101700720c */ /* 0x000fc60003f46270 */
[----:B------:R-:W-:-:S10]  /*0780*/  @!P1 IMAD.WIDE.U32 R18, R24, R25, c[0x0][0x170] ;  /* 0x00005c0018129625 */ /* 0x000fd400078e0019 */
[----:B------:R-:W-:Y:S01]  /*0790*/  @!P2 IMAD.IADD R0, R2, 0x1, R23 ;  /* 0x000000010200a824 */ /* 0x000fe200078e0217 */
[----:B------:R-:W-:Y:S01]  /*07a0*/  @!P2 IADD3 R23, R23, 0x80, RZ ;  /* 0x000000801717a810 */ /* 0x000fe20007ffe0ff */
[----:B------:R-:W-:Y:S01]  /*07b0*/  @!P2 IMAD.MOV.U32 R3, RZ, RZ, 0x4 ;  /* 0x00000004ff03a424 */ /* 0x000fe200078e00ff */
[----:B------:R2:W5:Y:S02]  /*07c0*/  @!P1 LDG.E R13, [R18.64] ;  /* 0x00000004120d9981 */ /* 0x000564000c1e1900 */
[----:B------:R-:W-:-:S13]  /*07d0*/  ISETP.GE.AND P3, PT, R23, R16, PT ;  /* 0x000000101700720c */ /* 0x000fda0003f66270 */
[----:B------:R-:W-:Y:S02]  /*07e0*/  @!P3 IADD3 R22, R2, R23, RZ ;  /* 0x000000170216b210 */ /* 0x000fe40007ffe0ff */
[----:B------:R-:W-:-:S04]  /*07f0*/  @!P3 IADD3 R23, R23, 0x80, RZ ;  /* 0x000000801717b810 */ /* 0x000fc80007ffe0ff */
[----:B------:R-:W-:Y:S01]  /*0800*/  ISETP.GE.AND P4, PT, R23, R16, PT ;  /* 0x000000101700720c */ /* 0x000fe20003f86270 */
[----:B------:R-:W-:-:S04]  /*0810*/  @!P1 IMAD.WIDE.U32 R24, R24, R25, c[0x0][0x178] ;  /* 0x00005e0018189625 */ /* 0x000fc800078e0019 */
[CC--:B------:R-:W-:Y:S01]  /*0820*/  @!P2 IMAD.WIDE.U32 R6, R0.reuse, R3.reuse, c[0x0][0x170] ;  /* 0x00005c000006a625 */ /* 0x0c0fe200078e0003 */
[----:B------:R3:W5:Y:S03]  /*0830*/  @!P1 LDG.E R12, [R24.64] ;  /* 0x00000004180c9981 */ /* 0x000766000c1e1900 */
[----:B--2---:R-:W-:-:S04]  /*0840*/  @!P2 IMAD.WIDE.U32 R18, R0, R3, c[0x0][0x178] ;  /* 0x00005e000012a625 */ /* 0x004fc800078e0003 */
[----:B------:R-:W-:Y:S01]  /*0850*/  @!P4 IMAD.IADD R0, R2, 0x1, R23 ;  /* 0x000000010200c824 */ /* 0x000fe200078e0217 */
[----:B------:R-:W-:Y:S02]  /*0860*/  @!P4 IADD3 R23, R23, 0x80, RZ ;  /* 0x000000801717c810 */ /* 0x000fe40007ffe0ff */
[----:B0-----:R-:W-:Y:S02]  /*0870*/  @!P3 MOV R5, 0x4 ;  /* 0x000000040005b802 */ /* 0x001fe40000000f00 */
[----:B------:R-:W-:Y:S01]  /*0880*/  ISETP.GE.AND P1, PT, R23, R16, PT ;  /* 0x000000101700720c */ /* 0x000fe20003f26270 */
[----:B-1----:R-:W-:Y:S02]  /*0890*/  CS2R R8, SRZ ;  /* 0x0000000000087805 */ /* 0x002fe4000001ff00 */
[----:B------:R-:W-:Y:S01]  /*08a0*/  @!P3 IMAD.WIDE.U32 R20, R22, R5, c[0x0][0x170] ;  /* 0x00005c001614b625 */ /* 0x000fe200078e0005 */
[----:B------:R-:W-:-:S04]  /*08b0*/  CS2R R10, SRZ ;  /* 0x00000000000a7805 */ /* 0x000fc8000001ff00 */
[----:B------:R0:W5:Y:S04]  /*08c0*/  @!P3 LDG.E R9, [R20.64] ;  /* 0x000000041409b981 */ /* 0x000168000c1e1900 */
[----:B------:R1:W5:Y:S04]  /*08d0*/  @!P2 LDG.E R11, [R6.64] ;  /* 0x00000004060ba981 */ /* 0x000368000c1e1900 */
[----:B------:R2:W5:Y:S01]  /*08e0*/  @!P2 LDG.E R10, [R18.64] ;  /* 0x00000004120aa981 */ /* 0x000562000c1e1900 */
[----:B0-----:R-:W-:Y:S02]  /*08f0*/  @!P1 IADD3 R20, R2, R23, RZ ;  /* 0x0000001702149210 */ /* 0x001fe40007ffe0ff */
[----:B------:R-:W-:-:S02]  /*0900*/  @!P1 IADD3 R23, R23, 0x80, RZ ;  /* 0x0000008017179810 */ /* 0x000fc40007ffe0ff */
[----:B-1----:R-:W-:Y:S02]  /*0910*/  @!P4 MOV R7, 0x4 ;  /* 0x000000040007c802 */ /* 0x002fe40000000f00 */
[----:B------:R-:W-:Y:S01]  /*0920*/  ISETP.GE.AND P2, PT, R23, R16, PT ;  /* 0x000000101700720c */ /* 0x000fe20003f46270 */
[----:B---3--:R-:W-:Y:S01]  /*0930*/  @!P3 IMAD.WIDE.U32 R24, R22, R5, c[0x0][0x178] ;  /* 0x00005e001618b625 */ /* 0x008fe200078e0005 */
[----:B------:R-:W-:-:S03]  /*0940*/  @!P1 MOV R21, 0x4 ;  /* 0x0000000400159802 */ /* 0x000fc60000000f00 */
[CC--:B------:R-:W-:Y:S01]  /*0950*/  @!P4 IMAD.WIDE.U32 R4, R0.reuse, R7.reuse, c[0x0][0x170] ;  /* 0x00005c000004c625 */ /* 0x0c0fe200078e0007 */
[----:B------:R0:W5:Y:S03]  /*0960*/  @!P3 LDG.E R8, [R24.64] ;  /* 0x000000041808b981 */ /* 0x000166000c1e1900 */
[----:B------:R-:W-:-:S04]  /*0970*/  @!P4 IMAD.WIDE.U32 R6, R0, R7, c[0x0][0x178] ;  /* 0x00005e000006c625 */ /* 0x000fc800078e0007 */
[----:B------:R-:W-:Y:S02]  /*0980*/  IMAD.MOV.U32 R0, RZ, RZ, RZ ;  /* 0x000000ffff007224 */ /* 0x000fe400078e00ff */
[----:B------:R-:W-:Y:S01]  /*0990*/  IMAD.MOV.U32 R22, RZ, RZ, RZ ;  /* 0x000000ffff167224 */ /* 0x000fe200078e00ff */
[----:B0-----:R-:W-:Y:S01]  /*09a0*/  CS2R R24, SRZ ;  /* 0x0000000000187805 */ /* 0x001fe2000001ff00 */
[CC--:B--2---:R-:W-:Y:S02]  /*09b0*/  @!P1 IMAD.WIDE.U32 R18, R20.reuse, R21.reuse, c[0x0][0x170] ;  /* 0x00005c0014129625 */ /* 0x0c4fe400078e0015 */
[----:B------:R0:W5:Y:S02]  /*09c0*/  @!P4 LDG.E R0, [R6.64] ;  /* 0x000000040600c981 */ /* 0x000164000c1e1900 */
[----:B------:R-:W-:Y:S02]  /*09d0*/  @!P1 IMAD.WIDE.U32 R20, R20, R21, c[0x0][0x178] ;  /* 0x00005e0014149625 */ /* 0x000fe400078e0015 */
        /* <DEDUP_REMOVED lines=34> */
.L_x_2510:
[----:B------:R-:W-:Y:S05]  /*0c00*/  BSYNC B0 ;  /* 0x0000000000007941 */ /* 0x000fea0003800000 */
.L_x_2509:
        /* <DEDUP_REMOVED lines=15> */
.L_x_2512:
[----:B------:R-:W-:Y:S05]  /*0d00*/  BSYNC B0 ;  /* 0x0000000000007941 */ /* 0x000fea0003800000 */
.L_x_2511:
        /* <DEDUP_REMOVED lines=15> */
.L_x_2514:
[----:B------:R-:W-:Y:S05]  /*0e00*/  BSYNC B0 ;  /* 0x0000000000007941 */ /* 0x000fea0003800000 */
.L_x_2513:
        /* <DEDUP_REMOVED lines=26> */
.L_x_2516:
[----:B------:R-:W-:Y:S05]  /*0fb0*/  BSYNC B0 ;  /* 0x0000000000007941 */ /* 0x000fea0003800000 */
.L_x_2515:
        /* <DEDUP_REMOVED lines=13> */
.L_x_2518:
[----:B------:R-:W-:Y:S05]  /*1090*/  BSYNC B0 ;  /* 0x0000000000007941 */ /* 0x000fea0003800000 */
.L_x_2517:
        /* <DEDUP_REMOVED lines=13> */
.L_x_2520:
[----:B------:R-:W-:Y:S05]  /*1170*/  BSYNC B0 ;  /* 0x0000000000007941 */ /* 0x000fea0003800000 */
.L_x_2519:
        /* <DEDUP_REMOVED lines=13> */
.L_x_2522:
[----:B------:R-:W-:Y:S05]  /*1250*/  BSYNC B0 ;  /* 0x0000000000007941 */ /* 0x000fea0003800000 */
.L_x_2521:
        /* <DEDUP_REMOVED lines=13> */
.L_x_2524:
[----:B------:R-:W-:Y:S05]  /*1330*/  BSYNC B0 ;  /* 0x0000000000007941 */ /* 0x000fea0003800000 */
.L_x_2523:
        /* <DEDUP_REMOVED lines=18> */
.L_x_2527:
[----:B0-----:R-:W-:-:S13]  /*1460*/  ISETP.GE.AND P0, PT, R17, R16, PT ;  /* 0x000000101100720c */ /* 0x001fda0003f06270 */
[----:B------:R-:W-:Y:S05]  /*1470*/  @P0 BRA `(.L_x_2529) ;  /* 0x000000c000000947 */ /* 0x000fea0003800000 */
[----:B------:R-:W-:Y:S01]  /*1480*/  IADD3 R4, R2, R17, RZ ;  /* 0x0000001102047210 */ /* 0x000fe20007ffe0ff */
[----:B------:R-:W-:Y:S01]  /*1490*/  IMAD.MOV.U32 R5, RZ, RZ, 0x4 ;  /* 0x00000004ff057424 */ /* 0x000fe200078e00ff */
[----:B------:R-:W-:-:S03]  /*14a0*/  IADD3 R17, R17, 0x80, RZ ;  /* 0x0000008011117810 */ /* 0x000fc60007ffe0ff */
[----:B------:R-:W-:-:S05]  /*14b0*/  IMAD.WIDE.U32 R4, R4, R5, c[0x0][0x168] ;  /* 0x00005a0004047625 */ /* 0x000fca00078e0005 */
[----:B------:R0:W-:Y:S02]  /*14c0*/  STG.E [R4.64], R8 ;  /* 0x0000000804007986 */ /* 0x0001e4000c101904 */
.L_x_2528:
[----:B------:R-:W-:-:S13]  /*14d0*/  ISETP.GE.AND P0, PT, R17, R16, PT ;  /* 0x000000101100720c */ /* 0x000fda0003f06270 */
[----:B------:R-:W-:Y:S05]  /*14e0*/  @P0 BRA `(.L_x_2530) ;  /* 0x000000d000000947 */ /* 0x000fea0003800000 */
[----:B0-----:R-:W-:Y:S02]  /*14f0*/  IADD3 R4, R2, R17, RZ ;  /* 0x0000001102047210 */ /* 0x001fe40007ffe0ff */
[----:B------:R-:W-:Y:S02]  /*1500*/  MOV R5, 0x4 ;  /* 0x0000000400057802 */ /* 0x000fe40000000f00 */
[----:B------:R-:W-:-:S03]  /*1510*/  IADD3 R17, R17, 0x80, RZ ;  /* 0x0000008011117810 */ /* 0x000fc60007ffe0ff */
[----:B------:R-:W-:-:S05]  /*1520*/  IMAD.WIDE.U32 R4, R4, R5, c[0x0][0x168] ;  /* 0x00005a0004047625 */ /* 0x000fca00078e0005 */
[----:B------:R0:W-:Y:S02]  /*1530*/  STG.E [R4.64], R0 ;  /* 0x0000000004007986 */ /* 0x0001e4000c101904 */
.L_x_2529:
        /* <DEDUP_REMOVED lines=8> */
.L_x_2530:
[----:B------:R-:W-:Y:S05]  /*15c0*/  BSYNC B1 ;  /* 0x0000000000017941 */ /* 0x000fea0003800000 */
.L_x_2526:
[----:B------:R-:W-:-:S13]  /*15d0*/  ISETP.GE.AND P0, PT, R17, R16, PT ;  /* 0x000000101100720c */ /* 0x000fda0003f06270 */
[----:B0-----:R-:W-:Y:S01]  /*15e0*/  @!P0 IADD3 R4, R2, R17, RZ ;  /* 0x0000001102048210 */ /* 0x001fe20007ffe0ff */
[----:B------:R-:W-:Y:S01]  /*15f0*/  @!P0 IMAD.MOV.U32 R5, RZ, RZ, 0x4 ;  /* 0x00000004ff058424 */ /* 0x000fe200078e00ff */
[----:B------:R-:W-:-:S03]  /*1600*/  @!P0 IADD3 R17, R17, 0x80, RZ ;  /* 0x0000008011118810 */ /* 0x000fc60007ffe0ff */
[----:B------:R-:W-:-:S05]  /*1610*/  @!P0 IMAD.WIDE.U32 R4, R4, R5, c[0x0][0x168] ;  /* 0x00005a0004048625 */ /* 0x000fca00078e0005 */
[----:B------:R0:W-:Y:S02]  /*1620*/  @!P0 STG.E [R4.64], R26 ;  /* 0x0000001a04008986 */ /* 0x0001e4000c101904 */
.L_x_2531:
[----:B------:R-:W-:Y:S05]  /*1630*/  BSYNC B0 ;  /* 0x0000000000007941 */ /* 0x000fea0003800000 */
.L_x_2525:
[----:B------:R-:W-:Y:S01]  /*1640*/  WARPSYNC 0xffffffff ;  /* 0xffffffff00007948 */ /* 0x000fe20003800000 */
[----:B------:R-:W-:-:S13]  /*1650*/  ISETP.GE.AND P0, PT, R17, R16, PT ;  /* 0x000000101100720c */ /* 0x000fda0003f06270 */
[----:B------:R-:W-:Y:S05]  /*1660*/  @P0 EXIT ;  /* 0x000000000000094d */ /* 0x000fea0003800000 */
[----:B------:R-:W-:Y:S02]  /*1670*/  IADD3 R2, R2, R17, RZ ;  /* 0x0000001102027210 */ /* 0x000fe40007ffe0ff */
[----:B------:R-:W-:-:S05]  /*1680*/  MOV R3, 0x4 ;  /* 0x0000000400037802 */ /* 0x000fca0000000f00 */
[----:B------:R-:W-:-:S05]  /*1690*/  IMAD.WIDE.U32 R2, R2, R3, c[0x0][0x168] ;  /* 0x00005a0002027625 */ /* 0x000fca00078e0003 */
[----:B------:R-:W-:Y:S01]  /*16a0*/  STG.E [R2.64], R21 ;  /* 0x0000001502007986 */ /* 0x000fe2000c101904 */
[----:B------:R-:W-:Y:S05]  /*16b0*/  EXIT ;  /* 0x000000000000794d */ /* 0x000fea0003800000 */
.L_x_2532:
        /* <DEDUP_REMOVED lines=12> */
.L_x_6707:


//--------------------- .text._ZN2at6native29vectorized_elementwise_kernelILi8EZZZNS0_62_GLOBAL__N__e6aa1b1b_29_ActivationLogSigmoidKernel_cu_9d16a0dc27log_sigmoid_backward_kernelERNS_14TensorIteratorEENKUlvE_clEvENKUlvE0_clEvEUlffE_St5arrayIPcLm3EEEEviT0_T1_ --------------------------
	.section	.text._ZN2at6native29vectorized_elementwise_kernelILi8EZZZNS0_62_GLOBAL__N__e6aa1b1b_29_ActivationLogSigmoidKernel_cu_9d16a0dc27log_sigmoid_backward_kernelERNS_14TensorIteratorEENKUlvE_clEvENKUlvE0_clEvEUlffE_St5arrayIPcLm3EEEEviT0_T1_,"ax",@progbits
	.sectioninfo	@"SHI_REGISTERS=4"
	.align	128
        .global         _ZN2at6native29vectorized_elementwise_kernelILi8EZZZNS0_62_GLOBAL__N__e6aa1b1b_29_ActivationLogSigmoidKernel_cu_9d16a0dc27log_sigmoid_backward_kernelERNS_14TensorIteratorEENKUlvE_clEvENKUlvE0_clEvEUlffE_St5arrayIPcLm3EEEEviT0_T1_
        .type           _ZN2at6native29vectorized_elementwise_kernelILi8EZZZNS0_62_GLOBAL__N__e6aa1b1b_29_ActivationLogSigmoidKernel_cu_9d16a0dc27log_sigmoid_backward_kernelERNS_14TensorIteratorEENKUlvE_clEvENKUlvE0_clEvEUlffE_St5arrayIPcLm3EEEEviT0_T1_,@function
        .size           _ZN2at6native29vectorized_elementwise_kernelILi8EZZZNS0_62_GLOBAL__N__e6aa1b1b_29_ActivationLogSigmoidKernel_cu_9d16a0dc27log_sigmoid_backward_kernelERNS_14TensorIteratorEENKUlvE_clEvENKUlvE0_clEvEUlffE_St5arrayIPcLm3EEEEviT0_T1_,(.L_x_6708 - _ZN2at6native29vectorized_elementwise_kernelILi8EZZZNS0_62_GLOBAL__N__e6aa1b1b_29_ActivationLogSigmoidKernel_cu_9d16a0dc27log_sigmoid_backward_kernelERNS_14TensorIteratorEENKUlvE_clEvENKUlvE0_clEvEUlffE_St5arrayIPcLm3EEEEviT0_T1_)
        .other          _ZN2at6native29vectorized_elementwise_kernelILi8EZZZNS0_62_GLOBAL__N__e6aa1b1b_29_ActivationLogSigmoidKernel_cu_9d16a0dc27log_sigmoid_backward_kernelERNS_14TensorIteratorEENKUlvE_clEvENKUlvE0_clEvEUlffE_St5arrayIPcLm3EEEEviT0_T1_,@"STO_CUDA_ENTRY STV_DEFAULT"
_ZN2at6native29vectorized_elementwise_kernelILi8EZZZNS0_62_GLOBAL__N__e6aa1b1b_29_ActivationLogSigmoidKernel_cu_9d16a0dc27log_sigmoid_backward_kernelERNS_14TensorIteratorEENKUlvE_clEvENKUlvE0_clEvEUlffE_St5arrayIPcLm3EEEEviT0_T1_:
.text._ZN2at6native29vectorized_elementwise_kernelILi8EZZZNS0_62_GLOBAL__N__e6aa1b1b_29_ActivationLogSigmoidKernel_cu_9d16a0dc27log_sigmoid_backward_kernelERNS_14TensorIteratorEENKUlvE_clEvENKUlvE0_clEvEUlffE_St5arrayIPcLm3EEEEviT0_T1_:
[----:B------:R-:W-:Y:S02]  /*0000*/  MOV R1, c[0x0][0x28] ;  /* 0x00000a0000017a02 */ /* 0x000fe40000000f00 */
[----:B------:R-:W-:Y:S05]  /*0010*/  EXIT ;  /* 0x000000000000794d */ /* 0x000fea0003800000 */
.L_x_2533:
        /* <DEDUP_REMOVED lines=14> */
.L_x_6708:


//--------------------- .text._ZN2at6native18elementwise_kernelILi128ELi4EZNS0_15gpu_kernel_implIZZZNS0_62_GLOBAL__N__e6aa1b1b_29_ActivationLogSigmoidKernel_cu_9d16a0dc27log_sigmoid_backward_kernelERNS_14TensorIteratorEENKUlvE_clEvENKUlvE_clEvEUlddE_EEvRNS_18TensorIteratorBaseERKT_EUliE_EEviT1_ --------------------------
	.section	.text._ZN2at6native18elementwise_kernelILi128ELi4EZNS0_15gpu_kernel_implIZZZNS0_62_GLOBAL__N__e6aa1b1b_29_ActivationLogSigmoidKernel_cu_9d16a0dc27log_sigmoid_backward_kernelERNS_14TensorIteratorEENKUlvE_clEvENKUlvE_clEvEUlddE_EEvRNS_18TensorIteratorBaseERKT_EUliE_EEviT1_,"ax",@progbits
	.sectioninfo	@"SHI_REGISTERS=32"
	.align	128
        .global         _ZN2at6native18elementwise_kernelILi128ELi4EZNS0_15gpu_kernel_implIZZZNS0_62_GLOBAL__N__e6aa1b1b_29_ActivationLogSigmoidKernel_cu_9d16a0dc27log_sigmoid_backward_kernelERNS_14TensorIteratorEENKUlvE_clEvENKUlvE_clEvEUlddE_EEvRNS_18TensorIteratorBaseERKT_EUliE_EEviT1_
        .type           _ZN2at6native18elementwise_kernelILi128ELi4EZNS0_15gpu_kernel_implIZZZNS0_62_GLOBAL__N__e6aa1b1b_29_ActivationLogSigmoidKernel_cu_9d16a0dc27log_sigmoid_backward_kernelERNS_14TensorIteratorEENKUlvE_clEvENKUlvE_clEvEUlddE_EEvRNS_18TensorIteratorBaseERKT_EUliE_EEviT1_,@function
        .size           _ZN2at6native18elementwise_kernelILi128ELi4EZNS0_15gpu_kernel_implIZZZNS0_62_GLOBAL__N__e6aa1b1b_29_ActivationLogSigmoidKernel_cu_9d16a0dc27log_sigmoid_backward_kernelERNS_14TensorIteratorEENKUlvE_clEvENKUlvE_clEvEUlddE_EEvRNS_18TensorIteratorBaseERKT_EUliE_EEviT1_,(.L_x_6676 - _ZN2at6native18elementwise_kernelILi128ELi4EZNS0_15gpu_kernel_implIZZZNS0_62_GLOBAL__N__e6aa1b1b_29_ActivationLogSigmoidKernel_cu_9d16a0dc27log_sigmoid_backward_kernelERNS_14TensorIteratorEENKUlvE_clEvENKUlvE_clEvEUlddE_EEvRNS_18TensorIteratorBaseERKT_EUliE_EEviT1_)
        .other          _ZN2at6native18elementwise_kernelILi128ELi4EZNS0_15gpu_kernel_implIZZZNS0_62_GLOBAL__N__e6aa1b1b_29_ActivationLogSigmoidKernel_cu_9d16a0dc27log_sigmoid_backward_kernelERNS_14TensorIteratorEENKUlvE_clEvENKUlvE_clEvEUlddE_EEvRNS_18TensorIteratorBaseERKT_EUliE_EEviT1_,@"STO_CUDA_ENTRY STV_DEFAULT"
_ZN2at6native18elementwise_kernelILi128ELi4EZNS0_15gpu_kernel_implIZZZNS0_62_GLOBAL__N__e6aa1b1b_29_ActivationLogSigmoidKernel_cu_9d16a0dc27log_sigmoid_backward_kernelERNS_14TensorIteratorEENKUlvE_clEvENKUlvE_clEvEUlddE_EEvRNS_18TensorIteratorBaseERKT_EUliE_EEviT1_:
.text._ZN2at6native18elementwise_kernelILi128ELi4EZNS0_15gpu_kernel_implIZZZNS0_62_GLOBAL__N__e6aa1b1b_29_ActivationLogSigmoidKernel_cu_9d16a0dc27log_sigmoid_backward_kernelERNS_14TensorIteratorEENKUlvE_clEvENKUlvE_clEvEUlddE_EEvRNS_18TensorIteratorBaseERKT_EUliE_EEviT1_:
        /* <DEDUP_REMOVED lines=262> */
.L_x_2536:
        /* <DEDUP_REMOVED lines=17> */
[----:B--2---:R0:W1:Y:S01]  /*1170*/  I2F.F64.S16 R18, R4 ;  /* 0x0000000400127312 */ /* 0x0040620000101c00 */
[----:B------:R-:W-:Y:S05]  /*1180*/  BRA `(.L_x_2542) ;  /* 0x00000e2000007947 */ /* 0x000fea0003800000 */
.L_x_2540:
[----:B------:R-:W2:Y:S02]  /*1190*/  LDG.E.U8 R4, [R4.64] ;  /* 0x0000002404047981 */ /* 0x000ea4000c1e1100 */
[----:B--2---:R0:W1:Y:S01]  /*11a0*/  I2F.F64.U16 R18, R4 ;  /* 0x0000000400127312 */ /* 0x0040620000101800 */
[----:B------:R-:W-:Y:S05]  /*11b0*/  BRA `(.L_x_2542) ;  /* 0x00000df000007947 */ /* 0x000fea0003800000 */
.L_x_2539:
[----:B------:R-:W-:-:S13]  /*11c0*/  ISETP.NE.AND P0, PT, R3, 0x2, PT ;  /* 0x000000020300780c */ /* 0x000fda0003f05270 */
[----:B------:R-:W-:Y:S05]  /*11d0*/  @!P0 BRA `(.L_x_2543) ;  /* 0x000000a000008947 */ /* 0x000fea0003800000 */
[----:B------:R-:W-:-:S13]  /*11e0*/  ISETP.NE.AND P0, PT, R3, 0x3, PT ;  /* 0x000000030300780c */ /* 0x000fda0003f05270 */
[----:B------:R-:W-:Y:S05]  /*11f0*/  @!P0 BRA `(.L_x_2544) ;  /* 0x0000005000008947 */ /* 0x000fea0003800000 */
[----:B------:R-:W-:-:S13]  /*1200*/  ISETP.NE.AND P0, PT, R3, 0x4, PT ;  /* 0x000000040300780c */ /* 0x000fda0003f05270 */
[----:B------:R-:W-:Y:S05]  /*1210*/  @P0 BRA `(.L_x_2541) ;  /* 0x00000bf000000947 */ /* 0x000fea0003800000 */
[----:B------:R-:W2:Y:S02]  /*1220*/  LDG.E.64 R18, [R4.64] ;  /* 0x0000002404127981 */ /* 0x000ea4000c1e1b00 */
[----:B--2---:R-:W0:Y:S01]  /*1230*/  I2F.F64.S64 R18, R18 ;  /* 0x0000001200127312 */ /* 0x004e220000301c00 */
[----:B------:R-:W-:Y:S05]  /*1240*/  BRA `(.L_x_2542) ;  /* 0x00000d6000007947 */ /* 0x000fea0003800000 */
.L_x_2544:
[----:B------:R-:W2:Y:S02]  /*1250*/  LDG.E R4, [R4.64] ;  /* 0x0000002404047981 */ /* 0x000ea4000c1e1900 */
[----:B--2---:R0:W1:Y:S01]  /*1260*/  I2F.F64 R18, R4 ;  /* 0x0000000400127312 */ /* 0x0040620000201c00 */
[----:B------:R-:W-:Y:S05]  /*1270*/  BRA `(.L_x_2542) ;  /* 0x00000d3000007947 */ /* 0x000fea0003800000 */
.L_x_2543:
[----:B------:R-:W2:Y:S02]  /*1280*/  LDG.E.U16 R4, [R4.64] ;  /* 0x0000002404047981 */ /* 0x000ea4000c1e1500 */
[----:B--2---:R0:W1:Y:S01]  /*1290*/  I2F.F64.S16 R18, R4 ;  /* 0x0000000400127312 */ /* 0x0040620000101c00 */
[----:B------:R-:W-:Y:S05]  /*12a0*/  BRA `(.L_x_2542) ;  /* 0x00000d0000007947 */ /* 0x000fea0003800000 */
.L_x_2538:
[----:B------:R-:W-:-:S13]  /*12b0*/  ISETP.GT.AND P0, PT, R3, 0x6, PT ;  /* 0x000000060300780c */ /* 0x000fda0003f04270 */
[----:B------:R-:W-:Y:S05]  /*12c0*/  @P0 BRA `(.L_x_2545) ;  /* 0x000000d000000947 */ /* 0x000fea0003800000 */
[----:B------:R-:W-:-:S13]  /*12d0*/  ISETP.NE.AND P0, PT, R3, 0x5, PT ;  /* 0x000000050300780c */ /* 0x000fda0003f05270 */
[----:B------:R-:W-:Y:S05]  /*12e0*/  @!P0 BRA `(.L_x_2546) ;  /* 0x0000006000008947 */ /* 0x000fea0003800000 */
[----:B------:R-:W-:-:S13]  /*12f0*/  ISETP.NE.AND P0, PT, R3, 0x6, PT ;  /* 0x000000060300780c */ /* 0x000fda0003f05270 */
[----:B------:R-:W-:Y:S05]  /*1300*/  @P0 BRA `(.L_x_2541) ;  /* 0x00000b0000000947 */ /* 0x000fea0003800000 */
[----:B------:R-:W2:Y:S02]  /*1310*/  LDG.E R18, [R4.64] ;  /* 0x0000002404127981 */ /* 0x000ea4000c1e1900 */
[----:B--2---:R-:W-:-:S06]  /*1320*/  FMUL.FTZ R18, R18, 1 ;  /* 0x3f80000012127820 */ /* 0x004fcc0000410000 */
[----:B------:R-:W0:Y:S01]  /*1330*/  F2F.F64.F32 R18, R18 ;  /* 0x0000001200127310 */ /* 0x000e220000201800 */
[----:B------:R-:W-:Y:S05]  /*1340*/  BRA `(.L_x_2542) ;  /* 0x00000c6000007947 */ /* 0x000fea0003800000 */
.L_x_2546:
[----:B------:R-:W2:Y:S02]  /*1350*/  LDG.E.U16 R0, [R4.64] ;  /* 0x0000002404007981 */ /* 0x000ea4000c1e1500 */
[----:B--2---:R-:W-:-:S05]  /*1360*/  HADD2.F32 R0, -RZ, R0.H0_H0 ;  /* 0x20000000ff007230 */ /* 0x004fca0000004100 */
[----:B------:R-:W-:-:S04]  /*1370*/  FMUL.FTZ R0, R0, 1 ;  /* 0x3f80000000007820 */ /* 0x000fc80000410000 */
[----:B------:R0:W1:Y:S01]  /*1380*/  F2F.F64.F32 R18, R0 ;  /* 0x0000000000127310 */ /* 0x0000620000201800 */
[----:B------:R-:W-:Y:S05]  /*1390*/  BRA `(.L_x_2542) ;  /* 0x00000c1000007947 */ /* 0x000fea0003800000 */
.L_x_2545:
[----:B------:R-:W-:-:S13]  /*13a0*/  ISETP.NE.AND P0, PT, R3, 0x7, PT ;  /* 0x000000070300780c */ /* 0x000fda0003f05270 */
[----:B------:R-:W-:Y:S05]  /*13b0*/  @!P0 BRA `(.L_x_2547) ;  /* 0x000000d000008947 */ /* 0x000fea0003800000 */
        /* <DEDUP_REMOVED lines=8> */
.L_x_2548:
[----:B------:R-:W2:Y:S02]  /*1440*/  LDG.E.U16 R4, [R4.64] ;  /* 0x0000002404047981 */ /* 0x000ea4000c1e1500 */
[----:B--2---:R-:W-:-:S05]  /*1450*/  HADD2.F32 R0, -RZ, R4.H0_H0 ;  /* 0x20000004ff007230 */ /* 0x004fca0000004100 */
[----:B------:R-:W-:-:S04]  /*1460*/  FMUL.FTZ R0, R0, 1 ;  /* 0x3f80000000007820 */ /* 0x000fc80000410000 */
[----:B------:R0:W1:Y:S01]  /*1470*/  F2F.F64.F32 R18, R0 ;  /* 0x0000000000127310 */ /* 0x0000620000201800 */
[----:B------:R-:W-:Y:S05]  /*1480*/  BRA `(.L_x_2542) ;  /* 0x00000b2000007947 */ /* 0x000fea0003800000 */
.L_x_2547:
[----:B------:R0:W5:Y:S01]  /*1490*/  LDG.E.64 R18, [R4.64] ;  /* 0x0000002404127981 */ /* 0x000162000c1e1b00 */
[----:B------:R-:W-:Y:S05]  /*14a0*/  BRA `(.L_x_2542) ;  /* 0x00000b0000007947 */ /* 0x000fea0003800000 */
.L_x_2537:
        /* <DEDUP_REMOVED lines=8> */
[----:B------:R-:W2:Y:S01]  /*1530*/  LDG.E.U8 R4, [R4.64] ;  /* 0x0000002404047981 */ /* 0x000ea2000c1e1100 */
[----:B------:R-:W-:Y:S01]  /*1540*/  IMAD.MOV.U32 R18, RZ, RZ, RZ ;  /* 0x000000ffff127224 */ /* 0x000fe200078e00ff */
[----:B--2---:R-:W-:-:S04]  /*1550*/  ISETP.NE.AND P0, PT, R4, RZ, PT ;  /* 0x000000ff0400720c */ /* 0x004fc80003f05270 */
[----:B------:R-:W-:Y:S01]  /*1560*/  FSEL R19, RZ, 1.875, !P0 ;  /* 0x3ff00000ff137808 */ /* 0x000fe20004000000 */
[----:B------:R-:W-:Y:S05]  /*1570*/  BRA `(.L_x_2542) ;  /* 0x00000a3000007947 */ /* 0x000fea0003800000 */
.L_x_2551:
[----:B------:R0:W5:Y:S01]  /*1580*/  LDG.E.64 R18, [R4.64] ;  /* 0x0000002404127981 */ /* 0x000162000c1e1b00 */
[----:B------:R-:W-:Y:S05]  /*1590*/  BRA `(.L_x_2542) ;  /* 0x00000a1000007947 */ /* 0x000fea0003800000 */
.L_x_2550:
        /* <DEDUP_REMOVED lines=24> */
[----:B------:R-:W-:-:S05]  /*1720*/  LOP3.LUT R7, R7, 0x80000000, R0, 0xf8, !PT ;  /* 0x8000000007077812 */ /* 0x000fca00078ef800 */
[----:B------:R-:W-:-:S04]  /*1730*/  FMUL.FTZ R7, R7, 1 ;  /* 0x3f80000007077820 */ /* 0x000fc80000410000 */
[----:B------:R0:W1:Y:S01]  /*1740*/  F2F.F64.F32 R18, R7 ;  /* 0x0000000700127310 */ /* 0x0000620000201800 */
[----:B------:R-:W-:Y:S05]  /*1750*/  BRA `(.L_x_2542) ;  /* 0x0000085000007947 */ /* 0x000fea0003800000 */
.L_x_2553:
        /* <DEDUP_REMOVED lines=11> */
[----:B------:R-:W-:-:S05]  /*1810*/  LOP3.LUT R0, R3, 0x80000000, R0, 0xf8, !PT ;  /* 0x8000000003007812 */ /* 0x000fca00078ef800 */
[----:B------:R-:W-:-:S04]  /*1820*/  FMUL.FTZ R0, R0, 1 ;  /* 0x3f80000000007820 */ /* 0x000fc80000410000 */
[----:B------:R0:W1:Y:S01]  /*1830*/  F2F.F64.F32 R18, R0 ;  /* 0x0000000000127310 */ /* 0x0000620000201800 */
[----:B------:R-:W-:Y:S05]  /*1840*/  BRA `(.L_x_2542) ;  /* 0x0000076000007947 */ /* 0x000fea0003800000 */
.L_x_2552:
[----:B------:R-:W2:Y:S02]  /*1850*/  LDG.E.U16 R0, [R4.64] ;  /* 0x0000002404007981 */ /* 0x000ea4000c1e1500 */
[----:B--2---:R-:W-:-:S05]  /*1860*/  PRMT R0, RZ, 0x5410, R0 ;  /* 0x00005410ff007816 */ /* 0x004fca0000000000 */
[----:B------:R-:W-:-:S04]  /*1870*/  FMUL.FTZ R0, R0, 1 ;  /* 0x3f80000000007820 */ /* 0x000fc80000410000 */
[----:B------:R0:W1:Y:S01]  /*1880*/  F2F.F64.F32 R18, R0 ;  /* 0x0000000000127310 */ /* 0x0000620000201800 */
[----:B------:R-:W-:Y:S05]  /*1890*/  BRA `(.L_x_2542) ;  /* 0x0000071000007947 */ /* 0x000fea0003800000 */
.L_x_2549:
        /* <DEDUP_REMOVED lines=9> */
[----:B--2---:R0:W1:Y:S01]  /*1930*/  I2F.F64.U16 R18, R4 ;  /* 0x0000000400127312 */ /* 0x0040620000101800 */
[----:B------:R-:W-:Y:S05]  /*1940*/  BRA `(.L_x_2542) ;  /* 0x0000066000007947 */ /* 0x000fea0003800000 */
.L_x_2556:
        /* <DEDUP_REMOVED lines=21> */
.L_x_2560:
[----:B------:R-:W-:Y:S05]  /*1aa0*/  BSYNC B1 ;  /* 0x0000000000017941 */ /* 0x000fea0003800000 */
.L_x_2559:
[----:B------:R-:W-:Y:S01]  /*1ab0*/  LEA R5, R0, 0x3b800000, 0x17 ;  /* 0x3b80000000057811 */ /* 0x000fe200078eb8ff */
[----:B------:R-:W-:-:S05]  /*1ac0*/  IMAD.SHL.U32 R0, R3, 0x100000, RZ ;  /* 0x0010000003007824 */ /* 0x000fca00078e00ff */
[----:B------:R-:W-:Y:S02]  /*1ad0*/  LOP3.LUT R0, R5, R0, R6, 0xfe, !PT ;  /* 0x0000000005007212 */ /* 0x000fe400078efe06 */
.L_x_2558:
[----:B------:R-:W-:Y:S05]  /*1ae0*/  BSYNC B0 ;  /* 0x0000000000007941 */ /* 0x000fea0003800000 */
.L_x_2557:
[----:B------:R-:W-:-:S04]  /*1af0*/  FMUL.FTZ R0, R0, 1 ;  /* 0x3f80000000007820 */ /* 0x000fc80000410000 */
[----:B------:R0:W1:Y:S01]  /*1b00*/  F2F.F64.F32 R18, R0 ;  /* 0x0000000000127310 */ /* 0x0000620000201800 */
[----:B------:R-:W-:Y:S05]  /*1b10*/  BRA `(.L_x_2542) ;  /* 0x0000049000007947 */ /* 0x000fea0003800000 */
.L_x_2555:
        /* <DEDUP_REMOVED lines=21> */
.L_x_2564:
[----:B------:R-:W-:Y:S05]  /*1c70*/  BSYNC B1 ;  /* 0x0000000000017941 */ /* 0x000fea0003800000 */
.L_x_2563:
[----:B------:R-:W-:Y:S01]  /*1c80*/  LEA R5, R0, 0x37800000, 0x17 ;  /* 0x3780000000057811 */ /* 0x000fe200078eb8ff */
[----:B------:R-:W-:-:S05]  /*1c90*/  IMAD.SHL.U32 R0, R3, 0x200000, RZ ;  /* 0x0020000003007824 */ /* 0x000fca00078e00ff */
[----:B------:R-:W-:Y:S02]  /*1ca0*/  LOP3.LUT R0, R5, R0, R6, 0xfe, !PT ;  /* 0x0000000005007212 */ /* 0x000fe400078efe06 */
.L_x_2562:
[----:B------:R-:W-:Y:S05]  /*1cb0*/  BSYNC B0 ;  /* 0x0000000000007941 */ /* 0x000fea0003800000 */
.L_x_2561:
[----:B------:R-:W-:-:S04]  /*1cc0*/  FMUL.FTZ R0, R0, 1 ;  /* 0x3f80000000007820 */ /* 0x000fc80000410000 */
[----:B------:R0:W1:Y:S01]  /*1cd0*/  F2F.F64.F32 R18, R0 ;  /* 0x0000000000127310 */ /* 0x0000620000201800 */
[----:B------:R-:W-:Y:S05]  /*1ce0*/  BRA `(.L_x_2542) ;  /* 0x000002c000007947 */ /* 0x000fea0003800000 */
.L_x_2554:
        /* <DEDUP_REMOVED lines=14> */
.L_x_2568:
[----:B------:R-:W-:Y:S05]  /*1dd0*/  BSYNC B0 ;  /* 0x0000000000007941 */ /* 0x000fea0003800000 */
.L_x_2567:
[----:B------:R-:W-:-:S04]  /*1de0*/  FMUL.FTZ R0, R0, 1 ;  /* 0x3f80000000007820 */ /* 0x000fc80000410000 */
[----:B------:R0:W1:Y:S01]  /*1df0*/  F2F.F64.F32 R18, R0 ;  /* 0x0000000000127310 */ /* 0x0000620000201800 */
[----:B------:R-:W-:Y:S05]  /*1e00*/  BRA `(.L_x_2542) ;  /* 0x000001a000007947 */ /* 0x000fea0003800000 */
.L_x_2541:
        /* <DEDUP_REMOVED lines=19> */
[----:B------:R-:W-:Y:S01]  /*1f40*/  CS2R R18, SRZ ;  /* 0x0000000000127805 */ /* 0x000fe2000001ff00 */
[----:B------:R-:W-:Y:S05]  /*1f50*/  BRA `(.L_x_2542) ;  /* 0x0000005000007947 */ /* 0x000fea0003800000 */
.L_x_2566:
[----:B------:R-:W2:Y:S02]  /*1f60*/  LDG.E.64 R18, [R4.64] ;  /* 0x0000002404127981 */ /* 0x000ea4000c1e1b00 */
[----:B--2---:R-:W0:Y:S01]  /*1f70*/  I2F.F64.U64 R18, R18 ;  /* 0x0000001200127312 */ /* 0x004e220000301800 */
[----:B------:R-:W-:Y:S05]  /*1f80*/  BRA `(.L_x_2542) ;  /* 0x0000002000007947 */ /* 0x000fea0003800000 */
.L_x_2565:
[----:B------:R-:W2:Y:S02]  /*1f90*/  LDG.E R4, [R4.64] ;  /* 0x0000002404047981 */ /* 0x000ea4000c1e1900 */
[----:B--2---:R0:W1:Y:S02]  /*1fa0*/  I2F.F64.U32 R18, R4 ;  /* 0x0000000400127312 */ /* 0x0040640000201800 */
.L_x_2542:
[----:B------:R-:W2:Y:S01]  /*1fb0*/  LDC.U8 R3, c[0x0][0x3e3] ;  /* 0x0000f8c0ff037b82 */ /* 0x000ea20000000000 */
[----:B0-----:R-:W-:-:S05]  /*1fc0*/  IADD3 R4, P1, R22, c[0x0][0x3d8], RZ ;  /* 0x0000f60016047a10 */ /* 0x001fca0007f3e0ff */
        /* <DEDUP_REMOVED lines=13> */
[----:B--2---:R0:W2:Y:S01]  /*20a0*/  I2F.F64.S16 R20, R4 ;  /* 0x0000000400147312 */ /* 0x0040a20000101c00 */
[----:B------:R-:W-:Y:S05]  /*20b0*/  BRA `(.L_x_2574) ;  /* 0x00000e2000007947 */ /* 0x000fea0003800000 */
.L_x_2572:
[----:B------:R-:W2:Y:S02]  /*20c0*/  LDG.E.U8 R4, [R4.64] ;  /* 0x0000002404047981 */ /* 0x000ea4000c1e1100 */
[----:B--2---:R0:W2:Y:S01]  /*20d0*/  I2F.F64.U16 R20, R4 ;  /* 0x0000000400147312 */ /* 0x0040a20000101800 */
[----:B------:R-:W-:Y:S05]  /*20e0*/  BRA `(.L_x_2574) ;  /* 0x00000df000007947 */ /* 0x000fea0003800000 */
.L_x_2571:
        /* <DEDUP_REMOVED lines=9> */
.L_x_2576:
[----:B------:R-:W2:Y:S02]  /*2180*/  LDG.E R4, [R4.64] ;  /* 0x0000002404047981 */ /* 0x000ea4000c1e1900 */
[----:B--2---:R0:W2:Y:S01]  /*2190*/  I2F.F64 R20, R4 ;  /* 0x0000000400147312 */ /* 0x0040a20000201c00 */
[----:B------:R-:W-:Y:S05]  /*21a0*/  BRA `(.L_x_2574) ;  /* 0x00000d3000007947 */ /* 0x000fea0003800000 */
.L_x_2575:
[----:B------:R-:W2:Y:S02]  /*21b0*/  LDG.E.U16 R4, [R4.64] ;  /* 0x0000002404047981 */ /* 0x000ea4000c1e1500 */
[----:B--2---:R0:W2:Y:S01]  /*21c0*/  I2F.F64.S16 R20, R4 ;  /* 0x0000000400147312 */ /* 0x0040a20000101c00 */
[----:B------:R-:W-:Y:S05]  /*21d0*/  BRA `(.L_x_2574) ;  /* 0x00000d0000007947 */ /* 0x000fea0003800000 */
.L_x_2570:
        /* <DEDUP_REMOVED lines=10> */
.L_x_2578:
[----:B------:R-:W2:Y:S02]  /*2280*/  LDG.E.U16 R0, [R4.64] ;  /* 0x0000002404007981 */ /* 0x000ea4000c1e1500 */
[----:B--2---:R-:W-:-:S05]  /*2290*/  HADD2.F32 R0, -RZ, R0.H0_H0 ;  /* 0x20000000ff007230 */ /* 0x004fca0000004100 */
[----:B------:R-:W-:-:S04]  /*22a0*/  FMUL.FTZ R0, R0, 1 ;  /* 0x3f80000000007820 */ /* 0x000fc80000410000 */
[----:B------:R0:W2:Y:S01]  /*22b0*/  F2F.F64.F32 R20, R0 ;  /* 0x0000000000147310 */ /* 0x0000a20000201800 */
[----:B------:R-:W-:Y:S05]  /*22c0*/  BRA `(.L_x_2574) ;  /* 0x00000c1000007947 */ /* 0x000fea0003800000 */
.L_x_2577:
        /* <DEDUP_REMOVED lines=10> */
.L_x_2580:
[----:B------:R-:W2:Y:S02]  /*2370*/  LDG.E.U16 R4, [R4.64] ;  /* 0x0000002404047981 */ /* 0x000ea4000c1e1500 */
[----:B--2---:R-:W-:-:S05]  /*2380*/  HADD2.F32 R0, -RZ, R4.H0_H0 ;  /* 0x20000004ff007230 */ /* 0x004fca0000004100 */
[----:B------:R-:W-:-:S04]  /*2390*/  FMUL.FTZ R0, R0, 1 ;  /* 0x3f80000000007820 */ /* 0x000fc80000410000 */
[----:B------:R0:W2:Y:S01]  /*23a0*/  F2F.F64.F32 R20, R0 ;  /* 0x0000000000147310 */ /* 0x0000a20000201800 */
[----:B------:R-:W-:Y:S05]  /*23b0*/  BRA `(.L_x_2574) ;  /* 0x00000b2000007947 */ /* 0x000fea0003800000 */
.L_x_2579:
[----:B------:R0:W5:Y:S01]  /*23c0*/  LDG.E.64 R20, [R4.64] ;  /* 0x0000002404147981 */ /* 0x000162000c1e1b00 */
[----:B------:R-:W-:Y:S05]  /*23d0*/  BRA `(.L_x_2574) ;  /* 0x00000b0000007947 */ /* 0x000fea0003800000 */
.L_x_2569:
        /* <DEDUP_REMOVED lines=13> */
.L_x_2583:
[----:B------:R0:W5:Y:S01]  /*24b0*/  LDG.E.64 R20, [R4.64] ;  /* 0x0000002404147981 */ /* 0x000162000c1e1b00 */
[----:B------:R-:W-:Y:S05]  /*24c0*/  BRA `(.L_x_2574) ;  /* 0x00000a1000007947 */ /* 0x000fea0003800000 */
.L_x_2582:
        /* <DEDUP_REMOVED lines=26> */
[----:B------:R0:W2:Y:S01]  /*2670*/  F2F.F64.F32 R20, R7 ;  /* 0x0000000700147310 */ /* 0x0000a20000201800 */
[----:B------:R-:W-:Y:S05]  /*2680*/  BRA `(.L_x_2574) ;  /* 0x0000085000007947 */ /* 0x000fea0003800000 */
.L_x_2585:
        /* <DEDUP_REMOVED lines=13> */
[----:B------:R0:W2:Y:S01]  /*2760*/  F2F.F64.F32 R20, R0 ;  /* 0x0000000000147310 */ /* 0x0000a20000201800 */
[----:B------:R-:W-:Y:S05]  /*2770*/  BRA `(.L_x_2574) ;  /* 0x0000076000007947 */ /* 0x000fea0003800000 */
.L_x_2584:
[----:B------:R-:W2:Y:S02]  /*2780*/  LDG.E.U16 R0, [R4.64] ;  /* 0x0000002404007981 */ /* 0x000ea4000c1e1500 */
[----:B--2---:R-:W-:-:S05]  /*2790*/  PRMT R0, RZ, 0x5410, R0 ;  /* 0x00005410ff007816 */ /* 0x004fca0000000000 */
[----:B------:R-:W-:-:S04]  /*27a0*/  FMUL.FTZ R0, R0, 1 ;  /* 0x3f80000000007820 */ /* 0x000fc80000410000 */
[----:B------:R0:W2:Y:S01]  /*27b0*/  F2F.F64.F32 R20, R0 ;  /* 0x0000000000147310 */ /* 0x0000a20000201800 */
[----:B------:R-:W-:Y:S05]  /*27c0*/  BRA `(.L_x_2574) ;  /* 0x0000071000007947 */ /* 0x000fea0003800000 */
.L_x_2581:
        /* <DEDUP_REMOVED lines=9> */
[----:B--2---:R0:W2:Y:S01]  /*2860*/  I2F.F64.U16 R20, R4 ;  /* 0x0000000400147312 */ /* 0x0040a20000101800 */
[----:B------:R-:W-:Y:S05]  /*2870*/  BRA `(.L_x_2574) ;  /* 0x0000066000007947 */ /* 0x000fea0003800000 */
.L_x_2588:
        /* <DEDUP_REMOVED lines=21> */
.L_x_2592:
[----:B------:R-:W-:Y:S05]  /*29d0*/  BSYNC B1 ;  /* 0x0000000000017941 */ /* 0x000fea0003800000 */
.L_x_2591:
[----:B------:R-:W-:Y:S01]  /*29e0*/  LEA R5, R0, 0x3b800000, 0x17 ;  /* 0x3b80000000057811 */ /* 0x000fe200078eb8ff */
[----:B------:R-:W-:-:S05]  /*29f0*/  IMAD.SHL.U32 R0, R3, 0x100000, RZ ;  /* 0x0010000003007824 */ /* 0x000fca00078e00ff */
[----:B------:R-:W-:Y:S02]  /*2a00*/  LOP3.LUT R0, R5, R0, R6, 0xfe, !PT ;  /* 0x0000000005007212 */ /* 0x000fe400078efe06 */
.L_x_2590:
[----:B------:R-:W-:Y:S05]  /*2a10*/  BSYNC B0 ;  /* 0x0000000000007941 */ /* 0x000fea0003800000 */
.L_x_2589:
[----:B------:R-:W-:-:S04]  /*2a20*/  FMUL.FTZ R0, R0, 1 ;  /* 0x3f80000000007820 */ /* 0x000fc80000410000 */
[----:B------:R0:W2:Y:S01]  /*2a30*/  F2F.F64.F32 R20, R0 ;  /* 0x0000000000147310 */ /* 0x0000a20000201800 */
[----:B------:R-:W-:Y:S05]  /*2a40*/  BRA `(.L_x_2574) ;  /* 0x0000049000007947 */ /* 0x000fea0003800000 */
.L_x_2587:
        /* <DEDUP_REMOVED lines=21> */
.L_x_2596:
[----:B------:R-:W-:Y:S05]  /*2ba0*/  BSYNC B1 ;  /* 0x0000000000017941 */ /* 0x000fea0003800000 */
.L_x_2595:
[----:B------:R-:W-:Y:S01]  /*2bb0*/  LEA R5, R0, 0x37800000, 0x17 ;  /* 0x3780000000057811 */ /* 0x000fe200078eb8ff */
[----:B------:R-:W-:-:S05]  /*2bc0*/  IMAD.SHL.U32 R0, R3, 0x200000, RZ ;  /* 0x0020000003007824 */ /* 0x000fca00078e00ff */
[----:B------:R-:W-:Y:S02]  /*2bd0*/  LOP3.LUT R0, R5, R0, R6, 0xfe, !PT ;  /* 0x0000000005007212 */ /* 0x000fe400078efe06 */
.L_x_2594:
[----:B------:R-:W-:Y:S05]  /*2be0*/  BSYNC B0 ;  /* 0x0000000000007941 */ /* 0x000fea0003800000 */
.L_x_2593:
[----:B------:R-:W-:-:S04]  /*2bf0*/  FMUL.FTZ R0, R0, 1 ;  /* 0x3f80000000007820 */ /* 0x000fc80000410000 */
[----:B------:R0:W2:Y:S01]  /*2c00*/  F2F.F64.F32 R20, R0 ;  /* 0x0000000000147310 */ /* 0x0000a20000201800 */
[----:B------:R-:W-:Y:S05]  /*2c10*/  BRA `(.L_x_2574) ;  /* 0x000002c000007947 */ /* 0x000fea0003800000 */
.L_x_2586:
        /* <DEDUP_REMOVED lines=14> */
.L_x_2600:
[----:B------:R-:W-:Y:S05]  /*2d00*/  BSYNC B0 ;  /* 0x0000000000007941 */ /* 0x000fea0003800000 */
.L_x_2599:
[----:B------:R-:W-:-:S04]  /*2d10*/  FMUL.FTZ R0, R0, 1 ;  /* 0x3f80000000007820 */ /* 0x000fc80000410000 */
[----:B------:R0:W2:Y:S01]  /*2d20*/  F2F.F64.F32 R20, R0 ;  /* 0x0000000000147310 */ /* 0x0000a20000201800 */
[----:B------:R-:W-:Y:S05]  /*2d30*/  BRA `(.L_x_2574) ;  /* 0x000001a000007947 */ /* 0x000fea0003800000 */
.L_x_2573:
        /* <DEDUP_REMOVED lines=18> */
[----:B01---5:R-:W-:Y:S05]  /*2e60*/  CALL.ABS.NOINC R14 ;  /* 0x000000000e007343 */ /* 0x023fea0003c00000 */
[----:B------:R-:W-:Y:S01]  /*2e70*/  CS2R R20, SRZ ;  /* 0x0000000000147805 */ /* 0x000fe2000001ff00 */
[----:B------:R-:W-:Y:S05]  /*2e80*/  BRA `(.L_x_2574) ;  /* 0x0000005000007947 */ /* 0x000fea0003800000 */
.L_x_2598:
[----:B------:R-:W2:Y:S02]  /*2e90*/  LDG.E.64 R20, [R4.64] ;  /* 0x0000002404147981 */ /* 0x000ea4000c1e1b00 */
[----:B--2---:R-:W0:Y:S01]  /*2ea0*/  I2F.F64.U64 R20, R20 ;  /* 0x0000001400147312 */ /* 0x004e220000301800 */
[----:B------:R-:W-:Y:S05]  /*2eb0*/  BRA `(.L_x_2574) ;  /* 0x0000002000007947 */ /* 0x000fea0003800000 */
.L_x_2597:
[----:B------:R-:W2:Y:S02]  /*2ec0*/  LDG.E R4, [R4.64] ;  /* 0x0000002404047981 */ /* 0x000ea4000c1e1900 */
[----:B--2---:R0:W2:Y:S02]  /*2ed0*/  I2F.F64.U32 R20, R4 ;  /* 0x0000000400147312 */ /* 0x0040a40000201800 */
.L_x_2574:
[----:B0-----:R-:W-:Y:S01]  /*2ee0*/  IMAD.MOV.U32 R4, RZ, RZ, 0x652b82fe ;  /* 0x652b82feff047424 */ /* 0x001fe200078e00ff */
[----:B------:R-:W-:Y:S01]  /*2ef0*/  BSSY B0, `(.L_x_2601) ;  /* 0x0000025000007945 */ /* 0x000fe20003800000 */
[----:B------:R-:W-:Y:S02]  /*2f00*/  IMAD.MOV.U32 R5, RZ, RZ, 0x3ff71547 ;  /* 0x3ff71547ff057424 */ /* 0x000fe400078e00ff */
[----:B------:R-:W-:-:S02]  /*2f10*/  IMAD.MOV.U32 R10, RZ, RZ, 0x69ce2bdf ;  /* 0x69ce2bdfff0a7424 */ /* 0x000fc400078e00ff */
[----:B------:R-:W-:Y:S02]  /*2f20*/  IMAD.MOV.U32 R11, RZ, RZ, 0x3e5ade15 ;  /* 0x3e5ade15ff0b7424 */ /* 0x000fe400078e00ff */
[----:B-1---5:R-:W0:-:S06]  /*2f30*/  DFMA R4, -|R18|, R4, 6.75539944105574400000e+15 ;  /* 0x433800001204742b */ /* 0x022e0c0000000304 */
[----:B0-----:R-:W0:-:S06]  /*2f40*/  DADD R6, R4, -6.75539944105574400000e+15 ;  /* 0xc338000004067429 */ /* 0x001e0c0000000000 */
[----:B0-----:R-:W0:-:S06]  /*2f50*/  DFMA R8, R6, c[0x2][0x0], -|R18| ;  /* 0x0080000006087a2b */ /* 0x001e0c0000000c12 */
[----:B0-----:R-:W0:-:S06]  /*2f60*/  DFMA R6, R6, c[0x2][0x8], R8 ;  /* 0x0080020006067a2b */ /* 0x001e0c0000000008 */
[----:B0-----:R-:W0:-:S04]  /*2f70*/  DFMA R8, R6, R10, c[0x2][0x10] ;  /* 0x008004000608762b */ /* 0x001e08000000000a */
[----:B------:R-:W-:-:S04]  /*2f80*/  DADD R10, -RZ, -|R18| ;  /* 0x00000000ff0a7229 */ /* 0x000fc80000000d12 */
[----:B0-----:R-:W0:-:S06]  /*2f90*/  DFMA R8, R6, R8, c[0x2][0x18] ;  /* 0x008006000608762b */ /* 0x001e0c0000000008 */
[----:B0-----:R-:W0:Y:S01]  /*2fa0*/  DFMA R8, R6, R8, c[0x2][0x20] ;  /* 0x008008000608762b */ /* 0x001e220000000008 */
[----:B------:R-:W-:-:S05]  /*2fb0*/  FSETP.GEU.FTZ.AND P0, PT, |R11|, 4.1917929649353027344, PT ;  /* 0x4086232b0b00780b */ /* 0x000fca0003f1e200 */
[----:B0-----:R-:W0:-:S06]  /*2fc0*/  DFMA R8, R6, R8, c[0x2][0x28] ;  /* 0x00800a000608762b */ /* 0x001e0c0000000008 */
[----:B0-----:R-:W0:-:S06]  /*2fd0*/  DFMA R8, R6, R8, c[0x2][0x30] ;  /* 0x00800c000608762b */ /* 0x001e0c0000000008 */
[----:B0-----:R-:W0:-:S06]  /*2fe0*/  DFMA R8, R6, R8, c[0x2][0x38] ;  /* 0x00800e000608762b */ /* 0x001e0c0000000008 */
[----:B0-----:R-:W0:-:S06]  /*2ff0*/  DFMA R8, R6, R8, c[0x2][0x40] ;  /* 0x008010000608762b */ /* 0x001e0c0000000008 */
[----:B0-----:R-:W0:-:S06]  /*3000*/  DFMA R8, R6, R8, c[0x2][0x48] ;  /* 0x008012000608762b */ /* 0x001e0c0000000008 */
[----:B0-----:R-:W0:-:S06]  /*3010*/  DFMA R8, R6, R8, c[0x2][0x50] ;  /* 0x008014000608762b */ /* 0x001e0c0000000008 */
[----:B0-----:R-:W0:-:S06]  /*3020*/  DFMA R8, R6, R8, 1 ;  /* 0x3ff000000608742b */ /* 0x001e0c0000000008 */
[----:B0-----:R-:W0:-:S10]  /*3030*/  DFMA R8, R6, R8, 1 ;  /* 0x3ff000000608742b */ /* 0x001e140000000008 */
[----:B0-----:R-:W-:Y:S02]  /*3040*/  IMAD R7, R4, 0x100000, R9 ;  /* 0x0010000004077824 */ /* 0x001fe400078e0209 */
[----:B------:R-:W-:Y:S01]  /*3050*/  IMAD.MOV.U32 R6, RZ, RZ, R8 ;  /* 0x000000ffff067224 */ /* 0x000fe200078e0008 */
[----:B------:R-:W-:Y:S05]  /*3060*/  @!P0 BRA `(.L_x_2602) ;  /* 0x000000d000008947 */ /* 0x000fea0003800000 */
[----:B------:R-:W-:Y:S01]  /*3070*/  FSETP.GEU.FTZ.AND P1, PT, |R11|, 4.2275390625, PT ;  /* 0x408748000b00780b */ /* 0x000fe20003f3e200 */
[----:B------:R-:W-:-:S04]  /*3080*/  DADD R6, -|R18|, +INF ;  /* 0x7ff0000012067429 */ /* 0x000fc80000000300 */
[----:B------:R-:W0:-:S06]  /*3090*/  DSETP.GT.AND P0, PT, |R18|, RZ, PT ;  /* 0x000000ff1200722a */ /* 0x000e0c0003f04200 */
[----:B0-----:R-:W-:Y:S02]  /*30a0*/  FSEL R6, R6, RZ, !P0 ;  /* 0x000000ff06067208 */ /* 0x001fe40004000000 */
[----:B------:R-:W-:Y:S02]  /*30b0*/  @!P1 LEA.HI R0, R4, R4, RZ, 0x1 ;  /* 0x0000000404009211 */ /* 0x000fe400078f08ff */
[----:B------:R-:W-:Y:S02]  /*30c0*/  FSEL R7, R7, RZ, !P0 ;  /* 0x000000ff07077208 */ /* 0x000fe40004000000 */
[----:B------:R-:W-:-:S05]  /*30d0*/  @!P1 SHF.R.S32.HI R5, RZ, 0x1, R0 ;  /* 0x00000001ff059819 */ /* 0x000fca0000011400 */
[----:B------:R-:W-:Y:S02]  /*30e0*/  @!P1 IMAD.IADD R4, R4, 0x1, -R5 ;  /* 0x0000000104049824 */ /* 0x000fe400078e0a05 */
[----:B------:R-:W-:-:S03]  /*30f0*/  @!P1 IMAD R5, R5, 0x100000, R9 ;  /* 0x0010000005059824 */ /* 0x000fc600078e0209 */
[----:B------:R-:W-:Y:S01]  /*3100*/  @!P1 LEA R9, R4, 0x3ff00000, 0x14 ;  /* 0x3ff0000004099811 */ /* 0x000fe200078ea0ff */
[----:B------:R-:W-:Y:S02]  /*3110*/  @!P1 IMAD.MOV.U32 R4, RZ, RZ, R8 ;  /* 0x000000ffff049224 */ /* 0x000fe400078e0008 */
[----:B------:R-:W-:-:S06]  /*3120*/  @!P1 IMAD.MOV.U32 R8, RZ, RZ, RZ ;  /* 0x000000ffff089224 */ /* 0x000fcc00078e00ff */
[----:B------:R0:W1:-:S06]  /*3130*/  @!P1 DMUL R6, R4, R8 ;  /* 0x0000000804069228 */ /* 0x00004c0000000000 */
.L_x_2602:
[----:B------:R-:W-:Y:S05]  /*3140*/  BSYNC B0 ;  /* 0x0000000000007941 */ /* 0x000fea0003800000 */
.L_x_2601:
[----:B01----:R-:W0:Y:S01]  /*3150*/  DADD R8, R6, 1 ;  /* 0x3ff0000006087429 */ /* 0x003e220000000000 */
[----:B------:R-:W-:Y:S01]  /*3160*/  IMAD.MOV.U32 R4, RZ, RZ, 0x1 ;  /* 0x00000001ff047424 */ /* 0x000fe200078e00ff */
[----:B------:R-:W-:Y:S01]  /*3170*/  FSETP.GEU.AND P1, PT, |R7|, 6.5827683646048100446e-37, PT ;  /* 0x036000000700780b */ /* 0x000fe20003f2e200 */
[----:B------:R-:W-:Y:S01]  /*3180*/  BSSY B0, `(.L_x_2603) ;  /* 0x0000016000007945 */ /* 0x000fe20003800000 */
[----:B------:R-:W-:Y:S02]  /*3190*/  DSETP.GEU.AND P4, PT, R18, RZ, PT ;  /* 0x000000ff1200722a */ /* 0x000fe40003f8e000 */
[----:B0-----:R-:W0:Y:S02]  /*31a0*/  MUFU.RCP64H R5, R9 ;  /* 0x0000000900057308 */ /* 0x001e240000001800 */
[----:B0-----:R-:W0:-:S06]  /*31b0*/  DFMA R10, -R8, R4, 1 ;  /* 0x3ff00000080a742b */ /* 0x001e0c0000000104 */
[----:B0-----:R-:W0:-:S06]  /*31c0*/  DFMA R10, R10, R10, R10 ;  /* 0x0000000a0a0a722b */ /* 0x001e0c000000000a */
[----:B0-----:R-:W0:-:S06]  /*31d0*/  DFMA R10, R4, R10, R4 ;  /* 0x0000000a040a722b */ /* 0x001e0c0000000004 */
[----:B0-----:R-:W0:-:S06]  /*31e0*/  DFMA R4, -R8, R10, 1 ;  /* 0x3ff000000804742b */ /* 0x001e0c000000010a */
[----:B0-----:R-:W0:-:S06]  /*31f0*/  DFMA R4, R10, R4, R10 ;  /* 0x000000040a04722b */ /* 0x001e0c000000000a */
[----:B0-----:R-:W0:-:S06]  /*3200*/  DMUL R10, R4, R6 ;  /* 0x00000006040a7228 */ /* 0x001e0c0000000000 */
[----:B0-----:R-:W0:-:S06]  /*3210*/  DFMA R12, -R8, R10, R6 ;  /* 0x0000000a080c722b */ /* 0x001e0c0000000106 */
[----:B0-----:R-:W0:-:S10]  /*3220*/  DFMA R4, R4, R12, R10 ;  /* 0x0000000c0404722b */ /* 0x001e14000000000a */
[----:B0-----:R-:W-:-:S05]  /*3230*/  FFMA R0, RZ, R9, R5 ;  /* 0x00000009ff007223 */ /* 0x001fca0000000005 */
[----:B------:R-:W-:-:S13]  /*3240*/  FSETP.GT.AND P0, PT, |R0|, 1.469367938527859385e-39, PT ;  /* 0x001000000000780b */ /* 0x000fda0003f04200 */
[----:B------:R-:W-:Y:S05]  /*3250*/  @P0 BRA P1, `(.L_x_2604) ;  /* 0x0000008000000947 */ /* 0x000fea0000800000 */
[----:B------:R-:W-:Y:S01]  /*3260*/  IMAD.MOV.U32 R4, RZ, RZ, R6 ;  /* 0x000000ffff047224 */ /* 0x000fe200078e0006 */
[----:B------:R-:W-:Y:S01]  /*3270*/  MOV R0, 0x32c0 ;  /* 0x000032c000007802 */ /* 0x000fe20000000f00 */
[----:B------:R-:W-:Y:S02]  /*3280*/  IMAD.MOV.U32 R5, RZ, RZ, R7 ;  /* 0x000000ffff057224 */ /* 0x000fe400078e0007 */
[----:B------:R-:W-:Y:S02]  /*3290*/  IMAD.MOV.U32 R6, RZ, RZ, R8 ;  /* 0x000000ffff067224 */ /* 0x000fe400078e0008 */
[----:B------:R-:W-:Y:S02]  /*32a0*/  IMAD.MOV.U32 R7, RZ, RZ, R9 ;  /* 0x000000ffff077224 */ /* 0x000fe400078e0009 */
[----:B--2---:R-:W-:Y:S05]  /*32b0*/  CALL.REL.NOINC `($__internal_0_$__cuda_sm20_div_rn_f64_full) ;  /* 0x0000d96000007944 */ /* 0x004fea0003c00000 */
[----:B------:R-:W-:Y:S02]  /*32c0*/  IMAD.MOV.U32 R4, RZ, RZ, R24 ;  /* 0x000000ffff047224 */ /* 0x000fe400078e0018 */
[----:B------:R-:W-:Y:S02]  /*32d0*/  IMAD.MOV.U32 R5, RZ, RZ, R3 ;  /* 0x000000ffff057224 */ /* 0x000fe400078e0003 */
.L_x_2604:
[----:B------:R-:W-:Y:S05]  /*32e0*/  BSYNC B0 ;  /* 0x0000000000007941 */ /* 0x000fea0003800000 */
.L_x_2603:
[----:B------:R-:W0:Y:S01]  /*32f0*/  LDC.U8 R3, c[0x0][0x3e1] ;  /* 0x0000f840ff037b82 */ /* 0x000e220000000000 */
[----:B------:R-:W-:Y:S01]  /*3300*/  IMAD.MOV.U32 R6, RZ, RZ, 0x3ff00000 ;  /* 0x3ff00000ff067424 */ /* 0x000fe200078e00ff */
[----:B------:R-:W-:Y:S01]  /*3310*/  FSEL R9, RZ, 1.875, P4 ;  /* 0x3ff00000ff097808 */ /* 0x000fe20002000000 */
[----:B------:R-:W-:-:S03]  /*3320*/  IMAD.MOV.U32 R8, RZ, RZ, RZ ;  /* 0x000000ffff087224 */ /* 0x000fc600078e00ff */
[----:B------:R-:W-:Y:S01]  /*3330*/  FSEL R7, R6, -1.875, !P4 ;  /* 0xbff0000006077808 */ /* 0x000fe20006000000 */
[----:B------:R-:W-:-:S06]  /*3340*/  IMAD.MOV.U32 R6, RZ, RZ, RZ ;  /* 0x000000ffff067224 */ /* 0x000fcc00078e00ff */
[----:B------:R-:W1:-:S06]  /*3350*/  DFMA R4, R4, -R6, R8 ;  /* 0x800000060404722b */ /* 0x000e4c0000000008 */
[----:B-12---:R1:W2:Y:S01]  /*3360*/  DMUL R4, R4, R20 ;  /* 0x0000001404047228 */ /* 0x0062a20000000000 */
[----:B0-----:R-:W-:-:S04]  /*3370*/  PRMT R0, R3, 0x9910, RZ ;  /* 0x0000991003007816 */ /* 0x001fc800000000ff */
[----:B------:R-:W-:-:S13]  /*3380*/  ISETP.GT.AND P0, PT, R0, 0x9, PT ;  /* 0x000000090000780c */ /* 0x000fda0003f04270 */
[----:B------:R-:W-:Y:S05]  /*3390*/  @P0 BRA `(.L_x_2605) ;  /* 0x0000044000000947 */ /* 0x000fea0003800000 */
[----:B-12---:R-:W-:-:S13]  /*33a0*/  ISETP.GT.AND P0, PT, R0, 0x4, PT ;  /* 0x000000040000780c */ /* 0x006fda0003f04270 */
[----:B------:R-:W-:Y:S05]  /*33b0*/  @P0 BRA `(.L_x_2606) ;  /* 0x000001c000000947 */ /* 0x000fea0003800000 */
[----:B------:R-:W-:-:S13]  /*33c0*/  ISETP.GT.AND P0, PT, R0, 0x1, PT ;  /* 0x000000010000780c */ /* 0x000fda0003f04270 */
[----:B------:R-:W-:Y:S05]  /*33d0*/  @P0 BRA `(.L_x_2607) ;  /* 0x000000b000000947 */ /* 0x000fea0003800000 */
[----:B------:R-:W-:-:S13]  /*33e0*/  ISETP.NE.AND P0, PT, R3, RZ, PT ;  /* 0x000000ff0300720c */ /* 0x000fda0003f05270 */
[----:B------:R-:W-:Y:S05]  /*33f0*/  @!P0 BRA `(.L_x_2608) ;  /* 0x0000005000008947 */ /* 0x000fea0003800000 */
[----:B------:R-:W-:-:S13]  /*3400*/  ISETP.NE.AND P0, PT, R0, 0x1, PT ;  /* 0x000000010000780c */ /* 0x000fda0003f05270 */
[----:B------:R-:W-:Y:S05]  /*3410*/  @P0 BRA `(.L_x_2609) ;  /* 0x00000db000000947 */ /* 0x000fea0003800000 */
[----:B------:R-:W0:Y:S02]  /*3420*/  F2I.F64.TRUNC R5, R4 ;  /* 0x0000000400057311 */ /* 0x000e24000030d100 */
[----:B0-----:R0:W-:Y:S01]  /*3430*/  STG.E.U8 [R16.64], R5 ;  /* 0x0000000510007986 */ /* 0x0011e2000c101124 */
[----:B------:R-:W-:Y:S05]  /*3440*/  BRA `(.L_x_2610) ;  /* 0x00000f1000007947 */ /* 0x000fea0003800000 */
.L_x_2608:
[----:B------:R-:W0:Y:S02]  /*3450*/  F2I.S64.F64.TRUNC R4, R4 ;  /* 0x0000000400047311 */ /* 0x000e24000030d900 */
[----:B0-----:R-:W-:-:S05]  /*3460*/  IMAD.MOV.U32 R3, RZ, RZ, R4 ;  /* 0x000000ffff037224 */ /* 0x001fca00078e0004 */
[----:B------:R0:W-:Y:S01]  /*3470*/  STG.E.U8 [R16.64], R3 ;  /* 0x0000000310007986 */ /* 0x0001e2000c101124 */
[----:B------:R-:W-:Y:S05]  /*3480*/  BRA `(.L_x_2610) ;  /* 0x00000ed000007947 */ /* 0x000fea0003800000 */
.L_x_2607:
[----:B------:R-:W-:-:S13]  /*3490*/  ISETP.NE.AND P0, PT, R0, 0x2, PT ;  /* 0x000000020000780c */ /* 0x000fda0003f05270 */
[----:B------:R-:W-:Y:S05]  /*34a0*/  @!P0 BRA `(.L_x_2611) ;  /* 0x000000a000008947 */ /* 0x000fea0003800000 */
[----:B------:R-:W-:-:S13]  /*34b0*/  ISETP.NE.AND P0, PT, R0, 0x3, PT ;  /* 0x000000030000780c */ /* 0x000fda0003f05270 */
[----:B------:R-:W-:Y:S05]  /*34c0*/  @!P0 BRA `(.L_x_2612) ;  /* 0x0000005000008947 */ /* 0x000fea0003800000 */
[----:B------:R-:W-:-:S13]  /*34d0*/  ISETP.NE.AND P0, PT, R0, 0x4, PT ;  /* 0x000000040000780c */ /* 0x000fda0003f05270 */
[----:B------:R-:W-:Y:S05]  /*34e0*/  @P0 BRA `(.L_x_2609) ;  /* 0x00000ce000000947 */ /* 0x000fea0003800000 */
[----:B------:R-:W0:Y:S02]  /*34f0*/  F2I.S64.F64.TRUNC R4, R4 ;  /* 0x0000000400047311 */ /* 0x000e24000030d900 */
[----:B0-----:R0:W-:Y:S01]  /*3500*/  STG.E.64 [R16.64], R4 ;  /* 0x0000000410007986 */ /* 0x0011e2000c101b24 */
[----:B------:R-:W-:Y:S05]  /*3510*/  BRA `(.L_x_2610) ;  /* 0x00000e4000007947 */ /* 0x000fea0003800000 */
.L_x_2612:
[----:B------:R-:W0:Y:S02]  /*3520*/  F2I.F64.TRUNC R5, R4 ;  /* 0x0000000400057311 */ /* 0x000e24000030d100 */
[----:B0-----:R0:W-:Y:S01]  /*3530*/  STG.E [R16.64], R5 ;  /* 0x0000000510007986 */ /* 0x0011e2000c101924 */
[----:B------:R-:W-:Y:S05]  /*3540*/  BRA `(.L_x_2610) ;  /* 0x00000e1000007947 */ /* 0x000fea0003800000 */
.L_x_2611:
[----:B------:R-:W0:Y:S02]  /*3550*/  F2I.F64.TRUNC R5, R4 ;  /* 0x0000000400057311 */ /* 0x000e24000030d100 */
[----:B0-----:R0:W-:Y:S01]  /*3560*/  STG.E.U16 [R16.64], R5 ;  /* 0x0000000510007986 */ /* 0x0011e2000c101524 */
[----:B------:R-:W-:Y:S05]  /*3570*/  BRA `(.L_x_2610) ;  /* 0x00000de000007947 */ /* 0x000fea0003800000 */
.L_x_2606:
[----:B------:R-:W-:-:S13]  /*3580*/  ISETP.GT.AND P0, PT, R0, 0x6, PT ;  /* 0x000000060000780c */ /* 0x000fda0003f04270 */
[----:B------:R-:W-:Y:S05]  /*3590*/  @P0 BRA `(.L_x_2613) ;  /* 0x000000f000000947 */ /* 0x000fea0003800000 */
[----:B------:R-:W-:-:S13]  /*35a0*/  ISETP.NE.AND P0, PT, R0, 0x5, PT ;  /* 0x000000050000780c */ /* 0x000fda0003f05270 */
[----:B------:R-:W-:Y:S05]  /*35b0*/  @!P0 BRA `(.L_x_2614) ;  /* 0x0000007000008947 */ /* 0x000fea0003800000 */
[----:B------:R-:W-:-:S13]  /*35c0*/  ISETP.NE.AND P0, PT, R0, 0x6, PT ;  /* 0x000000060000780c */ /* 0x000fda0003f05270 */
[----:B------:R-:W-:Y:S05]  /*35d0*/  @P0 BRA `(.L_x_2609) ;  /* 0x00000bf000000947 */ /* 0x000fea0003800000 */
[----:B------:R-:W0:Y:S01]  /*35e0*/  F2F.F32.F64 R3, R4 ;  /* 0x0000000400037310 */ /* 0x000e220000301000 */
[----:B------:R-:W0:-:S14]  /*35f0*/  DSETP.GEU.AND P0, PT, |R4|, c[0x2][0x58], PT ;  /* 0x008016000400762a */ /* 0x000e1c0003f0e200 */
[----:B0-----:R-:W-:-:S05]  /*3600*/  @!P0 FMUL R3, R3, 1.175494350822287508e-38 ;  /* 0x0080000003038820 */ /* 0x001fca0000400000 */
[----:B------:R0:W-:Y:S01]  /*3610*/  STG.E [R16.64], R3 ;  /* 0x0000000310007986 */ /* 0x0001e2000c101924 */
[----:B------:R-:W-:Y:S05]  /*3620*/  BRA `(.L_x_2610) ;  /* 0x00000d3000007947 */ /* 0x000fea0003800000 */
.L_x_2614:
[----:B------:R-:W0:Y:S01]  /*3630*/  F2F.F32.F64 R0, R4 ;  /* 0x0000000400007310 */ /* 0x000e220000301000 */
[----:B------:R-:W0:-:S14]  /*3640*/  DSETP.GEU.AND P0, PT, |R4|, c[0x2][0x58], PT ;  /* 0x008016000400762a */ /* 0x000e1c0003f0e200 */
[----:B0-----:R-:W-:-:S05]  /*3650*/  @!P0 FMUL R0, R0, 1.175494350822287508e-38 ;  /* 0x0080000000008820 */ /* 0x001fca0000400000 */
[----:B------:R-:W-:-:S05]  /*3660*/  F2FP.PACK_AB R0, RZ, R0 ;  /* 0x00000000ff00723e */ /* 0x000fca00000000ff */
[----:B------:R0:W-:Y:S01]  /*3670*/  STG.E.U16 [R16.64], R0 ;  /* 0x0000000010007986 */ /* 0x0001e2000c101524 */
[----:B------:R-:W-:Y:S05]  /*3680*/  BRA `(.L_x_2610) ;  /* 0x00000cd000007947 */ /* 0x000fea0003800000 */
.L_x_2613:
[----:B------:R-:W-:-:S13]  /*3690*/  ISETP.NE.AND P0, PT, R0, 0x7, PT ;  /* 0x000000070000780c */ /* 0x000fda0003f05270 */
[----:B------:R-:W-:Y:S05]  /*36a0*/  @!P0 BRA `(.L_x_2615) ;  /* 0x0000011000008947 */ /* 0x000fea0003800000 */
[----:B------:R-:W-:-:S13]  /*36b0*/  ISETP.NE.AND P0, PT, R0, 0x8, PT ;  /* 0x000000080000780c */ /* 0x000fda0003f05270 */
[----:B------:R-:W-:Y:S05]  /*36c0*/  @!P0 BRA `(.L_x_2616) ;  /* 0x0000008000008947 */ /* 0x000fea0003800000 */
[----:B------:R-:W-:-:S13]  /*36d0*/  ISETP.NE.AND P0, PT, R0, 0x9, PT ;  /* 0x000000090000780c */ /* 0x000fda0003f05270 */
[----:B------:R-:W-:Y:S05]  /*36e0*/  @P0 BRA `(.L_x_2609) ;  /* 0x00000ae000000947 */ /* 0x000fea0003800000 */
[----:B------:R-:W0:Y:S01]  /*36f0*/  F2F.F32.F64 R6, R4 ;  /* 0x0000000400067310 */ /* 0x000e220000301000 */
[----:B------:R-:W0:Y:S01]  /*3700*/  DSETP.GEU.AND P0, PT, |R4|, c[0x2][0x58], PT ;  /* 0x008016000400762a */ /* 0x000e220003f0e200 */
[----:B------:R-:W-:-:S13]  /*3710*/  IMAD.MOV.U32 R7, RZ, RZ, RZ ;  /* 0x000000ffff077224 */ /* 0x000fda00078e00ff */
[----:B0-----:R-:W-:-:S05]  /*3720*/  @!P0 FMUL R6, R6, 1.175494350822287508e-38 ;  /* 0x0080000006068820 */ /* 0x001fca0000400000 */
[----:B------:R0:W-:Y:S01]  /*3730*/  STG.E.64 [R16.64], R6 ;  /* 0x0000000610007986 */ /* 0x0001e2000c101b24 */
[----:B------:R-:W-:Y:S05]  /*3740*/  BRA `(.L_x_2610) ;  /* 0x00000c1000007947 */ /* 0x000fea0003800000 */
.L_x_2616:
[----:B------:R-:W0:Y:S01]  /*3750*/  F2F.F32.F64 R0, R4 ;  /* 0x0000000400007310 */ /* 0x000e220000301000 */
[----:B------:R-:W0:-:S14]  /*3760*/  DSETP.GEU.AND P0, PT, |R4|, c[0x2][0x58], PT ;  /* 0x008016000400762a */ /* 0x000e1c0003f0e200 */
[----:B0-----:R-:W-:-:S05]  /*3770*/  @!P0 FMUL R0, R0, 1.175494350822287508e-38 ;  /* 0x0080000000008820 */ /* 0x001fca0000400000 */
[----:B------:R-:W-:-:S04]  /*3780*/  F2FP.PACK_AB R3, RZ, R0 ;  /* 0x00000000ff03723e */ /* 0x000fc800000000ff */
[----:B------:R-:W-:-:S05]  /*3790*/  PRMT R3, R3, 0x5410, RZ ;  /* 0x0000541003037816 */ /* 0x000fca00000000ff */
[----:B------:R0:W-:Y:S01]  /*37a0*/  STG.E [R16.64], R3 ;  /* 0x0000000310007986 */ /* 0x0001e2000c101924 */
[----:B------:R-:W-:Y:S05]  /*37b0*/  BRA `(.L_x_2610) ;  /* 0x00000ba000007947 */ /* 0x000fea0003800000 */
.L_x_2615:
[----:B------:R0:W-:Y:S01]  /*37c0*/  STG.E.64 [R16.64], R4 ;  /* 0x0000000410007986 */ /* 0x0001e2000c101b24 */
[----:B------:R-:W-:Y:S05]  /*37d0*/  BRA `(.L_x_2610) ;  /* 0x00000b8000007947 */ /* 0x000fea0003800000 */
.L_x_2605:
[----:B-12---:R-:W-:-:S13]  /*37e0*/  ISETP.GT.AND P0, PT, R0, 0x18, PT ;  /* 0x000000180000780c */ /* 0x006fda0003f04270 */
[----:B------:R-:W-:Y:S05]  /*37f0*/  @P0 BRA `(.L_x_2617) ;  /* 0x0000046000000947 */ /* 0x000fea0003800000 */
[----:B------:R-:W-:-:S13]  /*3800*/  ISETP.GT.AND P0, PT, R0, 0xe, PT ;  /* 0x0000000e0000780c */ /* 0x000fda0003f04270 */
[----:B------:R-:W-:Y:S05]  /*3810*/  @P0 BRA `(.L_x_2618) ;  /* 0x000000b000000947 */ /* 0x000fea0003800000 */
[----:B------:R-:W-:-:S13]  /*3820*/  ISETP.NE.AND P0, PT, R0, 0xa, PT ;  /* 0x0000000a0000780c */ /* 0x000fda0003f05270 */
[----:B------:R-:W-:Y:S05]  /*3830*/  @!P0 BRA `(.L_x_2619) ;  /* 0x0000006000008947 */ /* 0x000fea0003800000 */
[----:B------:R-:W-:-:S13]  /*3840*/  ISETP.NE.AND P0, PT, R0, 0xb, PT ;  /* 0x0000000b0000780c */ /* 0x000fda0003f05270 */
[----:B------:R-:W-:Y:S05]  /*3850*/  @P0 BRA `(.L_x_2609) ;  /* 0x0000097000000947 */ /* 0x000fea0003800000 */
[----:B------:R-:W0:-:S06]  /*3860*/  DSETP.NEU.AND P0, PT, R4, RZ, PT ;  /* 0x000000ff0400722a */ /* 0x000e0c0003f0d000 */
[----:B0-----:R-:W-:-:S05]  /*3870*/  SEL R3, RZ, 0x1, !P0 ;  /* 0x00000001ff037807 */ /* 0x001fca0004000000 */
[----:B------:R0:W-:Y:S01]  /*3880*/  STG.E.U8 [R16.64], R3 ;  /* 0x0000000310007986 */ /* 0x0001e2000c101124 */
[----:B------:R-:W-:Y:S05]  /*3890*/  BRA `(.L_x_2610) ;  /* 0x00000ac000007947 */ /* 0x000fea0003800000 */
.L_x_2619:
[----:B------:R-:W-:-:S05]  /*38a0*/  CS2R R6, SRZ ;  /* 0x0000000000067805 */ /* 0x000fca000001ff00 */
[----:B------:R0:W-:Y:S01]  /*38b0*/  STG.E.128 [R16.64], R4 ;  /* 0x0000000410007986 */ /* 0x0001e2000c101d24 */
[----:B------:R-:W-:Y:S05]  /*38c0*/  BRA `(.L_x_2610) ;  /* 0x00000a9000007947 */ /* 0x000fea0003800000 */
.L_x_2618:
        /* <DEDUP_REMOVED lines=8> */
[----:B------:R-:W-:-:S13]  /*3950*/  BSSY B0, `(.L_x_2622) ;  /* 0x000000f000007945 */ /* 0x000fda0003800000 */
[----:B0-----:R-:W-:-:S05]  /*3960*/  @!P0 FMUL R9, R9, 1.175494350822287508e-38 ;  /* 0x0080000009098820 */ /* 0x001fca0000400000 */
        /* <DEDUP_REMOVED lines=13> */
.L_x_2623:
[----:B------:R-:W-:Y:S05]  /*3a40*/  BSYNC B0 ;  /* 0x0000000000007941 */ /* 0x000fea0003800000 */
.L_x_2622:
[----:B------:R-:W-:-:S05]  /*3a50*/  LOP3.LUT R7, R0, R7, RZ, 0xfc, !PT ;  /* 0x0000000700077212 */ /* 0x000fca00078efcff */
[----:B------:R0:W-:Y:S01]  /*3a60*/  STG.E.U8 [R16.64], R7 ;  /* 0x0000000710007986 */ /* 0x0001e2000c101124 */
[----:B------:R-:W-:Y:S05]  /*3a70*/  BRA `(.L_x_2610) ;  /* 0x000008e000007947 */ /* 0x000fea0003800000 */
.L_x_2621:
[----:B------:R-:W0:Y:S01]  /*3a80*/  F2F.F32.F64 R7, R4 ;  /* 0x0000000400077310 */ /* 0x000e220000301000 */
[----:B------:R-:W0:Y:S01]  /*3a90*/  DSETP.GEU.AND P0, PT, |R4|, c[0x2][0x58], PT ;  /* 0x008016000400762a */ /* 0x000e220003f0e200 */
[----:B------:R-:W-:-:S13]  /*3aa0*/  BSSY B0, `(.L_x_2624) ;  /* 0x0000010000007945 */ /* 0x000fda0003800000 */
[----:B0-----:R-:W-:-:S05]  /*3ab0*/  @!P0 FMUL R7, R7, 1.175494350822287508e-38 ;  /* 0x0080000007078820 */ /* 0x001fca0000400000 */
        /* <DEDUP_REMOVED lines=11> */
.L_x_2625:
[----:B------:R-:W-:Y:S01]  /*3b70*/  IMAD.MOV.U32 R0, RZ, RZ, 0x7f ;  /* 0x0000007fff007424 */ /* 0x000fe200078e00ff */
[----:B------:R-:W-:-:S04]  /*3b80*/  ISETP.GT.U32.AND P0, PT, R3, 0x7f800000, PT ;  /* 0x7f8000000300780c */ /* 0x000fc80003f04070 */
[----:B------:R-:W-:-:S04]  /*3b90*/  SEL R0, R0, 0x7c, P0 ;  /* 0x0000007c00007807 */ /* 0x000fc80000000000 */
.L_x_2626:
[----:B------:R-:W-:Y:S05]  /*3ba0*/  BSYNC B0 ;  /* 0x0000000000007941 */ /* 0x000fea0003800000 */
.L_x_2624:
[----:B------:R-:W-:-:S04]  /*3bb0*/  LOP3.LUT R3, R7, 0x80000000, RZ, 0xc0, !PT ;  /* 0x8000000007037812 */ /* 0x000fc800078ec0ff */
[----:B------:R-:W-:-:S04]  /*3bc0*/  SHF.R.U32.HI R3, RZ, 0x18, R3 ;  /* 0x00000018ff037819 */ /* 0x000fc80000011603 */
[----:B------:R-:W-:-:S05]  /*3bd0*/  LOP3.LUT R3, R0, R3, RZ, 0xfc, !PT ;  /* 0x0000000300037212 */ /* 0x000fca00078efcff */
[----:B------:R0:W-:Y:S01]  /*3be0*/  STG.E.U8 [R16.64], R3 ;  /* 0x0000000310007986 */ /* 0x0001e2000c101124 */
[----:B------:R-:W-:Y:S05]  /*3bf0*/  BRA `(.L_x_2610) ;  /* 0x0000076000007947 */ /* 0x000fea0003800000 */
.L_x_2620:
[----:B------:R-:W0:Y:S01]  /*3c00*/  F2F.F32.F64 R0, R4 ;  /* 0x0000000400007310 */ /* 0x000e220000301000 */
[----:B------:R-:W0:-:S14]  /*3c10*/  DSETP.GEU.AND P0, PT, |R4|, c[0x2][0x58], PT ;  /* 0x008016000400762a */ /* 0x000e1c0003f0e200 */
[----:B0-----:R-:W-:-:S05]  /*3c20*/  @!P0 FMUL R0, R0, 1.175494350822287508e-38 ;  /* 0x0080000000008820 */ /* 0x001fca0000400000 */
[----:B------:R-:W-:-:S05]  /*3c30*/  F2FP.BF16.PACK_AB R0, RZ, R0 ;  /* 0x00000000ff00723e */ /* 0x000fca00000010ff */
[----:B------:R0:W-:Y:S01]  /*3c40*/  STG.E.U16 [R16.64], R0 ;  /* 0x0000000010007986 */ /* 0x0001e2000c101524 */
[----:B------:R-:W-:Y:S05]  /*3c50*/  BRA `(.L_x_2610) ;  /* 0x0000070000007947 */ /* 0x000fea0003800000 */
.L_x_2617:
        /* <DEDUP_REMOVED lines=8> */
[----:B------:R-:W0:Y:S02]  /*3ce0*/  F2I.U32.F64.TRUNC R5, R4 ;  /* 0x0000000400057311 */ /* 0x000e24000030d000 */
[----:B0-----:R0:W-:Y:S01]  /*3cf0*/  STG.E.U16 [R16.64], R5 ;  /* 0x0000000510007986 */ /* 0x0011e2000c101524 */
[----:B------:R-:W-:Y:S05]  /*3d00*/  BRA `(.L_x_2610) ;  /* 0x0000065000007947 */ /* 0x000fea0003800000 */
.L_x_2629:
[----:B------:R-:W0:Y:S01]  /*3d10*/  F2F.F32.F64 R7, R4 ;  /* 0x0000000400077310 */ /* 0x000e220000301000 */
[----:B------:R-:W0:Y:S01]  /*3d20*/  DSETP.GEU.AND P0, PT, |R4|, c[0x2][0x58], PT ;  /* 0x008016000400762a */ /* 0x000e220003f0e200 */
[----:B------:R-:W-:Y:S01]  /*3d30*/  BSSY B0, `(.L_x_2630) ;  /* 0x0000015000007945 */ /* 0x000fe20003800000 */
[----:B------:R-:W-:-:S12]  /*3d40*/  IMAD.MOV.U32 R8, RZ, RZ, 0x80 ;  /* 0x00000080ff087424 */ /* 0x000fd800078e00ff */
[----:B0-----:R-:W-:-:S05]  /*3d50*/  @!P0 FMUL R7, R7, 1.175494350822287508e-38 ;  /* 0x0080000007078820 */ /* 0x001fca0000400000 */
        /* <DEDUP_REMOVED lines=14> */
.L_x_2632:
[----:B------:R-:W-:-:S04]  /*3e40*/  LOP3.LUT R3, R7, 0x80000000, RZ, 0xc0, !PT ;  /* 0x8000000007037812 */ /* 0x000fc800078ec0ff */
[----:B------:R-:W-:-:S04]  /*3e50*/  SHF.R.U32.HI R3, RZ, 0x18, R3 ;  /* 0x00000018ff037819 */ /* 0x000fc80000011603 */
[----:B------:R-:W-:-:S04]  /*3e60*/  LOP3.LUT R0, R0, R3, RZ, 0xfc, !PT ;  /* 0x0000000300007212 */ /* 0x000fc800078efcff */
[----:B------:R-:W-:Y:S02]  /*3e70*/  PRMT R8, R0, 0x7610, R8 ;  /* 0x0000761000087816 */ /* 0x000fe40000000008 */
.L_x_2631:
[----:B------:R-:W-:Y:S05]  /*3e80*/  BSYNC B0 ;  /* 0x0000000000007941 */ /* 0x000fea0003800000 */
.L_x_2630:
[----:B------:R0:W-:Y:S01]  /*3e90*/  STG.E.U8 [R16.64], R8 ;  /* 0x0000000810007986 */ /* 0x0001e2000c101124 */
[----:B------:R-:W-:Y:S05]  /*3ea0*/  BRA `(.L_x_2610) ;  /* 0x000004b000007947 */ /* 0x000fea0003800000 */
.L_x_2628:
        /* <DEDUP_REMOVED lines=19> */
.L_x_2635:
[----:B------:R-:W-:-:S04]  /*3fe0*/  LOP3.LUT R3, R7, 0x80000000, RZ, 0xc0, !PT ;  /* 0x8000000007037812 */ /* 0x000fc800078ec0ff */
[----:B------:R-:W-:-:S04]  /*3ff0*/  SHF.R.U32.HI R3, RZ, 0x18, R3 ;  /* 0x00000018ff037819 */ /* 0x000fc80000011603 */
[----:B------:R-:W-:-:S04]  /*4000*/  LOP3.LUT R0, R0, R3, RZ, 0xfc, !PT ;  /* 0x0000000300007212 */ /* 0x000fc800078efcff */
[----:B------:R-:W-:Y:S02]  /*4010*/  PRMT R8, R0, 0x7610, R8 ;  /* 0x0000761000087816 */ /* 0x000fe40000000008 */
.L_x_2634:
[----:B------:R-:W-:Y:S05]  /*4020*/  BSYNC B0 ;  /* 0x0000000000007941 */ /* 0x000fea0003800000 */
.L_x_2633:
[----:B------:R0:W-:Y:S01]  /*4030*/  STG.E.U8 [R16.64], R8 ;  /* 0x0000000810007986 */ /* 0x0001e2000c101124 */
[----:B------:R-:W-:Y:S05]  /*4040*/  BRA `(.L_x_2610) ;  /* 0x0000031000007947 */ /* 0x000fea0003800000 */
.L_x_2627:
[----:B------:R-:W-:-:S13]  /*4050*/  ISETP.NE.AND P0, PT, R0, 0x1c, PT ;  /* 0x0000001c0000780c */ /* 0x000fda0003f05270 */
[----:B------:R-:W-:Y:S05]  /*4060*/  @!P0 BRA `(.L_x_2636) ;  /* 0x000002d000008947 */ /* 0x000fea0003800000 */
[----:B------:R-:W-:-:S13]  /*4070*/  ISETP.NE.AND P0, PT, R0, 0x1d, PT ;  /* 0x0000001d0000780c */ /* 0x000fda0003f05270 */
[----:B------:R-:W-:Y:S05]  /*4080*/  @!P0 BRA `(.L_x_2637) ;  /* 0x0000028000008947 */ /* 0x000fea0003800000 */
[----:B------:R-:W-:-:S13]  /*4090*/  ISETP.NE.AND P0, PT, R0, 0x2c, PT ;  /* 0x0000002c0000780c */ /* 0x000fda0003f05270 */
[----:B------:R-:W-:Y:S05]  /*40a0*/  @P0 BRA `(.L_x_2609) ;  /* 0x0000012000000947 */ /* 0x000fea0003800000 */
[----:B------:R-:W0:Y:S01]  /*40b0*/  F2F.F32.F64 R8, R4 ;  /* 0x0000000400087310 */ /* 0x000e220000301000 */
[----:B------:R-:W0:-:S14]  /*40c0*/  DSETP.GEU.AND P0, PT, |R4|, c[0x2][0x58], PT ;  /* 0x008016000400762a */ /* 0x000e1c0003f0e200 */
[----:B0-----:R-:W-:Y:S01]  /*40d0*/  @!P0 FMUL R8, R8, 1.175494350822287508e-38 ;  /* 0x0080000008088820 */ /* 0x001fe20000400000 */
        /* <DEDUP_REMOVED lines=15> */
.L_x_2609:
        /* <DEDUP_REMOVED lines=20> */
.L_x_2637:
[----:B------:R-:W0:Y:S02]  /*4310*/  F2I.U64.F64.TRUNC R4, R4 ;  /* 0x0000000400047311 */ /* 0x000e24000030d800 */
[----:B0-----:R0:W-:Y:S01]  /*4320*/  STG.E.64 [R16.64], R4 ;  /* 0x0000000410007986 */ /* 0x0011e2000c101b24 */
[----:B------:R-:W-:Y:S05]  /*4330*/  BRA `(.L_x_2610) ;  /* 0x0000002000007947 */ /* 0x000fea0003800000 */
.L_x_2636:
[----:B------:R-:W0:Y:S02]  /*4340*/  F2I.U32.F64.TRUNC R5, R4 ;  /* 0x0000000400057311 */ /* 0x000e24000030d000 */
[----:B0-----:R0:W-:Y:S02]  /*4350*/  STG.E [R16.64], R5 ;  /* 0x0000000510007986 */ /* 0x0011e4000c101924 */
.L_x_2610:
[----:B------:R-:W-:-:S05]  /*4360*/  IMAD R2, R23, 0x200, R2 ;  /* 0x0000020017027824 */ /* 0x000fca00078e0202 */
[----:B------:R-:W-:Y:S02]  /*4370*/  IADD3 R19, R2, 0x80, RZ ;  /* 0x0000008002137810 */ /* 0x000fe40007ffe0ff */
.L_x_2535:
[----:B------:R-:W-:Y:S05]  /*4380*/  BSYNC B6 ;  /* 0x0000000000067941 */ /* 0x000fea0003800000 */
.L_x_2534:
        /* <DEDUP_REMOVED lines=258> */
.L_x_2640:
        /* <DEDUP_REMOVED lines=19> */
.L_x_2644:
[----:B------:R-:W2:Y:S02]  /*54e0*/  LDG.E.U8 R2, [R2.64] ;  /* 0x0000002402027981 */ /* 0x000ea4000c1e1100 */
[----:B--2---:R0:W1:Y:S01]  /*54f0*/  I2F.F64.U16 R22, R2 ;  /* 0x0000000200167312 */ /* 0x0040620000101800 */
[----:B------:R-:W-:Y:S05]  /*5500*/  BRA `(.L_x_2646) ;  /* 0x00000df000007947 */ /* 0x000fea0003800000 */
.L_x_2643:
        /* <DEDUP_REMOVED lines=9> */
.L_x_2648:
[----:B------:R-:W2:Y:S02]  /*55a0*/  LDG.E R2, [R2.64] ;  /* 0x0000002402027981 */ /* 0x000ea4000c1e1900 */
[----:B--2---:R0:W1:Y:S01]  /*55b0*/  I2F.F64 R22, R2 ;  /* 0x0000000200167312 */ /* 0x0040620000201c00 */
[----:B------:R-:W-:Y:S05]  /*55c0*/  BRA `(.L_x_2646) ;  /* 0x00000d3000007947 */ /* 0x000fea0003800000 */
.L_x_2647:
[----:B------:R-:W2:Y:S02]  /*55d0*/  LDG.E.U16 R2, [R2.64] ;  /* 0x0000002402027981 */ /* 0x000ea4000c1e1500 */
[----:B--2---:R0:W1:Y:S01]  /*55e0*/  I2F.F64.S16 R22, R2 ;  /* 0x0000000200167312 */ /* 0x0040620000101c00 */
[----:B------:R-:W-:Y:S05]  /*55f0*/  BRA `(.L_x_2646) ;  /* 0x00000d0000007947 */ /* 0x000fea0003800000 */
.L_x_2642:
        /* <DEDUP_REMOVED lines=10> */
.L_x_2650:
[----:B------:R-:W2:Y:S02]  /*56a0*/  LDG.E.U16 R0, [R2.64] ;  /* 0x0000002402007981 */ /* 0x000ea4000c1e1500 */
[----:B--2---:R-:W-:-:S05]  /*56b0*/  HADD2.F32 R0, -RZ, R0.H0_H0 ;  /* 0x20000000ff007230 */ /* 0x004fca0000004100 */
[----:B------:R-:W-:-:S04]  /*56c0*/  FMUL.FTZ R0, R0, 1 ;  /* 0x3f80000000007820 */ /* 0x000fc80000410000 */
[----:B------:R0:W1:Y:S01]  /*56d0*/  F2F.F64.F32 R22, R0 ;  /* 0x0000000000167310 */ /* 0x0000620000201800 */
[----:B------:R-:W-:Y:S05]  /*56e0*/  BRA `(.L_x_2646) ;  /* 0x00000c1000007947 */ /* 0x000fea0003800000 */
.L_x_2649:
        /* <DEDUP_REMOVED lines=10> */
.L_x_2652:
[----:B------:R-:W2:Y:S02]  /*5790*/  LDG.E.U16 R2, [R2.64] ;  /* 0x0000002402027981 */ /* 0x000ea4000c1e1500 */
[----:B--2---:R-:W-:-:S05]  /*57a0*/  HADD2.F32 R0, -RZ, R2.H0_H0 ;  /* 0x20000002ff007230 */ /* 0x004fca0000004100 */
[----:B------:R-:W-:-:S04]  /*57b0*/  FMUL.FTZ R0, R0, 1 ;  /* 0x3f80000000007820 */ /* 0x000fc80000410000 */
[----:B------:R0:W1:Y:S01]  /*57c0*/  F2F.F64.F32 R22, R0 ;  /* 0x0000000000167310 */ /* 0x0000620000201800 */
[----:B------:R-:W-:Y:S05]  /*57d0*/  BRA `(.L_x_2646) ;  /* 0x00000b2000007947 */ /* 0x000fea0003800000 */
.L_x_2651:
[----:B------:R0:W5:Y:S01]  /*57e0*/  LDG.E.64 R22, [R2.64] ;  /* 0x0000002402167981 */ /* 0x000162000c1e1b00 */
[----:B------:R-:W-:Y:S05]  /*57f0*/  BRA `(.L_x_2646) ;  /* 0x00000b0000007947 */ /* 0x000fea0003800000 */
.L_x_2641:
        /* <DEDUP_REMOVED lines=13> */
.L_x_2655:
[----:B------:R0:W5:Y:S01]  /*58d0*/  LDG.E.64 R22, [R2.64] ;  /* 0x0000002402167981 */ /* 0x000162000c1e1b00 */
[----:B------:R-:W-:Y:S05]  /*58e0*/  BRA `(.L_x_2646) ;  /* 0x00000a1000007947 */ /* 0x000fea0003800000 */
.L_x_2654:
        /* <DEDUP_REMOVED lines=28> */
.L_x_2657:
        /* <DEDUP_REMOVED lines=11> */
[----:B------:R-:W-:-:S05]  /*5b60*/  LOP3.LUT R4, R4, 0x80000000, R5, 0xf8, !PT ;  /* 0x8000000004047812 */ /* 0x000fca00078ef805 */
[----:B------:R-:W-:-:S04]  /*5b70*/  FMUL.FTZ R4, R4, 1 ;  /* 0x3f80000004047820 */ /* 0x000fc80000410000 */
[----:B------:R0:W1:Y:S01]  /*5b80*/  F2F.F64.F32 R22, R4 ;  /* 0x0000000400167310 */ /* 0x0000620000201800 */
[----:B------:R-:W-:Y:S05]  /*5b90*/  BRA `(.L_x_2646) ;  /* 0x0000076000007947 */ /* 0x000fea0003800000 */
.L_x_2656:
[----:B------:R-:W2:Y:S02]  /*5ba0*/  LDG.E.U16 R0, [R2.64] ;  /* 0x0000002402007981 */ /* 0x000ea4000c1e1500 */
[----:B--2---:R-:W-:-:S05]  /*5bb0*/  PRMT R0, RZ, 0x5410, R0 ;  /* 0x00005410ff007816 */ /* 0x004fca0000000000 */
[----:B------:R-:W-:-:S04]  /*5bc0*/  FMUL.FTZ R0, R0, 1 ;  /* 0x3f80000000007820 */ /* 0x000fc80000410000 */
[----:B------:R0:W1:Y:S01]  /*5bd0*/  F2F.F64.F32 R22, R0 ;  /* 0x0000000000167310 */ /* 0x0000620000201800 */
[----:B------:R-:W-:Y:S05]  /*5be0*/  BRA `(.L_x_2646) ;  /* 0x0000071000007947 */ /* 0x000fea0003800000 */
.L_x_2653:
        /* <DEDUP_REMOVED lines=11> */
.L_x_2660:
        /* <DEDUP_REMOVED lines=21> */
.L_x_2664:
[----:B------:R-:W-:Y:S05]  /*5df0*/  BSYNC B1 ;  /* 0x0000000000017941 */ /* 0x000fea0003800000 */
.L_x_2663:
[----:B------:R-:W-:Y:S01]  /*5e00*/  LEA R3, R0, 0x3b800000, 0x17 ;  /* 0x3b80000000037811 */ /* 0x000fe200078eb8ff */
[----:B------:R-:W-:-:S05]  /*5e10*/  IMAD.SHL.U32 R0, R2, 0x100000, RZ ;  /* 0x0010000002007824 */ /* 0x000fca00078e00ff */
[----:B------:R-:W-:Y:S02]  /*5e20*/  LOP3.LUT R0, R3, R0, R4, 0xfe, !PT ;  /* 0x0000000003007212 */ /* 0x000fe400078efe04 */
.L_x_2662:
[----:B------:R-:W-:Y:S05]  /*5e30*/  BSYNC B0 ;  /* 0x0000000000007941 */ /* 0x000fea0003800000 */
.L_x_2661:
[----:B------:R-:W-:-:S04]  /*5e40*/  FMUL.FTZ R0, R0, 1 ;  /* 0x3f80000000007820 */ /* 0x000fc80000410000 */
[----:B------:R0:W1:Y:S01]  /*5e50*/  F2F.F64.F32 R22, R0 ;  /* 0x0000000000167310 */ /* 0x0000620000201800 */
[----:B------:R-:W-:Y:S05]  /*5e60*/  BRA `(.L_x_2646) ;  /* 0x0000049000007947 */ /* 0x000fea0003800000 */
.L_x_2659:
        /* <DEDUP_REMOVED lines=21> */
.L_x_2668:
[----:B------:R-:W-:Y:S05]  /*5fc0*/  BSYNC B1 ;  /* 0x0000000000017941 */ /* 0x000fea0003800000 */
.L_x_2667:
[----:B------:R-:W-:Y:S01]  /*5fd0*/  LEA R3, R0, 0x37800000, 0x17 ;  /* 0x3780000000037811 */ /* 0x000fe200078eb8ff */
[----:B------:R-:W-:-:S05]  /*5fe0*/  IMAD.SHL.U32 R0, R2, 0x200000, RZ ;  /* 0x0020000002007824 */ /* 0x000fca00078e00ff */
[----:B------:R-:W-:Y:S02]  /*5ff0*/  LOP3.LUT R0, R3, R0, R4, 0xfe, !PT ;  /* 0x0000000003007212 */ /* 0x000fe400078efe04 */
.L_x_2666:
[----:B------:R-:W-:Y:S05]  /*6000*/  BSYNC B0 ;  /* 0x0000000000007941 */ /* 0x000fea0003800000 */
.L_x_2665:
[----:B------:R-:W-:-:S04]  /*6010*/  FMUL.FTZ R0, R0, 1 ;  /* 0x3f80000000007820 */ /* 0x000fc80000410000 */
[----:B------:R0:W1:Y:S01]  /*6020*/  F2F.F64.F32 R22, R0 ;  /* 0x0000000000167310 */ /* 0x0000620000201800 */
[----:B------:R-:W-:Y:S05]  /*6030*/  BRA `(.L_x_2646) ;  /* 0x000002c000007947 */ /* 0x000fea0003800000 */
.L_x_2658:
        /* <DEDUP_REMOVED lines=14> */
.L_x_2672:
[----:B------:R-:W-:Y:S05]  /*6120*/  BSYNC B0 ;  /* 0x0000000000007941 */ /* 0x000fea0003800000 */
.L_x_2671:
[----:B------:R-:W-:-:S04]  /*6130*/  FMUL.FTZ R0, R0, 1 ;  /* 0x3f80000000007820 */ /* 0x000fc80000410000 */
[----:B------:R0:W1:Y:S01]  /*6140*/  F2F.F64.F32 R22, R0 ;  /* 0x0000000000167310 */ /* 0x0000620000201800 */
[----:B------:R-:W-:Y:S05]  /*6150*/  BRA `(.L_x_2646) ;  /* 0x000001a000007947 */ /* 0x000fea0003800000 */
.L_x_2645:
        /* <DEDUP_REMOVED lines=21> */
.L_x_2670:
[----:B------:R-:W2:Y:S02]  /*62b0*/  LDG.E.64 R22, [R2.64] ;  /* 0x0000002402167981 */ /* 0x000ea4000c1e1b00 */
[----:B--2---:R-:W0:Y:S01]  /*62c0*/  I2F.F64.U64 R22, R22 ;  /* 0x0000001600167312 */ /* 0x004e220000301800 */
[----:B------:R-:W-:Y:S05]  /*62d0*/  BRA `(.L_x_2646) ;  /* 0x0000002000007947 */ /* 0x000fea0003800000 */
.L_x_2669:
[----:B------:R-:W2:Y:S02]  /*62e0*/  LDG.E R2, [R2.64] ;  /* 0x0000002402027981 */ /* 0x000ea4000c1e1900 */
[----:B--2---:R0:W1:Y:S02]  /*62f0*/  I2F.F64.U32 R22, R2 ;  /* 0x0000000200167312 */ /* 0x0040640000201800 */
.L_x_2646:
[----:B0-----:R-:W0:Y:S01]  /*6300*/  LDC.U8 R4, c[0x0][0x3e3] ;  /* 0x0000f8c0ff047b82 */ /* 0x001e220000000000 */
[----:B------:R-:W-:-:S05]  /*6310*/  IADD3 R2, P0, R18, c[0x0][0x3d8], RZ ;  /* 0x0000f60012027a10 */ /* 0x000fca0007f1e0ff */
        /* <DEDUP_REMOVED lines=15> */
.L_x_2676:
[----:B------:R-:W2:Y:S02]  /*6410*/  LDG.E.U8 R2, [R2.64] ;  /* 0x0000002402027981 */ /* 0x000ea4000c1e1100 */
[----:B--2---:R0:W2:Y:S01]  /*6420*/  I2F.F64.U16 R20, R2 ;  /* 0x0000000200147312 */ /* 0x0040a20000101800 */
[----:B------:R-:W-:Y:S05]  /*6430*/  BRA `(.L_x_2678) ;  /* 0x00000df000007947 */ /* 0x000fea0003800000 */
.L_x_2675:
        /* <DEDUP_REMOVED lines=9> */
.L_x_2680:
[----:B------:R-:W2:Y:S02]  /*64d0*/  LDG.E R2, [R2.64] ;  /* 0x0000002402027981 */ /* 0x000ea4000c1e1900 */
[----:B--2---:R0:W2:Y:S01]  /*64e0*/  I2F.F64 R20, R2 ;  /* 0x0000000200147312 */ /* 0x0040a20000201c00 */
[----:B------:R-:W-:Y:S05]  /*64f0*/  BRA `(.L_x_2678) ;  /* 0x00000d3000007947 */ /* 0x000fea0003800000 */
.L_x_2679:
[----:B------:R-:W2:Y:S02]  /*6500*/  LDG.E.U16 R2, [R2.64] ;  /* 0x0000002402027981 */ /* 0x000ea4000c1e1500 */
[----:B--2---:R0:W2:Y:S01]  /*6510*/  I2F.F64.S16 R20, R2 ;  /* 0x0000000200147312 */ /* 0x0040a20000101c00 */
[----:B------:R-:W-:Y:S05]  /*6520*/  BRA `(.L_x_2678) ;  /* 0x00000d0000007947 */ /* 0x000fea0003800000 */
.L_x_2674:
        /* <DEDUP_REMOVED lines=10> */
.L_x_2682:
[----:B------:R-:W2:Y:S02]  /*65d0*/  LDG.E.U16 R0, [R2.64] ;  /* 0x0000002402007981 */ /* 0x000ea4000c1e1500 */
[----:B--2---:R-:W-:-:S05]  /*65e0*/  HADD2.F32 R0, -RZ, R0.H0_H0 ;  /* 0x20000000ff007230 */ /* 0x004fca0000004100 */
[----:B------:R-:W-:-:S04]  /*65f0*/  FMUL.FTZ R0, R0, 1 ;  /* 0x3f80000000007820 */ /* 0x000fc80000410000 */
[----:B------:R0:W2:Y:S01]  /*6600*/  F2F.F64.F32 R20, R0 ;  /* 0x0000000000147310 */ /* 0x0000a20000201800 */
[----:B------:R-:W-:Y:S05]  /*6610*/  BRA `(.L_x_2678) ;  /* 0x00000c1000007947 */ /* 0x000fea0003800000 */
.L_x_2681:
        /* <DEDUP_REMOVED lines=10> */
.L_x_2684:
[----:B------:R-:W2:Y:S02]  /*66c0*/  LDG.E.U16 R2, [R2.64] ;  /* 0x0000002402027981 */ /* 0x000ea4000c1e1500 */
[----:B--2---:R-:W-:-:S05]  /*66d0*/  HADD2.F32 R0, -RZ, R2.H0_H0 ;  /* 0x20000002ff007230 */ /* 0x004fca0000004100 */
[----:B------:R-:W-:-:S04]  /*66e0*/  FMUL.FTZ R0, R0, 1 ;  /* 0x3f80000000007820 */ /* 0x000fc80000410000 */
[----:B------:R0:W2:Y:S01]  /*66f0*/  F2F.F64.F32 R20, R0 ;  /* 0x0000000000147310 */ /* 0x0000a20000201800 */
[----:B------:R-:W-:Y:S05]  /*6700*/  BRA `(.L_x_2678) ;  /* 0x00000b2000007947 */ /* 0x000fea0003800000 */
.L_x_2683:
[----:B------:R0:W5:Y:S01]  /*6710*/  LDG.E.64 R20, [R2.64] ;  /* 0x0000002402147981 */ /* 0x000162000c1e1b00 */
[----:B------:R-:W-:Y:S05]  /*6720*/  BRA `(.L_x_2678) ;  /* 0x00000b0000007947 */ /* 0x000fea0003800000 */
.L_x_2673:
        /* <DEDUP_REMOVED lines=13> */
.L_x_2687:
[----:B------:R0:W5:Y:S01]  /*6800*/  LDG.E.64 R20, [R2.64] ;  /* 0x0000002402147981 */ /* 0x000162000c1e1b00 */
[----:B------:R-:W-:Y:S05]  /*6810*/  BRA `(.L_x_2678) ;  /* 0x00000a1000007947 */ /* 0x000fea0003800000 */
.L_x_2686:
        /* <DEDUP_REMOVED lines=28> */
.L_x_2689:
        /* <DEDUP_REMOVED lines=13> */
[----:B------:R0:W2:Y:S01]  /*6ab0*/  F2F.F64.F32 R20, R4 ;  /* 0x0000000400147310 */ /* 0x0000a20000201800 */
[----:B------:R-:W-:Y:S05]  /*6ac0*/  BRA `(.L_x_2678) ;  /* 0x0000076000007947 */ /* 0x000fea0003800000 */
.L_x_2688:
[----:B------:R-:W2:Y:S02]  /*6ad0*/  LDG.E.U16 R0, [R2.64] ;  /* 0x0000002402007981 */ /* 0x000ea4000c1e1500 */
[----:B--2---:R-:W-:-:S05]  /*6ae0*/  PRMT R0, RZ, 0x5410, R0 ;  /* 0x00005410ff007816 */ /* 0x004fca0000000000 */
[----:B------:R-:W-:-:S04]  /*6af0*/  FMUL.FTZ R0, R0, 1 ;  /* 0x3f80000000007820 */ /* 0x000fc80000410000 */
[----:B------:R0:W2:Y:S01]  /*6b00*/  F2F.F64.F32 R20, R0 ;  /* 0x0000000000147310 */ /* 0x0000a20000201800 */
[----:B------:R-:W-:Y:S05]  /*6b10*/  BRA `(.L_x_2678) ;  /* 0x0000071000007947 */ /* 0x000fea0003800000 */
.L_x_2685:
        /* <DEDUP_REMOVED lines=11> */
.L_x_2692:
        /* <DEDUP_REMOVED lines=21> */
.L_x_2696:
[----:B------:R-:W-:Y:S05]  /*6d20*/  BSYNC B1 ;  /* 0x0000000000017941 */ /* 0x000fea0003800000 */
.L_x_2695:
[----:B------:R-:W-:Y:S01]  /*6d30*/  LEA R3, R0, 0x3b800000, 0x17 ;  /* 0x3b80000000037811 */ /* 0x000fe200078eb8ff */
[----:B------:R-:W-:-:S05]  /*6d40*/  IMAD.SHL.U32 R0, R2, 0x100000, RZ ;  /* 0x0010000002007824 */ /* 0x000fca00078e00ff */
[----:B------:R-:W-:Y:S02]  /*6d50*/  LOP3.LUT R0, R3, R0, R4, 0xfe, !PT ;  /* 0x0000000003007212 */ /* 0x000fe400078efe04 */
.L_x_2694:
[----:B------:R-:W-:Y:S05]  /*6d60*/  BSYNC B0 ;  /* 0x0000000000007941 */ /* 0x000fea0003800000 */
.L_x_2693:
[----:B------:R-:W-:-:S04]  /*6d70*/  FMUL.FTZ R0, R0, 1 ;  /* 0x3f80000000007820 */ /* 0x000fc80000410000 */
[----:B------:R0:W2:Y:S01]  /*6d80*/  F2F.F64.F32 R20, R0 ;  /* 0x0000000000147310 */ /* 0x0000a20000201800 */
[----:B------:R-:W-:Y:S05]  /*6d90*/  BRA `(.L_x_2678) ;  /* 0x0000049000007947 */ /* 0x000fea0003800000 */
.L_x_2691:
        /* <DEDUP_REMOVED lines=21> */
.L_x_2700:
[----:B------:R-:W-:Y:S05]  /*6ef0*/  BSYNC B1 ;  /* 0x0000000000017941 */ /* 0x000fea0003800000 */
.L_x_2699:
[----:B------:R-:W-:Y:S01]  /*6f00*/  LEA R3, R0, 0x37800000, 0x17 ;  /* 0x3780000000037811 */ /* 0x000fe200078eb8ff */
[----:B------:R-:W-:-:S05]  /*6f10*/  IMAD.SHL.U32 R0, R2, 0x200000, RZ ;  /* 0x0020000002007824 */ /* 0x000fca00078e00ff */
[----:B------:R-:W-:Y:S02]  /*6f20*/  LOP3.LUT R0, R3, R0, R4, 0xfe, !PT ;  /* 0x0000000003007212 */ /* 0x000fe400078efe04 */
.L_x_2698:
[----:B------:R-:W-:Y:S05]  /*6f30*/  BSYNC B0 ;  /* 0x0000000000007941 */ /* 0x000fea0003800000 */
.L_x_2697:
[----:B------:R-:W-:-:S04]  /*6f40*/  FMUL.FTZ R0, R0, 1 ;  /* 0x3f80000000007820 */ /* 0x000fc80000410000 */
[----:B------:R0:W2:Y:S01]  /*6f50*/  F2F.F64.F32 R20, R0 ;  /* 0x0000000000147310 */ /* 0x0000a20000201800 */
[----:B------:R-:W-:Y:S05]  /*6f60*/  BRA `(.L_x_2678) ;  /* 0x000002c000007947 */ /* 0x000fea0003800000 */
.L_x_2690:
        /* <DEDUP_REMOVED lines=14> */
.L_x_2704:
[----:B------:R-:W-:Y:S05]  /*7050*/  BSYNC B0 ;  /* 0x0000000000007941 */ /* 0x000fea0003800000 */
.L_x_2703:
[----:B------:R-:W-:-:S04]  /*7060*/  FMUL.FTZ R0, R0, 1 ;  /* 0x3f80000000007820 */ /* 0x000fc80000410000 */
[----:B------:R0:W2:Y:S01]  /*7070*/  F2F.F64.F32 R20, R0 ;  /* 0x0000000000147310 */ /* 0x0000a20000201800 */
[----:B------:R-:W-:Y:S05]  /*7080*/  BRA `(.L_x_2678) ;  /* 0x000001a000007947 */ /* 0x000fea0003800000 */
.L_x_2677:
        /* <DEDUP_REMOVED lines=21> */
.L_x_2702:
[----:B------:R-:W2:Y:S02]  /*71e0*/  LDG.E.64 R20, [R2.64] ;  /* 0x0000002402147981 */ /* 0x000ea4000c1e1b00 */
[----:B--2---:R-:W0:Y:S01]  /*71f0*/  I2F.F64.U64 R20, R20 ;  /* 0x0000001400147312 */ /* 0x004e220000301800 */
[----:B------:R-:W-:Y:S05]  /*7200*/  BRA `(.L_x_2678) ;  /* 0x0000002000007947 */ /* 0x000fea0003800000 */
.L_x_2701:
[----:B------:R-:W2:Y:S02]  /*7210*/  LDG.E R2, [R2.64] ;  /* 0x0000002402027981 */ /* 0x000ea4000c1e1900 */
[----:B--2---:R0:W2:Y:S02]  /*7220*/  I2F.F64.U32 R20, R2 ;  /* 0x0000000200147312 */ /* 0x0040a40000201800 */
.L_x_2678:
        /* <DEDUP_REMOVED lines=38> */
.L_x_2706:
[----:B------:R-:W-:Y:S05]  /*7490*/  BSYNC B0 ;  /* 0x0000000000007941 */ /* 0x000fea0003800000 */
.L_x_2705:
        /* <DEDUP_REMOVED lines=17> */
[----:B------:R-:W-:Y:S02]  /*75b0*/  MOV R0, 0x75d0 ;  /* 0x000075d000007802 */ /* 0x000fe40000000f00 */
[----:B--2---:R-:W-:Y:S05]  /*75c0*/  CALL.REL.NOINC `($__internal_0_$__cuda_sm20_div_rn_f64_full) ;  /* 0x0000965000007944 */ /* 0x004fea0003c00000 */
[----:B------:R-:W-:Y:S02]  /*75d0*/  IMAD.MOV.U32 R2, RZ, RZ, R24 ;  /* 0x000000ffff027224 */ /* 0x000fe400078e0018 */
.L_x_2708:
[----:B------:R-:W-:Y:S05]  /*75e0*/  BSYNC B0 ;  /* 0x0000000000007941 */ /* 0x000fea0003800000 */
.L_x_2707:
        /* <DEDUP_REMOVED lines=22> */
.L_x_2712:
[----:B------:R-:W0:Y:S02]  /*7750*/  F2I.S64.F64.TRUNC R20, R20 ;  /* 0x0000001400147311 */ /* 0x000e24000030d900 */
[----:B0-----:R-:W-:-:S05]  /*7760*/  IMAD.MOV.U32 R3, RZ, RZ, R20 ;  /* 0x000000ffff037224 */ /* 0x001fca00078e0014 */
[----:B------:R0:W-:Y:S01]  /*7770*/  STG.E.U8 [R16.64], R3 ;  /* 0x0000000310007986 */ /* 0x0001e2000c101124 */
[----:B------:R-:W-:Y:S05]  /*7780*/  BRA `(.L_x_2714) ;  /* 0x00000ed000007947 */ /* 0x000fea0003800000 */
.L_x_2711:
        /* <DEDUP_REMOVED lines=9> */
.L_x_2716:
[----:B------:R-:W0:Y:S02]  /*7820*/  F2I.F64.TRUNC R21, R20 ;  /* 0x0000001400157311 */ /* 0x000e24000030d100 */
[----:B0-----:R0:W-:Y:S01]  /*7830*/  STG.E [R16.64], R21 ;  /* 0x0000001510007986 */ /* 0x0011e2000c101924 */
[----:B------:R-:W-:Y:S05]  /*7840*/  BRA `(.L_x_2714) ;  /* 0x00000e1000007947 */ /* 0x000fea0003800000 */
.L_x_2715:
[----:B------:R-:W0:Y:S02]  /*7850*/  F2I.F64.TRUNC R21, R20 ;  /* 0x0000001400157311 */ /* 0x000e24000030d100 */
[----:B0-----:R0:W-:Y:S01]  /*7860*/  STG.E.U16 [R16.64], R21 ;  /* 0x0000001510007986 */ /* 0x0011e2000c101524 */
[----:B------:R-:W-:Y:S05]  /*7870*/  BRA `(.L_x_2714) ;  /* 0x00000de000007947 */ /* 0x000fea0003800000 */
.L_x_2710:
        /* <DEDUP_REMOVED lines=11> */
.L_x_2718:
[----:B------:R-:W0:Y:S01]  /*7930*/  F2F.F32.F64 R0, R20 ;  /* 0x0000001400007310 */ /* 0x000e220000301000 */
[----:B------:R-:W0:-:S14]  /*7940*/  DSETP.GEU.AND P0, PT, |R20|, c[0x2][0x58], PT ;  /* 0x008016001400762a */ /* 0x000e1c0003f0e200 */
[----:B0-----:R-:W-:-:S05]  /*7950*/  @!P0 FMUL R0, R0, 1.175494350822287508e-38 ;  /* 0x0080000000008820 */ /* 0x001fca0000400000 */
[----:B------:R-:W-:-:S05]  /*7960*/  F2FP.PACK_AB R0, RZ, R0 ;  /* 0x00000000ff00723e */ /* 0x000fca00000000ff */
[----:B------:R0:W-:Y:S01]  /*7970*/  STG.E.U16 [R16.64], R0 ;  /* 0x0000000010007986 */ /* 0x0001e2000c101524 */
[----:B------:R-:W-:Y:S05]  /*7980*/  BRA `(.L_x_2714) ;  /* 0x00000cd000007947 */ /* 0x000fea0003800000 */
.L_x_2717:
        /* <DEDUP_REMOVED lines=12> */
.L_x_2720:
[----:B------:R-:W0:Y:S01]  /*7a50*/  F2F.F32.F64 R0, R20 ;  /* 0x0000001400007310 */ /* 0x000e220000301000 */
[----:B------:R-:W0:-:S14]  /*7a60*/  DSETP.GEU.AND P0, PT, |R20|, c[0x2][0x58], PT ;  /* 0x008016001400762a */ /* 0x000e1c0003f0e200 */
[----:B0-----:R-:W-:-:S05]  /*7a70*/  @!P0 FMUL R0, R0, 1.175494350822287508e-38 ;  /* 0x0080000000008820 */ /* 0x001fca0000400000 */
[----:B------:R-:W-:-:S04]  /*7a80*/  F2FP.PACK_AB R3, RZ, R0 ;  /* 0x00000000ff03723e */ /* 0x000fc800000000ff */
[----:B------:R-:W-:-:S05]  /*7a90*/  PRMT R3, R3, 0x5410, RZ ;  /* 0x0000541003037816 */ /* 0x000fca00000000ff */
[----:B------:R0:W-:Y:S01]  /*7aa0*/  STG.E [R16.64], R3 ;  /* 0x0000000310007986 */ /* 0x0001e2000c101924 */
[----:B------:R-:W-:Y:S05]  /*7ab0*/  BRA `(.L_x_2714) ;  /* 0x00000ba000007947 */ /* 0x000fea0003800000 */
.L_x_2719:
[----:B------:R0:W-:Y:S01]  /*7ac0*/  STG.E.64 [R16.64], R20 ;  /* 0x0000001410007986 */ /* 0x0001e2000c101b24 */
[----:B------:R-:W-:Y:S05]  /*7ad0*/  BRA `(.L_x_2714) ;  /* 0x00000b8000007947 */ /* 0x000fea0003800000 */
.L_x_2709:
        /* <DEDUP_REMOVED lines=12> */
.L_x_2723:
[----:B------:R-:W-:-:S05]  /*7ba0*/  CS2R R22, SRZ ;  /* 0x0000000000167805 */ /* 0x000fca000001ff00 */
[----:B------:R0:W-:Y:S01]  /*7bb0*/  STG.E.128 [R16.64], R20 ;  /* 0x0000001410007986 */ /* 0x0001e2000c101d24 */
[----:B------:R-:W-:Y:S05]  /*7bc0*/  BRA `(.L_x_2714) ;  /* 0x00000a9000007947 */ /* 0x000fea0003800000 */
.L_x_2722:
        /* <DEDUP_REMOVED lines=23> */
.L_x_2727:
[----:B------:R-:W-:Y:S05]  /*7d40*/  BSYNC B0 ;  /* 0x0000000000007941 */ /* 0x000fea0003800000 */
.L_x_2726:
[----:B------:R-:W-:-:S05]  /*7d50*/  LOP3.LUT R3, R0, R3, RZ, 0xfc, !PT ;  /* 0x0000000300037212 */ /* 0x000fca00078efcff */
[----:B------:R0:W-:Y:S01]  /*7d60*/  STG.E.U8 [R16.64], R3 ;  /* 0x0000000310007986 */ /* 0x0001e2000c101124 */
[----:B------:R-:W-:Y:S05]  /*7d70*/  BRA `(.L_x_2714) ;  /* 0x000008e000007947 */ /* 0x000fea0003800000 */
.L_x_2725:
        /* <DEDUP_REMOVED lines=15> */
.L_x_2729:
[----:B------:R-:W-:Y:S01]  /*7e70*/  IMAD.MOV.U32 R0, RZ, RZ, 0x7f ;  /* 0x0000007fff007424 */ /* 0x000fe200078e00ff */
[----:B------:R-:W-:-:S04]  /*7e80*/  ISETP.GT.U32.AND P0, PT, R2, 0x7f800000, PT ;  /* 0x7f8000000200780c */ /* 0x000fc80003f04070 */
[----:B------:R-:W-:-:S04]  /*7e90*/  SEL R0, R0, 0x7c, P0 ;  /* 0x0000007c00007807 */ /* 0x000fc80000000000 */
.L_x_2730:
[----:B------:R-:W-:Y:S05]  /*7ea0*/  BSYNC B0 ;  /* 0x0000000000007941 */ /* 0x000fea0003800000 */
.L_x_2728:
[----:B------:R-:W-:-:S04]  /*7eb0*/  LOP3.LUT R2, R3, 0x80000000, RZ, 0xc0, !PT ;  /* 0x8000000003027812 */ /* 0x000fc800078ec0ff */
[----:B------:R-:W-:-:S04]  /*7ec0*/  SHF.R.U32.HI R3, RZ, 0x18, R2 ;  /* 0x00000018ff037819 */ /* 0x000fc80000011602 */
[----:B------:R-:W-:-:S05]  /*7ed0*/  LOP3.LUT R3, R0, R3, RZ, 0xfc, !PT ;  /* 0x0000000300037212 */ /* 0x000fca00078efcff */
[----:B------:R0:W-:Y:S01]  /*7ee0*/  STG.E.U8 [R16.64], R3 ;  /* 0x0000000310007986 */ /* 0x0001e2000c101124 */
[----:B------:R-:W-:Y:S05]  /*7ef0*/  BRA `(.L_x_2714) ;  /* 0x0000076000007947 */ /* 0x000fea0003800000 */
.L_x_2724:
[----:B------:R-:W0:Y:S01]  /*7f00*/  F2F.F32.F64 R0, R20 ;  /* 0x0000001400007310 */ /* 0x000e220000301000 */
[----:B------:R-:W0:-:S14]  /*7f10*/  DSETP.GEU.AND P0, PT, |R20|, c[0x2][0x58], PT ;  /* 0x008016001400762a */ /* 0x000e1c0003f0e200 */
[----:B0-----:R-:W-:-:S05]  /*7f20*/  @!P0 FMUL R0, R0, 1.175494350822287508e-38 ;  /* 0x0080000000008820 */ /* 0x001fca0000400000 */
[----:B------:R-:W-:-:S05]  /*7f30*/  F2FP.BF16.PACK_AB R0, RZ, R0 ;  /* 0x00000000ff00723e */ /* 0x000fca00000010ff */
[----:B------:R0:W-:Y:S01]  /*7f40*/  STG.E.U16 [R16.64], R0 ;  /* 0x0000000010007986 */ /* 0x0001e2000c101524 */
[----:B------:R-:W-:Y:S05]  /*7f50*/  BRA `(.L_x_2714) ;  /* 0x0000070000007947 */ /* 0x000fea0003800000 */
.L_x_2721:
        /* <DEDUP_REMOVED lines=11> */
.L_x_2733:
        /* <DEDUP_REMOVED lines=19> */
.L_x_2736:
[----:B------:R-:W-:-:S04]  /*8140*/  LOP3.LUT R2, R3, 0x80000000, RZ, 0xc0, !PT ;  /* 0x8000000003027812 */ /* 0x000fc800078ec0ff */
[----:B------:R-:W-:-:S04]  /*8150*/  SHF.R.U32.HI R3, RZ, 0x18, R2 ;  /* 0x00000018ff037819 */ /* 0x000fc80000011602 */
[----:B------:R-:W-:-:S04]  /*8160*/  LOP3.LUT R0, R0, R3, RZ, 0xfc, !PT ;  /* 0x0000000300007212 */ /* 0x000fc800078efcff */
[----:B------:R-:W-:Y:S02]  /*8170*/  PRMT R8, R0, 0x7610, R8 ;  /* 0x0000761000087816 */ /* 0x000fe40000000008 */
.L_x_2735:
[----:B------:R-:W-:Y:S05]  /*8180*/  BSYNC B0 ;  /* 0x0000000000007941 */ /* 0x000fea0003800000 */
.L_x_2734:
[----:B------:R0:W-:Y:S01]  /*8190*/  STG.E.U8 [R16.64], R8 ;  /* 0x0000000810007986 */ /* 0x0001e2000c101124 */
[----:B------:R-:W-:Y:S05]  /*81a0*/  BRA `(.L_x_2714) ;  /* 0x000004b000007947 */ /* 0x000fea0003800000 */
.L_x_2732:
        /* <DEDUP_REMOVED lines=19> */
.L_x_2739:
[----:B------:R-:W-:-:S04]  /*82e0*/  LOP3.LUT R2, R3, 0x80000000, RZ, 0xc0, !PT ;  /* 0x8000000003027812 */ /* 0x000fc800078ec0ff */
[----:B------:R-:W-:-:S04]  /*82f0*/  SHF.R.U32.HI R3, RZ, 0x18, R2 ;  /* 0x00000018ff037819 */ /* 0x000fc80000011602 */
[----:B------:R-:W-:-:S04]  /*8300*/  LOP3.LUT R0, R0, R3, RZ, 0xfc, !PT ;  /* 0x0000000300007212 */ /* 0x000fc800078efcff */
[----:B------:R-:W-:Y:S02]  /*8310*/  PRMT R8, R0, 0x7610, R8 ;  /* 0x0000761000087816 */ /* 0x000fe40000000008 */
.L_x_2738:
[----:B------:R-:W-:Y:S05]  /*8320*/  BSYNC B0 ;  /* 0x0000000000007941 */ /* 0x000fea0003800000 */
.L_x_2737:
[----:B------:R0:W-:Y:S01]  /*8330*/  STG.E.U8 [R16.64], R8 ;  /* 0x0000000810007986 */ /* 0x0001e2000c101124 */
[----:B------:R-:W-:Y:S05]  /*8340*/  BRA `(.L_x_2714) ;  /* 0x0000031000007947 */ /* 0x000fea0003800000 */
.L_x_2731:
        /* <DEDUP_REMOVED lines=24> */
.L_x_2713:
        /* <DEDUP_REMOVED lines=20> */
.L_x_2741:
[----:B------:R-:W0:Y:S02]  /*8610*/  F2I.U64.F64.TRUNC R20, R20 ;  /* 0x0000001400147311 */ /* 0x000e24000030d800 */
[----:B0-----:R0:W-:Y:S01]  /*8620*/  STG.E.64 [R16.64], R20 ;  /* 0x0000001410007986 */ /* 0x0011e2000c101b24 */
[----:B------:R-:W-:Y:S05]  /*8630*/  BRA `(.L_x_2714) ;  /* 0x0000002000007947 */ /* 0x000fea0003800000 */
.L_x_2740:
[----:B------:R-:W0:Y:S02]  /*8640*/  F2I.U32.F64.TRUNC R21, R20 ;  /* 0x0000001400157311 */ /* 0x000e24000030d000 */
[----:B0-----:R0:W-:Y:S02]  /*8650*/  STG.E [R16.64], R21 ;  /* 0x0000001510007986 */ /* 0x0011e4000c101924 */
.L_x_2714:
        /* <DEDUP_REMOVED lines=258> */
.L_x_2742:
        /* <DEDUP_REMOVED lines=19> */
.L_x_2746:
[----:B------:R-:W2:Y:S02]  /*97b0*/  LDG.E.U8 R2, [R2.64] ;  /* 0x0000002402027981 */ /* 0x000ea4000c1e1100 */
[----:B--2---:R0:W1:Y:S01]  /*97c0*/  I2F.F64.U16 R22, R2 ;  /* 0x0000000200167312 */ /* 0x0040620000101800 */
[----:B------:R-:W-:Y:S05]  /*97d0*/  BRA `(.L_x_2748) ;  /* 0x00000df000007947 */ /* 0x000fea0003800000 */
.L_x_2745:
        /* <DEDUP_REMOVED lines=9> */
.L_x_2750:
[----:B------:R-:W2:Y:S02]  /*9870*/  LDG.E R2, [R2.64] ;  /* 0x0000002402027981 */ /* 0x000ea4000c1e1900 */
[----:B--2---:R0:W1:Y:S01]  /*9880*/  I2F.F64 R22, R2 ;  /* 0x0000000200167312 */ /* 0x0040620000201c00 */
[----:B------:R-:W-:Y:S05]  /*9890*/  BRA `(.L_x_2748) ;  /* 0x00000d3000007947 */ /* 0x000fea0003800000 */
.L_x_2749:
[----:B------:R-:W2:Y:S02]  /*98a0*/  LDG.E.U16 R2, [R2.64] ;  /* 0x0000002402027981 */ /* 0x000ea4000c1e1500 */
[----:B--2---:R0:W1:Y:S01]  /*98b0*/  I2F.F64.S16 R22, R2 ;  /* 0x0000000200167312 */ /* 0x0040620000101c00 */
[----:B------:R-:W-:Y:S05]  /*98c0*/  BRA `(.L_x_2748) ;  /* 0x00000d0000007947 */ /* 0x000fea0003800000 */
.L_x_2744:
        /* <DEDUP_REMOVED lines=10> */
.L_x_2752:
[----:B------:R-:W2:Y:S02]  /*9970*/  LDG.E.U16 R0, [R2.64] ;  /* 0x0000002402007981 */ /* 0x000ea4000c1e1500 */
[----:B--2---:R-:W-:-:S05]  /*9980*/  HADD2.F32 R0, -RZ, R0.H0_H0 ;  /* 0x20000000ff007230 */ /* 0x004fca0000004100 */
[----:B------:R-:W-:-:S04]  /*9990*/  FMUL.FTZ R0, R0, 1 ;  /* 0x3f80000000007820 */ /* 0x000fc80000410000 */
[----:B------:R0:W1:Y:S01]  /*99a0*/  F2F.F64.F32 R22, R0 ;  /* 0x0000000000167310 */ /* 0x0000620000201800 */
[----:B------:R-:W-:Y:S05]  /*99b0*/  BRA `(.L_x_2748) ;  /* 0x00000c1000007947 */ /* 0x000fea0003800000 */
.L_x_2751:
        /* <DEDUP_REMOVED lines=10> */
.L_x_2754:
[----:B------:R-:W2:Y:S02]  /*9a60*/  LDG.E.U16 R2, [R2.64] ;  /* 0x0000002402027981 */ /* 0x000ea4000c1e1500 */
[----:B--2---:R-:W-:-:S05]  /*9a70*/  HADD2.F32 R0, -RZ, R2.H0_H0 ;  /* 0x20000002ff007230 */ /* 0x004fca0000004100 */
[----:B------:R-:W-:-:S04]  /*9a80*/  FMUL.FTZ R0, R0, 1 ;  /* 0x3f80000000007820 */ /* 0x000fc80000410000 */
[----:B------:R0:W1:Y:S01]  /*9a90*/  F2F.F64.F32 R22, R0 ;  /* 0x0000000000167310 */ /* 0x0000620000201800 */
[----:B------:R-:W-:Y:S05]  /*9aa0*/  BRA `(.L_x_2748) ;  /* 0x00000b2000007947 */ /* 0x000fea0003800000 */
.L_x_2753:
[----:B------:R0:W5:Y:S01]  /*9ab0*/  LDG.E.64 R22, [R2.64] ;  /* 0x0000002402167981 */ /* 0x000162000c1e1b00 */
[----:B------:R-:W-:Y:S05]  /*9ac0*/  BRA `(.L_x_2748) ;  /* 0x00000b0000007947 */ /* 0x000fea0003800000 */
.L_x_2743:
        /* <DEDUP_REMOVED lines=13> */
.L_x_2757:
[----:B------:R0:W5:Y:S01]  /*9ba0*/  LDG.E.64 R22, [R2.64] ;  /* 0x0000002402167981 */ /* 0x000162000c1e1b00 */
[----:B------:R-:W-:Y:S05]  /*9bb0*/  BRA `(.L_x_2748) ;  /* 0x00000a1000007947 */ /* 0x000fea0003800000 */
.L_x_2756:
        /* <DEDUP_REMOVED lines=28> */
.L_x_2759:
        /* <DEDUP_REMOVED lines=15> */
.L_x_2758:
[----:B------:R-:W2:Y:S02]  /*9e70*/  LDG.E.U16 R0, [R2.64] ;  /* 0x0000002402007981 */ /* 0x000ea4000c1e1500 */
[----:B--2---:R-:W-:-:S05]  /*9e80*/  PRMT R0, RZ, 0x5410, R0 ;  /* 0x00005410ff007816 */ /* 0x004fca0000000000 */
[----:B------:R-:W-:-:S04]  /*9e90*/  FMUL.FTZ R0, R0, 1 ;  /* 0x3f80000000007820 */ /* 0x000fc80000410000 */
[----:B------:R0:W1:Y:S01]  /*9ea0*/  F2F.F64.F32 R22, R0 ;  /* 0x0000000000167310 */ /* 0x0000620000201800 */
[----:B------:R-:W-:Y:S05]  /*9eb0*/  BRA `(.L_x_2748) ;  /* 0x0000071000007947 */ /* 0x000fea0003800000 */
.L_x_2755:
        /* <DEDUP_REMOVED lines=11> */
.L_x_2762:
        /* <DEDUP_REMOVED lines=21> */
.L_x_2766:
[----:B------:R-:W-:Y:S05]  /*a0c0*/  BSYNC B1 ;  /* 0x0000000000017941 */ /* 0x000fea0003800000 */
.L_x_2765:
[----:B------:R-:W-:Y:S01]  /*a0d0*/  LEA R3, R0, 0x3b800000, 0x17 ;  /* 0x3b80000000037811 */ /* 0x000fe200078eb8ff */
[----:B------:R-:W-:-:S05]  /*a0e0*/  IMAD.SHL.U32 R0, R2, 0x100000, RZ ;  /* 0x0010000002007824 */ /* 0x000fca00078e00ff */
[----:B------:R-:W-:Y:S02]  /*a0f0*/  LOP3.LUT R0, R3, R0, R4, 0xfe, !PT ;  /* 0x0000000003007212 */ /* 0x000fe400078efe04 */
.L_x_2764:
[----:B------:R-:W-:Y:S05]  /*a100*/  BSYNC B0 ;  /* 0x0000000000007941 */ /* 0x000fea0003800000 */
.L_x_2763:
[----:B------:R-:W-:-:S04]  /*a110*/  FMUL.FTZ R0, R0, 1 ;  /* 0x3f80000000007820 */ /* 0x000fc80000410000 */
[----:B------:R0:W1:Y:S01]  /*a120*/  F2F.F64.F32 R22, R0 ;  /* 0x0000000000167310 */ /* 0x0000620000201800 */
[----:B------:R-:W-:Y:S05]  /*a130*/  BRA `(.L_x_2748) ;  /* 0x0000049000007947 */ /* 0x000fea0003800000 */
.L_x_2761:
        /* <DEDUP_REMOVED lines=21> */
.L_x_2770:
[----:B------:R-:W-:Y:S05]  /*a290*/  BSYNC B1 ;  /* 0x0000000000017941 */ /* 0x000fea0003800000 */
.L_x_2769:
[----:B------:R-:W-:Y:S01]  /*a2a0*/  LEA R3, R0, 0x37800000, 0x17 ;  /* 0x3780000000037811 */ /* 0x000fe200078eb8ff */
[----:B------:R-:W-:-:S05]  /*a2b0*/  IMAD.SHL.U32 R0, R2, 0x200000, RZ ;  /* 0x0020000002007824 */ /* 0x000fca00078e00ff */
[----:B------:R-:W-:Y:S02]  /*a2c0*/  LOP3.LUT R0, R3, R0, R4, 0xfe, !PT ;  /* 0x0000000003007212 */ /* 0x000fe400078efe04 */
.L_x_2768:
[----:B------:R-:W-:Y:S05]  /*a2d0*/  BSYNC B0 ;  /* 0x0000000000007941 */ /* 0x000fea0003800000 */
.L_x_2767:
[----:B------:R-:W-:-:S04]  /*a2e0*/  FMUL.FTZ R0, R0, 1 ;  /* 0x3f80000000007820 */ /* 0x000fc80000410000 */
[----:B------:R0:W1:Y:S01]  /*a2f0*/  F2F.F64.F32 R22, R0 ;  /* 0x0000000000167310 */ /* 0x0000620000201800 */
[----:B------:R-:W-:Y:S05]  /*a300*/  BRA `(.L_x_2748) ;  /* 0x000002c000007947 */ /* 0x000fea0003800000 */
.L_x_2760:
        /* <DEDUP_REMOVED lines=14> */
.L_x_2774:
[----:B------:R-:W-:Y:S05]  /*a3f0*/  BSYNC B0 ;  /* 0x0000000000007941 */ /* 0x000fea0003800000 */
.L_x_2773:
[----:B------:R-:W-:-:S04]  /*a400*/  FMUL.FTZ R0, R0, 1 ;  /* 0x3f80000000007820 */ /* 0x000fc80000410000 */
[----:B------:R0:W1:Y:S01]  /*a410*/  F2F.F64.F32 R22, R0 ;  /* 0x0000000000167310 */ /* 0x0000620000201800 */
[----:B------:R-:W-:Y:S05]  /*a420*/  BRA `(.L_x_2748) ;  /* 0x000001a000007947 */ /* 0x000fea0003800000 */
.L_x_2747:
        /* <DEDUP_REMOVED lines=21> */
.L_x_2772:
[----:B------:R-:W2:Y:S02]  /*a580*/  LDG.E.64 R22, [R2.64] ;  /* 0x0000002402167981 */ /* 0x000ea4000c1e1b00 */
[----:B--2---:R-:W0:Y:S01]  /*a590*/  I2F.F64.U64 R22, R22 ;  /* 0x0000001600167312 */ /* 0x004e220000301800 */
[----:B------:R-:W-:Y:S05]  /*a5a0*/  BRA `(.L_x_2748) ;  /* 0x0000002000007947 */ /* 0x000fea0003800000 */
.L_x_2771:
[----:B------:R-:W2:Y:S02]  /*a5b0*/  LDG.E R2, [R2.64] ;  /* 0x0000002402027981 */ /* 0x000ea4000c1e1900 */
[----:B--2---:R0:W1:Y:S02]  /*a5c0*/  I2F.F64.U32 R22, R2 ;  /* 0x0000000200167312 */ /* 0x0040640000201800 */
.L_x_2748:
        /* <DEDUP_REMOVED lines=17> */
.L_x_2778:
[----:B------:R-:W2:Y:S02]  /*a6e0*/  LDG.E.U8 R2, [R2.64] ;  /* 0x0000002402027981 */ /* 0x000ea4000c1e1100 */
[----:B--2---:R0:W2:Y:S01]  /*a6f0*/  I2F.F64.U16 R20, R2 ;  /* 0x0000000200147312 */ /* 0x0040a20000101800 */
[----:B------:R-:W-:Y:S05]  /*a700*/  BRA `(.L_x_2780) ;  /* 0x00000df000007947 */ /* 0x000fea0003800000 */
.L_x_2777:
        /* <DEDUP_REMOVED lines=9> */
.L_x_2782:
[----:B------:R-:W2:Y:S02]  /*a7a0*/  LDG.E R2, [R2.64] ;  /* 0x0000002402027981 */ /* 0x000ea4000c1e1900 */
[----:B--2---:R0:W2:Y:S01]  /*a7b0*/  I2F.F64 R20, R2 ;  /* 0x0000000200147312 */ /* 0x0040a20000201c00 */
[----:B------:R-:W-:Y:S05]  /*a7c0*/  BRA `(.L_x_2780) ;  /* 0x00000d3000007947 */ /* 0x000fea0003800000 */
.L_x_2781:
[----:B------:R-:W2:Y:S02]  /*a7d0*/  LDG.E.U16 R2, [R2.64] ;  /* 0x0000002402027981 */ /* 0x000ea4000c1e1500 */
[----:B--2---:R0:W2:Y:S01]  /*a7e0*/  I2F.F64.S16 R20, R2 ;  /* 0x0000000200147312 */ /* 0x0040a20000101c00 */
[----:B------:R-:W-:Y:S05]  /*a7f0*/  BRA `(.L_x_2780) ;  /* 0x00000d0000007947 */ /* 0x000fea0003800000 */
.L_x_2776:
        /* <DEDUP_REMOVED lines=10> */
.L_x_2784:
[----:B------:R-:W2:Y:S02]  /*a8a0*/  LDG.E.U16 R0, [R2.64] ;  /* 0x0000002402007981 */ /* 0x000ea4000c1e1500 */
[----:B--2---:R-:W-:-:S05]  /*a8b0*/  HADD2.F32 R0, -RZ, R0.H0_H0 ;  /* 0x20000000ff007230 */ /* 0x004fca0000004100 */
[----:B------:R-:W-:-:S04]  /*a8c0*/  FMUL.FTZ R0, R0, 1 ;  /* 0x3f80000000007820 */ /* 0x000fc80000410000 */
[----:B------:R0:W2:Y:S01]  /*a8d0*/  F2F.F64.F32 R20, R0 ;  /* 0x0000000000147310 */ /* 0x0000a20000201800 */
[----:B------:R-:W-:Y:S05]  /*a8e0*/  BRA `(.L_x_2780) ;  /* 0x00000c1000007947 */ /* 0x000fea0003800000 */
.L_x_2783:
        /* <DEDUP_REMOVED lines=10> */
.L_x_2786:
[----:B------:R-:W2:Y:S02]  /*a990*/  LDG.E.U16 R2, [R2.64] ;  /* 0x0000002402027981 */ /* 0x000ea4000c1e1500 */
[----:B--2---:R-:W-:-:S05]  /*a9a0*/  HADD2.F32 R0, -RZ, R2.H0_H0 ;  /* 0x20000002ff007230 */ /* 0x004fca0000004100 */
[----:B------:R-:W-:-:S04]  /*a9b0*/  FMUL.FTZ R0, R0, 1 ;  /* 0x3f80000000007820 */ /* 0x000fc80000410000 */
[----:B------:R0:W2:Y:S01]  /*a9c0*/  F2F.F64.F32 R20, R0 ;  /* 0x0000000000147310 */ /* 0x0000a20000201800 */
[----:B------:R-:W-:Y:S05]  /*a9d0*/  BRA `(.L_x_2780) ;  /* 0x00000b2000007947 */ /* 0x000fea0003800000 */
.L_x_2785:
[----:B------:R0:W5:Y:S01]  /*a9e0*/  LDG.E.64 R20, [R2.64] ;  /* 0x0000002402147981 */ /* 0x000162000c1e1b00 */
[----:B------:R-:W-:Y:S05]  /*a9f0*/  BRA `(.L_x_2780) ;  /* 0x00000b0000007947 */ /* 0x000fea0003800000 */
.L_x_2775:
        /* <DEDUP_REMOVED lines=13> */
.L_x_2789:
[----:B------:R0:W5:Y:S01]  /*aad0*/  LDG.E.64 R20, [R2.64] ;  /* 0x0000002402147981 */ /* 0x000162000c1e1b00 */
[----:B------:R-:W-:Y:S05]  /*aae0*/  BRA `(.L_x_2780) ;  /* 0x00000a1000007947 */ /* 0x000fea0003800000 */
.L_x_2788:
        /* <DEDUP_REMOVED lines=28> */
.L_x_2791:
        /* <DEDUP_REMOVED lines=15> */
.L_x_2790:
[----:B------:R-:W2:Y:S02]  /*ada0*/  LDG.E.U16 R0, [R2.64] ;  /* 0x0000002402007981 */ /* 0x000ea4000c1e1500 */
[----:B--2---:R-:W-:-:S05]  /*adb0*/  PRMT R0, RZ, 0x5410, R0 ;  /* 0x00005410ff007816 */ /* 0x004fca0000000000 */
[----:B------:R-:W-:-:S04]  /*adc0*/  FMUL.FTZ R0, R0, 1 ;  /* 0x3f80000000007820 */ /* 0x000fc80000410000 */
[----:B------:R0:W2:Y:S01]  /*add0*/  F2F.F64.F32 R20, R0 ;  /* 0x0000000000147310 */ /* 0x0000a20000201800 */
[----:B------:R-:W-:Y:S05]  /*ade0*/  BRA `(.L_x_2780) ;  /* 0x0000071000007947 */ /* 0x000fea0003800000 */
.L_x_2787:
        /* <DEDUP_REMOVED lines=11> */
.L_x_2794:
        /* <DEDUP_REMOVED lines=21> */
.L_x_2798:
[----:B------:R-:W-:Y:S05]  /*aff0*/  BSYNC B1 ;  /* 0x0000000000017941 */ /* 0x000fea0003800000 */
.L_x_2797:
[----:B------:R-:W-:Y:S01]  /*b000*/  LEA R3, R0, 0x3b800000, 0x17 ;  /* 0x3b80000000037811 */ /* 0x000fe200078eb8ff */
[----:B------:R-:W-:-:S05]  /*b010*/  IMAD.SHL.U32 R0, R2, 0x100000, RZ ;  /* 0x0010000002007824 */ /* 0x000fca00078e00ff */
[----:B------:R-:W-:Y:S02]  /*b020*/  LOP3.LUT R0, R3, R0, R4, 0xfe, !PT ;  /* 0x0000000003007212 */ /* 0x000fe400078efe04 */
.L_x_2796:
[----:B------:R-:W-:Y:S05]  /*b030*/  BSYNC B0 ;  /* 0x0000000000007941 */ /* 0x000fea0003800000 */
.L_x_2795:
[----:B------:R-:W-:-:S04]  /*b040*/  FMUL.FTZ R0, R0, 1 ;  /* 0x3f80000000007820 */ /* 0x000fc80000410000 */
[----:B------:R0:W2:Y:S01]  /*b050*/  F2F.F64.F32 R20, R0 ;  /* 0x0000000000147310 */ /* 0x0000a20000201800 */
[----:B------:R-:W-:Y:S05]  /*b060*/  BRA `(.L_x_2780) ;  /* 0x0000049000007947 */ /* 0x000fea0003800000 */
.L_x_2793:
        /* <DEDUP_REMOVED lines=21> */
.L_x_2802:
[----:B------:R-:W-:Y:S05]  /*b1c0*/  BSYNC B1 ;  /* 0x0000000000017941 */ /* 0x000fea0003800000 */
.L_x_2801:
[----:B------:R-:W-:Y:S01]  /*b1d0*/  LEA R3, R0, 0x37800000, 0x17 ;  /* 0x3780000000037811 */ /* 0x000fe200078eb8ff */
[----:B------:R-:W-:-:S05]  /*b1e0*/  IMAD.SHL.U32 R0, R2, 0x200000, RZ ;  /* 0x0020000002007824 */ /* 0x000fca00078e00ff */
[----:B------:R-:W-:Y:S02]  /*b1f0*/  LOP3.LUT R0, R3, R0, R4, 0xfe, !PT ;  /* 0x0000000003007212 */ /* 0x000fe400078efe04 */
.L_x_2800:
[----:B------:R-:W-:Y:S05]  /*b200*/  BSYNC B0 ;  /* 0x0000000000007941 */ /* 0x000fea0003800000 */
.L_x_2799:
[----:B------:R-:W-:-:S04]  /*b210*/  FMUL.FTZ R0, R0, 1 ;  /* 0x3f80000000007820 */ /* 0x000fc80000410000 */
[----:B------:R0:W2:Y:S01]  /*b220*/  F2F.F64.F32 R20, R0 ;  /* 0x0000000000147310 */ /* 0x0000a20000201800 */
[----:B------:R-:W-:Y:S05]  /*b230*/  BRA `(.L_x_2780) ;  /* 0x000002c000007947 */ /* 0x000fea0003800000 */
.L_x_2792:
        /* <DEDUP_REMOVED lines=14> */
.L_x_2806:
[----:B------:R-:W-:Y:S05]  /*b320*/  BSYNC B0 ;  /* 0x0000000000007941 */ /* 0x000fea0003800000 */
.L_x_2805:
[----:B------:R-:W-:-:S04]  /*b330*/  FMUL.FTZ R0, R0, 1 ;  /* 0x3f80000000007820 */ /* 0x000fc80000410000 */
[----:B------:R0:W2:Y:S01]  /*b340*/  F2F.F64.F32 R20, R0 ;  /* 0x0000000000147310 */ /* 0x0000a20000201800 */
[----:B------:R-:W-:Y:S05]  /*b350*/  BRA `(.L_x_2780) ;  /* 0x000001a000007947 */ /* 0x000fea0003800000 */
.L_x_2779:
        /* <DEDUP_REMOVED lines=21> */
.L_x_2804:
[----:B------:R-:W2:Y:S02]  /*b4b0*/  LDG.E.64 R20, [R2.64] ;  /* 0x0000002402147981 */ /* 0x000ea4000c1e1b00 */
[----:B--2---:R-:W0:Y:S01]  /*b4c0*/  I2F.F64.U64 R20, R20 ;  /* 0x0000001400147312 */ /* 0x004e220000301800 */
[----:B------:R-:W-:Y:S05]  /*b4d0*/  BRA `(.L_x_2780) ;  /* 0x0000002000007947 */ /* 0x000fea0003800000 */
.L_x_2803:
[----:B------:R-:W2:Y:S02]  /*b4e0*/  LDG.E R2, [R2.64] ;  /* 0x0000002402027981 */ /* 0x000ea4000c1e1900 */
[----:B--2---:R0:W2:Y:S02]  /*b4f0*/  I2F.F64.U32 R20, R2 ;  /* 0x0000000200147312 */ /* 0x0040a40000201800 */
.L_x_2780:
        /* <DEDUP_REMOVED lines=38> */
.L_x_2808:
[----:B------:R-:W-:Y:S05]  /*b760*/  BSYNC B0 ;  /* 0x0000000000007941 */ /* 0x000fea0003800000 */
.L_x_2807:
        /* <DEDUP_REMOVED lines=20> */
.L_x_2810:
[----:B------:R-:W-:Y:S05]  /*b8b0*/  BSYNC B0 ;  /* 0x0000000000007941 */ /* 0x000fea0003800000 */
.L_x_2809:
        /* <DEDUP_REMOVED lines=22> */
.L_x_2814:
[----:B------:R-:W0:Y:S02]  /*ba20*/  F2I.S64.F64.TRUNC R20, R20 ;  /* 0x0000001400147311 */ /* 0x000e24000030d900 */
[----:B0-----:R-:W-:-:S05]  /*ba30*/  IMAD.MOV.U32 R3, RZ, RZ, R20 ;  /* 0x000000ffff037224 */ /* 0x001fca00078e0014 */
[----:B------:R0:W-:Y:S01]  /*ba40*/  STG.E.U8 [R16.64], R3 ;  /* 0x0000000310007986 */ /* 0x0001e2000c101124 */
[----:B------:R-:W-:Y:S05]  /*ba50*/  BRA `(.L_x_2816) ;  /* 0x00000ed000007947 */ /* 0x000fea0003800000 */
.L_x_2813:
        /* <DEDUP_REMOVED lines=9> */
.L_x_2818:
[----:B------:R-:W0:Y:S02]  /*baf0*/  F2I.F64.TRUNC R21, R20 ;  /* 0x0000001400157311 */ /* 0x000e24000030d100 */
[----:B0-----:R0:W-:Y:S01]  /*bb00*/  STG.E [R16.64], R21 ;  /* 0x0000001510007986 */ /* 0x0011e2000c101924 */
[----:B------:R-:W-:Y:S05]  /*bb10*/  BRA `(.L_x_2816) ;  /* 0x00000e1000007947 */ /* 0x000fea0003800000 */
.L_x_2817:
[----:B------:R-:W0:Y:S02]  /*bb20*/  F2I.F64.TRUNC R21, R20 ;  /* 0x0000001400157311 */ /* 0x000e24000030d100 */
[----:B0-----:R0:W-:Y:S01]  /*bb30*/  STG.E.U16 [R16.64], R21 ;  /* 0x0000001510007986 */ /* 0x0011e2000c101524 */
[----:B------:R-:W-:Y:S05]  /*bb40*/  BRA `(.L_x_2816) ;  /* 0x00000de000007947 */ /* 0x000fea0003800000 */
.L_x_2812:
        /* <DEDUP_REMOVED lines=11> */
.L_x_2820:
[----:B------:R-:W0:Y:S01]  /*bc00*/  F2F.F32.F64 R0, R20 ;  /* 0x0000001400007310 */ /* 0x000e220000301000 */
[----:B------:R-:W0:-:S14]  /*bc10*/  DSETP.GEU.AND P0, PT, |R20|, c[0x2][0x58], PT ;  /* 0x008016001400762a */ /* 0x000e1c0003f0e200 */
[----:B0-----:R-:W-:-:S05]  /*bc20*/  @!P0 FMUL R0, R0, 1.175494350822287508e-38 ;  /* 0x0080000000008820 */ /* 0x001fca0000400000 */
[----:B------:R-:W-:-:S05]  /*bc30*/  F2FP.PACK_AB R0, RZ, R0 ;  /* 0x00000000ff00723e */ /* 0x000fca00000000ff */
[----:B------:R0:W-:Y:S01]  /*bc40*/  STG.E.U16 [R16.64], R0 ;  /* 0x0000000010007986 */ /* 0x0001e2000c101524 */
[----:B------:R-:W-:Y:S05]  /*bc50*/  BRA `(.L_x_2816) ;  /* 0x00000cd000007947 */ /* 0x000fea0003800000 */
.L_x_2819:
        /* <DEDUP_REMOVED lines=12> */
.L_x_2822:
[----:B------:R-:W0:Y:S01]  /*bd20*/  F2F.F32.F64 R0, R20 ;  /* 0x0000001400007310 */ /* 0x000e220000301000 */
[----:B------:R-:W0:-:S14]  /*bd30*/  DSETP.GEU.AND P0, PT, |R20|, c[0x2][0x58], PT ;  /* 0x008016001400762a */ /* 0x000e1c0003f0e200 */
[----:B0-----:R-:W-:-:S05]  /*bd40*/  @!P0 FMUL R0, R0, 1.175494350822287508e-38 ;  /* 0x0080000000008820 */ /* 0x001fca0000400000 */
[----:B------:R-:W-:-:S04]  /*bd50*/  F2FP.PACK_AB R3, RZ, R0 ;  /* 0x00000000ff03723e */ /* 0x000fc800000000ff */
[----:B------:R-:W-:-:S05]  /*bd60*/  PRMT R3, R3, 0x5410, RZ ;  /* 0x0000541003037816 */ /* 0x000fca00000000ff */
[----:B------:R0:W-:Y:S01]  /*bd70*/  STG.E [R16.64], R3 ;  /* 0x0000000310007986 */ /* 0x0001e2000c101924 */
[----:B------:R-:W-:Y:S05]  /*bd80*/  BRA `(.L_x_2816) ;  /* 0x00000ba000007947 */ /* 0x000fea0003800000 */
.L_x_2821:
[----:B------:R0:W-:Y:S01]  /*bd90*/  STG.E.64 [R16.64], R20 ;  /* 0x0000001410007986 */ /* 0x0001e2000c101b24 */
[----:B------:R-:W-:Y:S05]  /*bda0*/  BRA `(.L_x_2816) ;  /* 0x00000b8000007947 */ /* 0x000fea0003800000 */
.L_x_2811:
        /* <DEDUP_REMOVED lines=12> */
.L_x_2825:
[----:B------:R-:W-:-:S05]  /*be70*/  CS2R R22, SRZ ;  /* 0x0000000000167805 */ /* 0x000fca000001ff00 */
[----:B------:R0:W-:Y:S01]  /*be80*/  STG.E.128 [R16.64], R20 ;  /* 0x0000001410007986 */ /* 0x0001e2000c101d24 */
[----:B------:R-:W-:Y:S05]  /*be90*/  BRA `(.L_x_2816) ;  /* 0x00000a9000007947 */ /* 0x000fea0003800000 */
.L_x_2824:
        /* <DEDUP_REMOVED lines=23> */
.L_x_2829:
[----:B------:R-:W-:Y:S05]  /*c010*/  BSYNC B0 ;  /* 0x0000000000007941 */ /* 0x000fea0003800000 */
.L_x_2828:
[----:B------:R-:W-:-:S05]  /*c020*/  LOP3.LUT R3, R0, R3, RZ, 0xfc, !PT ;  /* 0x0000000300037212 */ /* 0x000fca00078efcff */
[----:B------:R0:W-:Y:S01]  /*c030*/  STG.E.U8 [R16.64], R3 ;  /* 0x0000000310007986 */ /* 0x0001e2000c101124 */
[----:B------:R-:W-:Y:S05]  /*c040*/  BRA `(.L_x_2816) ;  /* 0x000008e000007947 */ /* 0x000fea0003800000 */
.L_x_2827:
        /* <DEDUP_REMOVED lines=15> */
.L_x_2831:
[----:B------:R-:W-:Y:S01]  /*c140*/  IMAD.MOV.U32 R0, RZ, RZ, 0x7f ;  /* 0x0000007fff007424 */ /* 0x000fe200078e00ff */
[----:B------:R-:W-:-:S04]  /*c150*/  ISETP.GT.U32.AND P0, PT, R2, 0x7f800000, PT ;  /* 0x7f8000000200780c */ /* 0x000fc80003f04070 */
[----:B------:R-:W-:-:S04]  /*c160*/  SEL R0, R0, 0x7c, P0 ;  /* 0x0000007c00007807 */ /* 0x000fc80000000000 */
.L_x_2832:
[----:B------:R-:W-:Y:S05]  /*c170*/  BSYNC B0 ;  /* 0x0000000000007941 */ /* 0x000fea0003800000 */
.L_x_2830:
[----:B------:R-:W-:-:S04]  /*c180*/  LOP3.LUT R2, R3, 0x80000000, RZ, 0xc0, !PT ;  /* 0x8000000003027812 */ /* 0x000fc800078ec0ff */
[----:B------:R-:W-:-:S04]  /*c190*/  SHF.R.U32.HI R3, RZ, 0x18, R2 ;  /* 0x00000018ff037819 */ /* 0x000fc80000011602 */
[----:B------:R-:W-:-:S05]  /*c1a0*/  LOP3.LUT R3, R0, R3, RZ, 0xfc, !PT ;  /* 0x0000000300037212 */ /* 0x000fca00078efcff */
[----:B------:R0:W-:Y:S01]  /*c1b0*/  STG.E.U8 [R16.64], R3 ;  /* 0x0000000310007986 */ /* 0x0001e2000c101124 */
[----:B------:R-:W-:Y:S05]  /*c1c0*/  BRA `(.L_x_2816) ;  /* 0x0000076000007947 */ /* 0x000fea0003800000 */
.L_x_2826:
[----:B------:R-:W0:Y:S01]  /*c1d0*/  F2F.F32.F64 R0, R20 ;  /* 0x0000001400007310 */ /* 0x000e220000301000 */
[----:B------:R-:W0:-:S14]  /*c1e0*/  DSETP.GEU.AND P0, PT, |R20|, c[0x2][0x58], PT ;  /* 0x008016001400762a */ /* 0x000e1c0003f0e200 */
[----:B0-----:R-:W-:-:S05]  /*c1f0*/  @!P0 FMUL R0, R0, 1.175494350822287508e-38 ;  /* 0x0080000000008820 */ /* 0x001fca0000400000 */
[----:B------:R-:W-:-:S05]  /*c200*/  F2FP.BF16.PACK_AB R0, RZ, R0 ;  /* 0x00000000ff00723e */ /* 0x000fca00000010ff */
[----:B------:R0:W-:Y:S01]  /*c210*/  STG.E.U16 [R16.64], R0 ;  /* 0x0000000010007986 */ /* 0x0001e2000c101524 */
[----:B------:R-:W-:Y:S05]  /*c220*/  BRA `(.L_x_2816) ;  /* 0x0000070000007947 */ /* 0x000fea0003800000 */
.L_x_2823:
        /* <DEDUP_REMOVED lines=11> */
.L_x_2835:
        /* <DEDUP_REMOVED lines=19> */
.L_x_2838:
[----:B------:R-:W-:-:S04]  /*c410*/  LOP3.LUT R2, R3, 0x80000000, RZ, 0xc0, !PT ;  /* 0x8000000003027812 */ /* 0x000fc800078ec0ff */
[----:B------:R-:W-:-:S04]  /*c420*/  SHF.R.U32.HI R3, RZ, 0x18, R2 ;  /* 0x00000018ff037819 */ /* 0x000fc80000011602 */
[----:B------:R-:W-:-:S04]  /*c430*/  LOP3.LUT R0, R0, R3, RZ, 0xfc, !PT ;  /* 0x0000000300007212 */ /* 0x000fc800078efcff */
[----:B------:R-:W-:Y:S02]  /*c440*/  PRMT R8, R0, 0x7610, R8 ;  /* 0x0000761000087816 */ /* 0x000fe40000000008 */
.L_x_2837:
[----:B------:R-:W-:Y:S05]  /*c450*/  BSYNC B0 ;  /* 0x0000000000007941 */ /* 0x000fea0003800000 */
.L_x_2836:
[----:B------:R0:W-:Y:S01]  /*c460*/  STG.E.U8 [R16.64], R8 ;  /* 0x0000000810007986 */ /* 0x0001e2000c101124 */
[----:B------:R-:W-:Y:S05]  /*c470*/  BRA `(.L_x_2816) ;  /* 0x000004b000007947 */ /* 0x000fea0003800000 */
.L_x_2834:
        /* <DEDUP_REMOVED lines=19> */
.L_x_2841:
[----:B------:R-:W-:-:S04]  /*c5b0*/  LOP3.LUT R2, R3, 0x80000000, RZ, 0xc0, !PT ;  /* 0x8000000003027812 */ /* 0x000fc800078ec0ff */
[----:B------:R-:W-:-:S04]  /*c5c0*/  SHF.R.U32.HI R3, RZ, 0x18, R2 ;  /* 0x00000018ff037819 */ /* 0x000fc80000011602 */
[----:B------:R-:W-:-:S04]  /*c5d0*/  LOP3.LUT R0, R0, R3, RZ, 0xfc, !PT ;  /* 0x0000000300007212 */ /* 0x000fc800078efcff */
[----:B------:R-:W-:Y:S02]  /*c5e0*/  PRMT R8, R0, 0x7610, R8 ;  /* 0x0000761000087816 */ /* 0x000fe40000000008 */
.L_x_2840:
[----:B------:R-:W-:Y:S05]  /*c5f0*/  BSYNC B0 ;  /* 0x0000000000007941 */ /* 0x000fea0003800000 */
.L_x_2839:
[----:B------:R0:W-:Y:S01]  /*c600*/  STG.E.U8 [R16.64], R8 ;  /* 0x0000000810007986 */ /* 0x0001e2000c101124 */
[----:B------:R-:W-:Y:S05]  /*c610*/  BRA `(.L_x_2816) ;  /* 0x0000031000007947 */ /* 0x000fea0003800000 */
.L_x_2833:
        /* <DEDUP_REMOVED lines=24> */
.L_x_2815:
        /* <DEDUP_REMOVED lines=20> */
.L_x_2843:
[----:B------:R-:W0:Y:S02]  /*c8e0*/  F2I.U64.F64.TRUNC R20, R20 ;  /* 0x0000001400147311 */ /* 0x000e24000030d800 */
[----:B0-----:R0:W-:Y:S01]  /*c8f0*/  STG.E.64 [R16.64], R20 ;  /* 0x0000001410007986 */ /* 0x0011e2000c101b24 */
[----:B------:R-:W-:Y:S05]  /*c900*/  BRA `(.L_x_2816) ;  /* 0x0000002000007947 */ /* 0x000fea0003800000 */
.L_x_2842:
[----:B------:R-:W0:Y:S02]  /*c910*/  F2I.U32.F64.TRUNC R21, R20 ;  /* 0x0000001400157311 */ /* 0x000e24000030d000 */
[----:B0-----:R0:W-:Y:S02]  /*c920*/  STG.E [R16.64], R21 ;  /* 0x0000001510007986 */ /* 0x0011e4000c101924 */
.L_x_2816:
[----:B------:R-:W-:Y:S02]  /*c930*/  IADD3 R19, R19, 0x80, RZ ;  /* 0x0000008013137810 */ /* 0x000fe40007ffe0ff */
.L_x_2639:
[----:B------:R-:W-:Y:S05]  /*c940*/  BSYNC B6 ;  /* 0x0000000000067941 */ /* 0x000fea0003800000 */
.L_x_2638:
[----:B------:R-:W-:-:S13]  /*c950*/  ISETP.GE.AND P0, PT, R19, c[0x0][0x160], PT ;  /* 0x0000580013007a0c */ /* 0x000fda0003f06270 */
[----:B------:R-:W-:Y:S05]  /*c960*/  @P0 EXIT ;  /* 0x000000000000094d */ /* 0x000fea0003800000 */
[----:B------:R-:W-:Y:S01]  /*c970*/  ISETP.NE.AND P0, PT, RZ, c[0x0][0x168], PT ;  /* 0x00005a00ff007a0c */ /* 0x000fe20003f05270 */
[----:B0-----:R-:W-:Y:S02]  /*c980*/  IMAD.MOV.U32 R22, RZ, RZ, RZ ;  /* 0x000000ffff167224 */ /* 0x001fe400078e00ff */
[----:B------:R-:W-:Y:S02]  /*c990*/  IMAD.MOV.U32 R0, RZ, RZ, RZ ;  /* 0x000000ffff007224 */ /* 0x000fe400078e00ff */
        /* <DEDUP_REMOVED lines=252> */
.L_x_2844:
        /* <DEDUP_REMOVED lines=19> */
.L_x_2848:
[----:B------:R-:W2:Y:S02]  /*da90*/  LDG.E.U8 R2, [R2.64] ;  /* 0x0000002402027981 */ /* 0x000ea4000c1e1100 */
[----:B--2---:R0:W1:Y:S01]  /*daa0*/  I2F.F64.U16 R18, R2 ;  /* 0x0000000200127312 */ /* 0x0040620000101800 */
[----:B------:R-:W-:Y:S05]  /*dab0*/  BRA `(.L_x_2850) ;  /* 0x00000df000007947 */ /* 0x000fea0003800000 */
.L_x_2847:
        /* <DEDUP_REMOVED lines=9> */
.L_x_2852:
[----:B------:R-:W2:Y:S02]  /*db50*/  LDG.E R2, [R2.64] ;  /* 0x0000002402027981 */ /* 0x000ea4000c1e1900 */
[----:B--2---:R0:W1:Y:S01]  /*db60*/  I2F.F64 R18, R2 ;  /* 0x0000000200127312 */ /* 0x0040620000201c00 */
[----:B------:R-:W-:Y:S05]  /*db70*/  BRA `(.L_x_2850) ;  /* 0x00000d3000007947 */ /* 0x000fea0003800000 */
.L_x_2851:
[----:B------:R-:W2:Y:S02]  /*db80*/  LDG.E.U16 R2, [R2.64] ;  /* 0x0000002402027981 */ /* 0x000ea4000c1e1500 */
[----:B--2---:R0:W1:Y:S01]  /*db90*/  I2F.F64.S16 R18, R2 ;  /* 0x0000000200127312 */ /* 0x0040620000101c00 */
[----:B------:R-:W-:Y:S05]  /*dba0*/  BRA `(.L_x_2850) ;  /* 0x00000d0000007947 */ /* 0x000fea0003800000 */
.L_x_2846:
        /* <DEDUP_REMOVED lines=10> */
.L_x_2854:
[----:B------:R-:W2:Y:S02]  /*dc50*/  LDG.E.U16 R0, [R2.64] ;  /* 0x0000002402007981 */ /* 0x000ea4000c1e1500 */
[----:B--2---:R-:W-:-:S05]  /*dc60*/  HADD2.F32 R0, -RZ, R0.H0_H0 ;  /* 0x20000000ff007230 */ /* 0x004fca0000004100 */
[----:B------:R-:W-:-:S04]  /*dc70*/  FMUL.FTZ R0, R0, 1 ;  /* 0x3f80000000007820 */ /* 0x000fc80000410000 */
[----:B------:R0:W1:Y:S01]  /*dc80*/  F2F.F64.F32 R18, R0 ;  /* 0x0000000000127310 */ /* 0x0000620000201800 */
[----:B------:R-:W-:Y:S05]  /*dc90*/  BRA `(.L_x_2850) ;  /* 0x00000c1000007947 */ /* 0x000fea0003800000 */
.L_x_2853:
        /* <DEDUP_REMOVED lines=10> */
.L_x_2856:
[----:B------:R-:W2:Y:S02]  /*dd40*/  LDG.E.U16 R2, [R2.64] ;  /* 0x0000002402027981 */ /* 0x000ea4000c1e1500 */
[----:B--2---:R-:W-:-:S05]  /*dd50*/  HADD2.F32 R0, -RZ, R2.H0_H0 ;  /* 0x20000002ff007230 */ /* 0x004fca0000004100 */
[----:B------:R-:W-:-:S04]  /*dd60*/  FMUL.FTZ R0, R0, 1 ;  /* 0x3f80000000007820 */ /* 0x000fc80000410000 */
[----:B------:R0:W1:Y:S01]  /*dd70*/  F2F.F64.F32 R18, R0 ;  /* 0x0000000000127310 */ /* 0x0000620000201800 */
[----:B------:R-:W-:Y:S05]  /*dd80*/  BRA `(.L_x_2850) ;  /* 0x00000b2000007947 */ /* 0x000fea0003800000 */
.L_x_2855:
[----:B------:R0:W5:Y:S01]  /*dd90*/  LDG.E.64 R18, [R2.64] ;  /* 0x0000002402127981 */ /* 0x000162000c1e1b00 */
[----:B------:R-:W-:Y:S05]  /*dda0*/  BRA `(.L_x_2850) ;  /* 0x00000b0000007947 */ /* 0x000fea0003800000 */
.L_x_2845:
        /* <DEDUP_REMOVED lines=13> */
.L_x_2859:
[----:B------:R0:W5:Y:S01]  /*de80*/  LDG.E.64 R18, [R2.64] ;  /* 0x0000002402127981 */ /* 0x000162000c1e1b00 */
[----:B------:R-:W-:Y:S05]  /*de90*/  BRA `(.L_x_2850) ;  /* 0x00000a1000007947 */ /* 0x000fea0003800000 */
.L_x_2858:
        /* <DEDUP_REMOVED lines=28> */
.L_x_2861:
        /* <DEDUP_REMOVED lines=15> */
.L_x_2860:
[----:B------:R-:W2:Y:S02]  /*e150*/  LDG.E.U16 R0, [R2.64] ;  /* 0x0000002402007981 */ /* 0x000ea4000c1e1500 */
[----:B--2---:R-:W-:-:S05]  /*e160*/  PRMT R0, RZ, 0x5410, R0 ;  /* 0x00005410ff007816 */ /* 0x004fca0000000000 */
[----:B------:R-:W-:-:S04]  /*e170*/  FMUL.FTZ R0, R0, 1 ;  /* 0x3f80000000007820 */ /* 0x000fc80000410000 */
[----:B------:R0:W1:Y:S01]  /*e180*/  F2F.F64.F32 R18, R0 ;  /* 0x0000000000127310 */ /* 0x0000620000201800 */
[----:B------:R-:W-:Y:S05]  /*e190*/  BRA `(.L_x_2850) ;  /* 0x0000071000007947 */ /* 0x000fea0003800000 */
.L_x_2857:
        /* <DEDUP_REMOVED lines=11> */
.L_x_2864:
        /* <DEDUP_REMOVED lines=21> */
.L_x_2868:
[----:B------:R-:W-:Y:S05]  /*e3a0*/  BSYNC B1 ;  /* 0x0000000000017941 */ /* 0x000fea0003800000 */
.L_x_2867:
[----:B------:R-:W-:Y:S01]  /*e3b0*/  LEA R3, R0, 0x3b800000, 0x17 ;  /* 0x3b80000000037811 */ /* 0x000fe200078eb8ff */
[----:B------:R-:W-:-:S05]  /*e3c0*/  IMAD.SHL.U32 R0, R2, 0x100000, RZ ;  /* 0x0010000002007824 */ /* 0x000fca00078e00ff */
[----:B------:R-:W-:Y:S02]  /*e3d0*/  LOP3.LUT R0, R3, R0, R4, 0xfe, !PT ;  /* 0x0000000003007212 */ /* 0x000fe400078efe04 */
.L_x_2866:
[----:B------:R-:W-:Y:S05]  /*e3e0*/  BSYNC B0 ;  /* 0x0000000000007941 */ /* 0x000fea0003800000 */
.L_x_2865:
[----:B------:R-:W-:-:S04]  /*e3f0*/  FMUL.FTZ R0, R0, 1 ;  /* 0x3f80000000007820 */ /* 0x000fc80000410000 */
[----:B------:R0:W1:Y:S01]  /*e400*/  F2F.F64.F32 R18, R0 ;  /* 0x0000000000127310 */ /* 0x0000620000201800 */
[----:B------:R-:W-:Y:S05]  /*e410*/  BRA `(.L_x_2850) ;  /* 0x0000049000007947 */ /* 0x000fea0003800000 */
.L_x_2863:
        /* <DEDUP_REMOVED lines=21> */
.L_x_2872:
[----:B------:R-:W-:Y:S05]  /*e570*/  BSYNC B1 ;  /* 0x0000000000017941 */ /* 0x000fea0003800000 */
.L_x_2871:
[----:B------:R-:W-:Y:S01]  /*e580*/  LEA R3, R0, 0x37800000, 0x17 ;  /* 0x3780000000037811 */ /* 0x000fe200078eb8ff */
[----:B------:R-:W-:-:S05]  /*e590*/  IMAD.SHL.U32 R0, R2, 0x200000, RZ ;  /* 0x0020000002007824 */ /* 0x000fca00078e00ff */
[----:B------:R-:W-:Y:S02]  /*e5a0*/  LOP3.LUT R0, R3, R0, R4, 0xfe, !PT ;  /* 0x0000000003007212 */ /* 0x000fe400078efe04 */
.L_x_2870:
[----:B------:R-:W-:Y:S05]  /*e5b0*/  BSYNC B0 ;  /* 0x0000000000007941 */ /* 0x000fea0003800000 */
.L_x_2869:
[----:B------:R-:W-:-:S04]  /*e5c0*/  FMUL.FTZ R0, R0, 1 ;  /* 0x3f80000000007820 */ /* 0x000fc80000410000 */
[----:B------:R0:W1:Y:S01]  /*e5d0*/  F2F.F64.F32 R18, R0 ;  /* 0x0000000000127310 */ /* 0x0000620000201800 */
[----:B------:R-:W-:Y:S05]  /*e5e0*/  BRA `(.L_x_2850) ;  /* 0x000002c000007947 */ /* 0x000fea0003800000 */
.L_x_2862:
        /* <DEDUP_REMOVED lines=14> */
.L_x_2876:
[----:B------:R-:W-:Y:S05]  /*e6d0*/  BSYNC B0 ;  /* 0x0000000000007941 */ /* 0x000fea0003800000 */
.L_x_2875:
[----:B------:R-:W-:-:S04]  /*e6e0*/  FMUL.FTZ R0, R0, 1 ;  /* 0x3f80000000007820 */ /* 0x000fc80000410000 */
[----:B------:R0:W1:Y:S01]  /*e6f0*/  F2F.F64.F32 R18, R0 ;  /* 0x0000000000127310 */ /* 0x0000620000201800 */
[----:B------:R-:W-:Y:S05]  /*e700*/  BRA `(.L_x_2850) ;  /* 0x000001a000007947 */ /* 0x000fea0003800000 */
.L_x_2849:
        /* <DEDUP_REMOVED lines=21> */
.L_x_2874:
[----:B------:R-:W2:Y:S02]  /*e860*/  LDG.E.64 R18, [R2.64] ;  /* 0x0000002402127981 */ /* 0x000ea4000c1e1b00 */
[----:B--2---:R-:W0:Y:S01]  /*e870*/  I2F.F64.U64 R18, R18 ;  /* 0x0000001200127312 */ /* 0x004e220000301800 */
[----:B------:R-:W-:Y:S05]  /*e880*/  BRA `(.L_x_2850) ;  /* 0x0000002000007947 */ /* 0x000fea0003800000 */
.L_x_2873:
[----:B------:R-:W2:Y:S02]  /*e890*/  LDG.E R2, [R2.64] ;  /* 0x0000002402027981 */ /* 0x000ea4000c1e1900 */
[----:B--2---:R0:W1:Y:S02]  /*e8a0*/  I2F.F64.U32 R18, R2 ;  /* 0x0000000200127312 */ /* 0x0040640000201800 */
.L_x_2850:
        /* <DEDUP_REMOVED lines=15> */
[----:B--2---:R-:W0:Y:S01]  /*e9a0*/  I2F.F64.S16 R20, R20 ;  /* 0x0000001400147312 */ /* 0x004e220000101c00 */
[----:B------:R-:W-:Y:S05]  /*e9b0*/  BRA `(.L_x_2882) ;  /* 0x00000e2000007947 */ /* 0x000fea0003800000 */
.L_x_2880:
[----:B------:R-:W2:Y:S02]  /*e9c0*/  LDG.E.U8 R20, [R22.64] ;  /* 0x0000002416147981 */ /* 0x000ea4000c1e1100 */
[----:B--2---:R-:W0:Y:S01]  /*e9d0*/  I2F.F64.U16 R20, R20 ;  /* 0x0000001400147312 */ /* 0x004e220000101800 */
[----:B------:R-:W-:Y:S05]  /*e9e0*/  BRA `(.L_x_2882) ;  /* 0x00000df000007947 */ /* 0x000fea0003800000 */
.L_x_2879:
        /* <DEDUP_REMOVED lines=9> */
.L_x_2884:
[----:B------:R-:W2:Y:S02]  /*ea80*/  LDG.E R20, [R22.64] ;  /* 0x0000002416147981 */ /* 0x000ea4000c1e1900 */
[----:B--2---:R-:W0:Y:S01]  /*ea90*/  I2F.F64 R20, R20 ;  /* 0x0000001400147312 */ /* 0x004e220000201c00 */
[----:B------:R-:W-:Y:S05]  /*eaa0*/  BRA `(.L_x_2882) ;  /* 0x00000d3000007947 */ /* 0x000fea0003800000 */
.L_x_2883:
[----:B------:R-:W2:Y:S02]  /*eab0*/  LDG.E.U16 R20, [R22.64] ;  /* 0x0000002416147981 */ /* 0x000ea4000c1e1500 */
[----:B--2---:R-:W0:Y:S01]  /*eac0*/  I2F.F64.S16 R20, R20 ;  /* 0x0000001400147312 */ /* 0x004e220000101c00 */
[----:B------:R-:W-:Y:S05]  /*ead0*/  BRA `(.L_x_2882) ;  /* 0x00000d0000007947 */ /* 0x000fea0003800000 */
.L_x_2878:
        /* <DEDUP_REMOVED lines=10> */
.L_x_2886:
[----:B------:R-:W2:Y:S02]  /*eb80*/  LDG.E.U16 R0, [R22.64] ;  /* 0x0000002416007981 */ /* 0x000ea4000c1e1500 */
[----:B--2---:R-:W-:-:S05]  /*eb90*/  HADD2.F32 R0, -RZ, R0.H0_H0 ;  /* 0x20000000ff007230 */ /* 0x004fca0000004100 */
[----:B------:R-:W-:-:S04]  /*eba0*/  FMUL.FTZ R0, R0, 1 ;  /* 0x3f80000000007820 */ /* 0x000fc80000410000 */
[----:B------:R0:W2:Y:S01]  /*ebb0*/  F2F.F64.F32 R20, R0 ;  /* 0x0000000000147310 */ /* 0x0000a20000201800 */
[----:B------:R-:W-:Y:S05]  /*ebc0*/  BRA `(.L_x_2882) ;  /* 0x00000c1000007947 */ /* 0x000fea0003800000 */
.L_x_2885:
        /* <DEDUP_REMOVED lines=10> */
.L_x_2888:
[----:B------:R-:W2:Y:S02]  /*ec70*/  LDG.E.U16 R22, [R22.64] ;  /* 0x0000002416167981 */ /* 0x000ea4000c1e1500 */
[----:B--2---:R-:W-:-:S05]  /*ec80*/  HADD2.F32 R0, -RZ, R22.H0_H0 ;  /* 0x20000016ff007230 */ /* 0x004fca0000004100 */
[----:B------:R-:W-:-:S04]  /*ec90*/  FMUL.FTZ R0, R0, 1 ;  /* 0x3f80000000007820 */ /* 0x000fc80000410000 */
[----:B------:R0:W2:Y:S01]  /*eca0*/  F2F.F64.F32 R20, R0 ;  /* 0x0000000000147310 */ /* 0x0000a20000201800 */
[----:B------:R-:W-:Y:S05]  /*ecb0*/  BRA `(.L_x_2882) ;  /* 0x00000b2000007947 */ /* 0x000fea0003800000 */
.L_x_2887:
[----:B------:R0:W5:Y:S01]  /*ecc0*/  LDG.E.64 R20, [R22.64] ;  /* 0x0000002416147981 */ /* 0x000162000c1e1b00 */
[----:B------:R-:W-:Y:S05]  /*ecd0*/  BRA `(.L_x_2882) ;  /* 0x00000b0000007947 */ /* 0x000fea0003800000 */
.L_x_2877:
        /* <DEDUP_REMOVED lines=13> */
.L_x_2891:
[----:B------:R0:W5:Y:S01]  /*edb0*/  LDG.E.64 R20, [R22.64] ;  /* 0x0000002416147981 */ /* 0x000162000c1e1b00 */
[----:B------:R-:W-:Y:S05]  /*edc0*/  BRA `(.L_x_2882) ;  /* 0x00000a1000007947 */ /* 0x000fea0003800000 */
.L_x_2890:
        /* <DEDUP_REMOVED lines=24> */
[----:B------:R-:W-:-:S05]  /*ef50*/  LOP3.LUT R3, R3, 0x80000000, R0, 0xf8, !PT ;  /* 0x8000000003037812 */ /* 0x000fca00078ef800 */
[----:B------:R-:W-:-:S04]  /*ef60*/  FMUL.FTZ R3, R3, 1 ;  /* 0x3f80000003037820 */ /* 0x000fc80000410000 */
[----:B------:R0:W2:Y:S01]  /*ef70*/  F2F.F64.F32 R20, R3 ;  /* 0x0000000300147310 */ /* 0x0000a20000201800 */
[----:B------:R-:W-:Y:S05]  /*ef80*/  BRA `(.L_x_2882) ;  /* 0x0000085000007947 */ /* 0x000fea0003800000 */
.L_x_2893:
        /* <DEDUP_REMOVED lines=15> */
.L_x_2892:
[----:B------:R-:W2:Y:S02]  /*f080*/  LDG.E.U16 R0, [R22.64] ;  /* 0x0000002416007981 */ /* 0x000ea4000c1e1500 */
[----:B--2---:R-:W-:-:S05]  /*f090*/  PRMT R0, RZ, 0x5410, R0 ;  /* 0x00005410ff007816 */ /* 0x004fca0000000000 */
[----:B------:R-:W-:-:S04]  /*f0a0*/  FMUL.FTZ R0, R0, 1 ;  /* 0x3f80000000007820 */ /* 0x000fc80000410000 */
[----:B------:R0:W2:Y:S01]  /*f0b0*/  F2F.F64.F32 R20, R0 ;  /* 0x0000000000147310 */ /* 0x0000a20000201800 */
[----:B------:R-:W-:Y:S05]  /*f0c0*/  BRA `(.L_x_2882) ;  /* 0x0000071000007947 */ /* 0x000fea0003800000 */
.L_x_2889:
        /* <DEDUP_REMOVED lines=9> */
[----:B--2---:R-:W0:Y:S01]  /*f160*/  I2F.F64.U16 R20, R20 ;  /* 0x0000001400147312 */ /* 0x004e220000101800 */
[----:B------:R-:W-:Y:S05]  /*f170*/  BRA `(.L_x_2882) ;  /* 0x0000066000007947 */ /* 0x000fea0003800000 */
.L_x_2896:
        /* <DEDUP_REMOVED lines=21> */
.L_x_2900:
[----:B------:R-:W-:Y:S05]  /*f2d0*/  BSYNC B1 ;  /* 0x0000000000017941 */ /* 0x000fea0003800000 */
.L_x_2899:
[----:B------:R-:W-:Y:S01]  /*f2e0*/  LEA R3, R0, 0x3b800000, 0x17 ;  /* 0x3b80000000037811 */ /* 0x000fe200078eb8ff */
[----:B------:R-:W-:-:S05]  /*f2f0*/  IMAD.SHL.U32 R0, R2, 0x100000, RZ ;  /* 0x0010000002007824 */ /* 0x000fca00078e00ff */
[----:B------:R-:W-:Y:S02]  /*f300*/  LOP3.LUT R0, R3, R0, R4, 0xfe, !PT ;  /* 0x0000000003007212 */ /* 0x000fe400078efe04 */
.L_x_2898:
[----:B------:R-:W-:Y:S05]  /*f310*/  BSYNC B0 ;  /* 0x0000000000007941 */ /* 0x000fea0003800000 */
.L_x_2897:
[----:B------:R-:W-:-:S04]  /*f320*/  FMUL.FTZ R0, R0, 1 ;  /* 0x3f80000000007820 */ /* 0x000fc80000410000 */
[----:B------:R0:W2:Y:S01]  /*f330*/  F2F.F64.F32 R20, R0 ;  /* 0x0000000000147310 */ /* 0x0000a20000201800 */
[----:B------:R-:W-:Y:S05]  /*f340*/  BRA `(.L_x_2882) ;  /* 0x0000049000007947 */ /* 0x000fea0003800000 */
.L_x_2895:
        /* <DEDUP_REMOVED lines=21> */
.L_x_2904:
[----:B------:R-:W-:Y:S05]  /*f4a0*/  BSYNC B1 ;  /* 0x0000000000017941 */ /* 0x000fea0003800000 */
.L_x_2903:
[----:B------:R-:W-:Y:S01]  /*f4b0*/  LEA R3, R0, 0x37800000, 0x17 ;  /* 0x3780000000037811 */ /* 0x000fe200078eb8ff */
[----:B------:R-:W-:-:S05]  /*f4c0*/  IMAD.SHL.U32 R0, R2, 0x200000, RZ ;  /* 0x0020000002007824 */ /* 0x000fca00078e00ff */
[----:B------:R-:W-:Y:S02]  /*f4d0*/  LOP3.LUT R0, R3, R0, R4, 0xfe, !PT ;  /* 0x0000000003007212 */ /* 0x000fe400078efe04 */
.L_x_2902:
[----:B------:R-:W-:Y:S05]  /*f4e0*/  BSYNC B0 ;  /* 0x0000000000007941 */ /* 0x000fea0003800000 */
.L_x_2901:
[----:B------:R-:W-:-:S04]  /*f4f0*/  FMUL.FTZ R0, R0, 1 ;  /* 0x3f80000000007820 */ /* 0x000fc80000410000 */
[----:B------:R0:W2:Y:S01]  /*f500*/  F2F.F64.F32 R20, R0 ;  /* 0x0000000000147310 */ /* 0x0000a20000201800 */
[----:B------:R-:W-:Y:S05]  /*f510*/  BRA `(.L_x_2882) ;  /* 0x000002c000007947 */ /* 0x000fea0003800000 */
.L_x_2894:
        /* <DEDUP_REMOVED lines=14> */
.L_x_2908:
[----:B------:R-:W-:Y:S05]  /*f600*/  BSYNC B0 ;  /* 0x0000000000007941 */ /* 0x000fea0003800000 */
.L_x_2907:
[----:B------:R-:W-:-:S04]  /*f610*/  FMUL.FTZ R0, R0, 1 ;  /* 0x3f80000000007820 */ /* 0x000fc80000410000 */
[----:B------:R0:W2:Y:S01]  /*f620*/  F2F.F64.F32 R20, R0 ;  /* 0x0000000000147310 */ /* 0x0000a20000201800 */
[----:B------:R-:W-:Y:S05]  /*f630*/  BRA `(.L_x_2882) ;  /* 0x000001a000007947 */ /* 0x000fea0003800000 */
.L_x_2881:
        /* <DEDUP_REMOVED lines=21> */
.L_x_2906:
[----:B------:R-:W2:Y:S02]  /*f790*/  LDG.E.64 R20, [R22.64] ;  /* 0x0000002416147981 */ /* 0x000ea4000c1e1b00 */
[----:B--2---:R-:W0:Y:S01]  /*f7a0*/  I2F.F64.U64 R20, R20 ;  /* 0x0000001400147312 */ /* 0x004e220000301800 */
[----:B------:R-:W-:Y:S05]  /*f7b0*/  BRA `(.L_x_2882) ;  /* 0x0000002000007947 */ /* 0x000fea0003800000 */
.L_x_2905:
[----:B------:R-:W2:Y:S02]  /*f7c0*/  LDG.E R20, [R22.64] ;  /* 0x0000002416147981 */ /* 0x000ea4000c1e1900 */
[----:B--2---:R-:W0:Y:S02]  /*f7d0*/  I2F.F64.U32 R20, R20 ;  /* 0x0000001400147312 */ /* 0x004e240000201800 */
.L_x_2882:
        /* <DEDUP_REMOVED lines=38> */
.L_x_2910:
[----:B------:R-:W-:Y:S05]  /*fa40*/  BSYNC B0 ;  /* 0x0000000000007941 */ /* 0x000fea0003800000 */
.L_x_2909:
        /* <DEDUP_REMOVED lines=20> */
.L_x_2912:
[----:B------:R-:W-:Y:S05]  /*fb90*/  BSYNC B0 ;  /* 0x0000000000007941 */ /* 0x000fea0003800000 */
.L_x_2911:
        /* <DEDUP_REMOVED lines=20> */
[----:B0-----:R-:W-:Y:S01]  /*fce0*/  STG.E.U8 [R16.64], R21 ;  /* 0x0000001510007986 */ /* 0x001fe2000c101124 */
[----:B------:R-:W-:Y:S05]  /*fcf0*/  EXIT ;  /* 0x000000000000794d */ /* 0x000fea0003800000 */
.L_x_2916:
[----:B------:R-:W0:Y:S02]  /*fd00*/  F2I.S64.F64.TRUNC R20, R20 ;  /* 0x0000001400147311 */ /* 0x000e24000030d900 */
[----:B0-----:R-:W-:-:S05]  /*fd10*/  IMAD.MOV.U32 R3, RZ, RZ, R20 ;  /* 0x000000ffff037224 */ /* 0x001fca00078e0014 */
[----:B------:R-:W-:Y:S01]  /*fd20*/  STG.E.U8 [R16.64], R3 ;  /* 0x0000000310007986 */ /* 0x000fe2000c101124 */
[----:B------:R-:W-:Y:S05]  /*fd30*/  EXIT ;  /* 0x000000000000794d */ /* 0x000fea0003800000 */
.L_x_2915:
[----:B------:R-:W-:-:S13]  /*fd40*/  ISETP.NE.AND P0, PT, R0, 0x2, PT ;  /* 0x000000020000780c */ /* 0x000fda0003f05270 */
[----:B------:R-:W-:Y:S05]  /*fd50*/  @!P0 BRA `(.L_x_2918) ;  /* 0x000000a000008947 */ /* 0x000fea0003800000 */
[----:B------:R-:W-:-:S13]  /*fd60*/  ISETP.NE.AND P0, PT, R0, 0x3, PT ;  /* 0x000000030000780c */ /* 0x000fda0003f05270 */
[----:B------:R-:W-:Y:S05]  /*fd70*/  @!P0 BRA `(.L_x_2919) ;  /* 0x0000005000008947 */ /* 0x000fea0003800000 */
[----:B------:R-:W-:-:S13]  /*fd80*/  ISETP.NE.AND P0, PT, R0, 0x4, PT ;  /* 0x000000040000780c */ /* 0x000fda0003f05270 */
[----:B------:R-:W-:Y:S05]  /*fd90*/  @P0 BRA `(.L_x_2917) ;  /* 0x00000ce000000947 */ /* 0x000fea0003800000 */
[----:B------:R-:W0:Y:S02]  /*fda0*/  F2I.S64.F64.TRUNC R20, R20 ;  /* 0x0000001400147311 */ /* 0x000e24000030d900 */
[----:B0-----:R-:W-:Y:S01]  /*fdb0*/  STG.E.64 [R16.64], R20 ;  /* 0x0000001410007986 */ /* 0x001fe2000c101b24 */
[----:B------:R-:W-:Y:S05]  /*fdc0*/  EXIT ;  /* 0x000000000000794d */ /* 0x000fea0003800000 */
.L_x_2919:
[----:B------:R-:W0:Y:S02]  /*fdd0*/  F2I.F64.TRUNC R21, R20 ;  /* 0x0000001400157311 */ /* 0x000e24000030d100 */
[----:B0-----:R-:W-:Y:S01]  /*fde0*/  STG.E [R16.64], R21 ;  /* 0x0000001510007986 */ /* 0x001fe2000c101924 */
[----:B------:R-:W-:Y:S05]  /*fdf0*/  EXIT ;  /* 0x000000000000794d */ /* 0x000fea0003800000 */
.L_x_2918:
[----:B------:R-:W0:Y:S02]  /*fe00*/  F2I.F64.TRUNC R21, R20 ;  /* 0x0000001400157311 */ /* 0x000e24000030d100 */
[----:B0-----:R-:W-:Y:S01]  /*fe10*/  STG.E.U16 [R16.64], R21 ;  /* 0x0000001510007986 */ /* 0x001fe2000c101524 */
[----:B------:R-:W-:Y:S05]  /*fe20*/  EXIT ;  /* 0x000000000000794d */ /* 0x000fea0003800000 */
.L_x_2914:
        /* <DEDUP_REMOVED lines=9> */
[----:B------:R-:W-:Y:S01]  /*fec0*/  STG.E [R16.64], R3 ;  /* 0x0000000310007986 */ /* 0x000fe2000c101924 */
[----:B------:R-:W-:Y:S05]  /*fed0*/  EXIT ;  /* 0x000000000000794d */ /* 0x000fea0003800000 */
.L_x_2921:
[----:B------:R-:W0:Y:S01]  /*fee0*/  F2F.F32.F64 R0, R20 ;  /* 0x0000001400007310 */ /* 0x000e220000301000 */
[----:B------:R-:W0:-:S14]  /*fef0*/  DSETP.GEU.AND P0, PT, |R20|, c[0x2][0x58], PT ;  /* 0x008016001400762a */ /* 0x000e1c0003f0e200 */
[----:B0-----:R-:W-:-:S05]  /*ff00*/  @!P0 FMUL R0, R0, 1.175494350822287508e-38 ;  /* 0x0080000000008820 */ /* 0x001fca0000400000 */
[----:B------:R-:W-:-:S05]  /*ff10*/  F2FP.PACK_AB R0, RZ, R0 ;  /* 0x00000000ff00723e */ /* 0x000fca00000000ff */
[----:B------:R-:W-:Y:S01]  /*ff20*/  STG.E.U16 [R16.64], R0 ;  /* 0x0000000010007986 */ /* 0x000fe2000c101524 */
[----:B------:R-:W-:Y:S05]  /*ff30*/  EXIT ;  /* 0x000000000000794d */ /* 0x000fea0003800000 */
.L_x_2920:
        /* <DEDUP_REMOVED lines=10> */
[----:B------:R-:W-:Y:S01]  /*ffe0*/  STG.E.64 [R16.64], R2 ;  /* 0x0000000210007986 */ /* 0x000fe2000c101b24 */
[----:B------:R-:W-:Y:S05]  /*fff0*/  EXIT ;  /* 0x000000000000794d */ /* 0x000fea0003800000 */
.L_x_2923:
[----:B------:R-:W0:Y:S01]  /*10000*/  F2F.F32.F64 R0, R20 ;  /* 0x0000001400007310 */ /* 0x000e220000301000 */
[----:B------:R-:W0:-:S14]  /*10010*/  DSETP.GEU.AND P0, PT, |R20|, c[0x2][0x58], PT ;  /* 0x008016001400762a */ /* 0x000e1c0003f0e200 */
[----:B0-----:R-:W-:-:S05]  /*10020*/  @!P0 FMUL R0, R0, 1.175494350822287508e-38 ;  /* 0x0080000000008820 */ /* 0x001fca0000400000 */
[----:B------:R-:W-:-:S04]  /*10030*/  F2FP.PACK_AB R3, RZ, R0 ;  /* 0x00000000ff03723e */ /* 0x000fc800000000ff */
[----:B------:R-:W-:-:S05]  /*10040*/  PRMT R3, R3, 0x5410, RZ ;  /* 0x0000541003037816 */ /* 0x000fca00000000ff */
[----:B------:R-:W-:Y:S01]  /*10050*/  STG.E [R16.64], R3 ;  /* 0x0000000310007986 */ /* 0x000fe2000c101924 */
[----:B------:R-:W-:Y:S05]  /*10060*/  EXIT ;  /* 0x000000000000794d */ /* 0x000fea0003800000 */
.L_x_2922:
[----:B------:R-:W-:Y:S01]  /*10070*/  STG.E.64 [R16.64], R20 ;  /* 0x0000001410007986 */ /* 0x000fe2000c101b24 */
[----:B------:R-:W-:Y:S05]  /*10080*/  EXIT ;  /* 0x000000000000794d */ /* 0x000fea0003800000 */
.L_x_2913:
        /* <DEDUP_REMOVED lines=10> */
[----:B------:R-:W-:Y:S01]  /*10130*/  STG.E.U8 [R16.64], R3 ;  /* 0x0000000310007986 */ /* 0x000fe2000c101124 */
[----:B------:R-:W-:Y:S05]  /*10140*/  EXIT ;  /* 0x000000000000794d */ /* 0x000fea0003800000 */
.L_x_2926:
[----:B------:R-:W-:-:S05]  /*10150*/  CS2R R22, SRZ ;  /* 0x0000000000167805 */ /* 0x000fca000001ff00 */
[----:B------:R-:W-:Y:S01]  /*10160*/  STG.E.128 [R16.64], R20 ;  /* 0x0000001410007986 */ /* 0x000fe2000c101d24 */
[----:B------:R-:W-:Y:S05]  /*10170*/  EXIT ;  /* 0x000000000000794d */ /* 0x000fea0003800000 */
.L_x_2925:
        /* <DEDUP_REMOVED lines=23> */
.L_x_2930:
[----:B------:R-:W-:Y:S05]  /*102f0*/  BSYNC B0 ;  /* 0x0000000000007941 */ /* 0x000fea0003800000 */
.L_x_2929:
[----:B------:R-:W-:-:S05]  /*10300*/  LOP3.LUT R3, R0, R3, RZ, 0xfc, !PT ;  /* 0x0000000300037212 */ /* 0x000fca00078efcff */
[----:B------:R-:W-:Y:S01]  /*10310*/  STG.E.U8 [R16.64], R3 ;  /* 0x0000000310007986 */ /* 0x000fe2000c101124 */
[----:B------:R-:W-:Y:S05]  /*10320*/  EXIT ;  /* 0x000000000000794d */ /* 0x000fea0003800000 */
.L_x_2928:
        /* <DEDUP_REMOVED lines=15> */
.L_x_2932:
[----:B------:R-:W-:Y:S01]  /*10420*/  IMAD.MOV.U32 R0, RZ, RZ, 0x7f ;  /* 0x0000007fff007424 */ /* 0x000fe200078e00ff */
[----:B------:R-:W-:-:S04]  /*10430*/  ISETP.GT.U32.AND P0, PT, R2, 0x7f800000, PT ;  /* 0x7f8000000200780c */ /* 0x000fc80003f04070 */
[----:B------:R-:W-:-:S04]  /*10440*/  SEL R0, R0, 0x7c, P0 ;  /* 0x0000007c00007807 */ /* 0x000fc80000000000 */
.L_x_2933:
[----:B------:R-:W-:Y:S05]  /*10450*/  BSYNC B0 ;  /* 0x0000000000007941 */ /* 0x000fea0003800000 */
.L_x_2931:
[----:B------:R-:W-:-:S04]  /*10460*/  LOP3.LUT R2, R3, 0x80000000, RZ, 0xc0, !PT ;  /* 0x8000000003027812 */ /* 0x000fc800078ec0ff */
[----:B------:R-:W-:-:S04]  /*10470*/  SHF.R.U32.HI R3, RZ, 0x18, R2 ;  /* 0x00000018ff037819 */ /* 0x000fc80000011602 */
[----:B------:R-:W-:-:S05]  /*10480*/  LOP3.LUT R3, R0, R3, RZ, 0xfc, !PT ;  /* 0x0000000300037212 */ /* 0x000fca00078efcff */
[----:B------:R-:W-:Y:S01]  /*10490*/  STG.E.U8 [R16.64], R3 ;  /* 0x0000000310007986 */ /* 0x000fe2000c101124 */
[----:B------:R-:W-:Y:S05]  /*104a0*/  EXIT ;  /* 0x000000000000794d */ /* 0x000fea0003800000 */
.L_x_2927:
[----:B------:R-:W0:Y:S01]  /*104b0*/  F2F.F32.F64 R0, R20 ;  /* 0x0000001400007310 */ /* 0x000e220000301000 */
[----:B------:R-:W0:-:S14]  /*104c0*/  DSETP.GEU.AND P0, PT, |R20|, c[0x2][0x58], PT ;  /* 0x008016001400762a */ /* 0x000e1c0003f0e200 */
[----:B0-----:R-:W-:-:S05]  /*104d0*/  @!P0 FMUL R0, R0, 1.175494350822287508e-38 ;  /* 0x0080000000008820 */ /* 0x001fca0000400000 */
[----:B------:R-:W-:-:S05]  /*104e0*/  F2FP.BF16.PACK_AB R0, RZ, R0 ;  /* 0x00000000ff00723e */ /* 0x000fca00000010ff */
[----:B------:R-:W-:Y:S01]  /*104f0*/  STG.E.U16 [R16.64], R0 ;  /* 0x0000000010007986 */ /* 0x000fe2000c101524 */
[----:B------:R-:W-:Y:S05]  /*10500*/  EXIT ;  /* 0x000000000000794d */ /* 0x000fea0003800000 */
.L_x_2924:
        /* <DEDUP_REMOVED lines=9> */
[----:B0-----:R-:W-:Y:S01]  /*105a0*/  STG.E.U16 [R16.64], R21 ;  /* 0x0000001510007986 */ /* 0x001fe2000c101524 */
[----:B------:R-:W-:Y:S05]  /*105b0*/  EXIT ;  /* 0x000000000000794d */ /* 0x000fea0003800000 */
.L_x_2936:
        /* <DEDUP_REMOVED lines=19> */
.L_x_2939:
[----:B------:R-:W-:-:S04]  /*106f0*/  LOP3.LUT R2, R3, 0x80000000, RZ, 0xc0, !PT ;  /* 0x8000000003027812 */ /* 0x000fc800078ec0ff */
[----:B------:R-:W-:-:S04]  /*10700*/  SHF.R.U32.HI R3, RZ, 0x18, R2 ;  /* 0x00000018ff037819 */ /* 0x000fc80000011602 */
[----:B------:R-:W-:-:S04]  /*10710*/  LOP3.LUT R0, R0, R3, RZ, 0xfc, !PT ;  /* 0x0000000300007212 */ /* 0x000fc800078efcff */
[----:B------:R-:W-:Y:S02]  /*10720*/  PRMT R8, R0, 0x7610, R8 ;  /* 0x0000761000087816 */ /* 0x000fe40000000008 */
.L_x_2938:
[----:B------:R-:W-:Y:S05]  /*10730*/  BSYNC B0 ;  /* 0x0000000000007941 */ /* 0x000fea0003800000 */
.L_x_2937:
[----:B------:R-:W-:Y:S01]  /*10740*/  STG.E.U8 [R16.64], R8 ;  /* 0x0000000810007986 */ /* 0x000fe2000c101124 */
[----:B------:R-:W-:Y:S05]  /*10750*/  EXIT ;  /* 0x000000000000794d */ /* 0x000fea0003800000 */
.L_x_2935:
        /* <DEDUP_REMOVED lines=19> */
.L_x_2942:
[----:B------:R-:W-:-:S04]  /*10890*/  LOP3.LUT R2, R3, 0x80000000, RZ, 0xc0, !PT ;  /* 0x8000000003027812 */ /* 0x000fc800078ec0ff */
[----:B------:R-:W-:-:S04]  /*108a0*/  SHF.R.U32.HI R3, RZ, 0x18, R2 ;  /* 0x00000018ff037819 */ /* 0x000fc80000011602 */
[----:B------:R-:W-:-:S04]  /*108b0*/  LOP3.LUT R0, R0, R3, RZ, 0xfc, !PT ;  /* 0x0000000300007212 */ /* 0x000fc800078efcff */
[----:B------:R-:W-:Y:S02]  /*108c0*/  PRMT R8, R0, 0x7610, R8 ;  /* 0x0000761000087816 */ /* 0x000fe40000000008 */
.L_x_2941:
[----:B------:R-:W-:Y:S05]  /*108d0*/  BSYNC B0 ;  /* 0x0000000000007941 */ /* 0x000fea0003800000 */
.L_x_2940:
[----:B------:R-:W-:Y:S01]  /*108e0*/  STG.E.U8 [R16.64], R8 ;  /* 0x0000000810007986 */ /* 0x000fe2000c101124 */
[----:B------:R-:W-:Y:S05]  /*108f0*/  EXIT ;  /* 0x000000000000794d */ /* 0x000fea0003800000 */
.L_x_2934:
        /* <DEDUP_REMOVED lines=24> */
.L_x_2917:
        /* <DEDUP_REMOVED lines=20> */
.L_x_2944:
[----:B------:R-:W0:Y:S02]  /*10bc0*/  F2I.U64.F64.TRUNC R20, R20 ;  /* 0x0000001400147311 */ /* 0x000e24000030d800 */
[----:B0-----:R-:W-:Y:S01]  /*10bd0*/  STG.E.64 [R16.64], R20 ;  /* 0x0000001410007986 */ /* 0x001fe2000c101b24 */
[----:B------:R-:W-:Y:S05]  /*10be0*/  EXIT ;  /* 0x000000000000794d */ /* 0x000fea0003800000 */
.L_x_2943:
[----:B------:R-:W0:Y:S02]  /*10bf0*/  F2I.U32.F64.TRUNC R21, R20 ;  /* 0x0000001400157311 */ /* 0x000e24000030d000 */
[----:B0-----:R-:W-:Y:S01]  /*10c00*/  STG.E [R16.64], R21 ;  /* 0x0000001510007986 */ /* 0x001fe2000c101924 */
[----:B------:R-:W-:Y:S05]  /*10c10*/  EXIT ;  /* 0x000000000000794d */ /* 0x000fea0003800000 */
        .weak           $__internal_0_$__cuda_sm20_div_rn_f64_full
        .type           $__internal_0_$__cuda_sm20_div_rn_f64_full,@function
        .size           $__internal_0_$__cuda_sm20_div_rn_f64_full,(.L_x_6676 - $__internal_0_$__cuda_sm20_div_rn_f64_full)
$__internal_0_$__cuda_sm20_div_rn_f64_full:
[C---:B------:R-:W-:Y:S01]  /*10c20*/  FSETP.GEU.AND P0, PT, |R7|.reuse, 1.469367938527859385e-39, PT ;  /* 0x001000000700780b */ /* 0x040fe20003f0e200 */
[----:B------:R-:W-:Y:S01]  /*10c30*/  IMAD.MOV.U32 R14, RZ, RZ, 0x1ca00000 ;  /* 0x1ca00000ff0e7424 */ /* 0x000fe200078e00ff */
[----:B------:R-:W-:Y:S01]  /*10c40*/  LOP3.LUT R8, R7, 0x800fffff, RZ, 0xc0, !PT ;  /* 0x800fffff07087812 */ /* 0x000fe200078ec0ff */
[----:B------:R-:W-:Y:S01]  /*10c50*/  IMAD.MOV.U32 R24, RZ, RZ, 0x1 ;  /* 0x00000001ff187424 */ /* 0x000fe200078e00ff */
[C---:B------:R-:W-:Y:S01]  /*10c60*/  FSETP.GEU.AND P1, PT, |R5|.reuse, 1.469367938527859385e-39, PT ;  /* 0x001000000500780b */ /* 0x040fe20003f2e200 */
[----:B------:R-:W-:Y:S01]  /*10c70*/  BSSY B1, `(.L_x_2945) ;  /* 0x0000053000017945 */ /* 0x000fe20003800000 */
[----:B------:R-:W-:Y:S01]  /*10c80*/  LOP3.LUT R9, R8, 0x3ff00000, RZ, 0xfc, !PT ;  /* 0x3ff0000008097812 */ /* 0x000fe200078efcff */
[----:B------:R-:W-:Y:S01]  /*10c90*/  IMAD.MOV.U32 R8, RZ, RZ, R6 ;  /* 0x000000ffff087224 */ /* 0x000fe200078e0006 */
[----:B------:R-:W-:-:S02]  /*10ca0*/  LOP3.LUT R3, R5, 0x7ff00000, RZ, 0xc0, !PT ;  /* 0x7ff0000005037812 */ /* 0x000fc400078ec0ff */
[----:B------:R-:W-:-:S03]  /*10cb0*/  LOP3.LUT R18, R7, 0x7ff00000, RZ, 0xc0, !PT ;  /* 0x7ff0000007127812 */ /* 0x000fc600078ec0ff */
[----:B------:R-:W0:Y:S01]  /*10cc0*/  @!P0 DMUL R8, R6, 8.98846567431157953865e+307 ;  /* 0x7fe0000006088828 */ /* 0x000e220000000000 */
[----:B------:R-:W-:Y:S01]  /*10cd0*/  ISETP.GE.U32.AND P3, PT, R3, R18, PT ;  /* 0x000000120300720c */ /* 0x000fe20003f66070 */
[----:B------:R-:W-:Y:S02]  /*10ce0*/  IMAD.MOV.U32 R15, RZ, RZ, R3 ;  /* 0x000000ffff0f7224 */ /* 0x000fe400078e0003 */
[----:B------:R-:W-:Y:S01]  /*10cf0*/  @!P1 LOP3.LUT R10, R7, 0x7ff00000, RZ, 0xc0, !PT ;  /* 0x7ff00000070a9812 */ /* 0x000fe200078ec0ff */
[----:B------:R-:W-:Y:S01]  /*10d00*/  @!P1 IMAD.MOV.U32 R12, RZ, RZ, RZ ;  /* 0x000000ffff0c9224 */ /* 0x000fe200078e00ff */
[----:B0-----:R-:W0:Y:S01]  /*10d10*/  MUFU.RCP64H R25, R9 ;  /* 0x0000000900197308 */ /* 0x001e220000001800 */
[----:B------:R-:W-:Y:S02]  /*10d20*/  SEL R11, R14, 0x63400000, !P3 ;  /* 0x634000000e0b7807 */ /* 0x000fe40005800000 */
[----:B------:R-:W-:Y:S02]  /*10d30*/  @!P1 ISETP.GE.U32.AND P2, PT, R3, R10, PT ;  /* 0x0000000a0300920c */ /* 0x000fe40003f46070 */
[----:B------:R-:W-:-:S02]  /*10d40*/  LOP3.LUT R11, R11, 0x800fffff, R5, 0xf8, !PT ;  /* 0x800fffff0b0b7812 */ /* 0x000fc400078ef805 */
[----:B------:R-:W-:Y:S02]  /*10d50*/  @!P1 SEL R13, R14, 0x63400000, !P2 ;  /* 0x634000000e0d9807 */ /* 0x000fe40005000000 */
[----:B------:R-:W-:Y:S02]  /*10d60*/  @!P0 LOP3.LUT R18, R9, 0x7ff00000, RZ, 0xc0, !PT ;  /* 0x7ff0000009128812 */ /* 0x000fe400078ec0ff */
[----:B------:R-:W-:-:S04]  /*10d70*/  @!P1 LOP3.LUT R10, R13, 0x80000000, R5, 0xf8, !PT ;  /* 0x800000000d0a9812 */ /* 0x000fc800078ef805 */
[----:B------:R-:W-:Y:S01]  /*10d80*/  @!P1 LOP3.LUT R13, R10, 0x100000, RZ, 0xfc, !PT ;  /* 0x001000000a0d9812 */ /* 0x000fe200078efcff */
[----:B0-----:R-:W0:Y:S01]  /*10d90*/  DFMA R26, R24, -R8, 1 ;  /* 0x3ff00000181a742b */ /* 0x001e220000000808 */
[----:B------:R-:W-:-:S05]  /*10da0*/  IMAD.MOV.U32 R10, RZ, RZ, R4 ;  /* 0x000000ffff0a7224 */ /* 0x000fca00078e0004 */
[----:B0-----:R-:W0:-:S04]  /*10db0*/  DFMA R26, R26, R26, R26 ;  /* 0x0000001a1a1a722b */ /* 0x001e08000000001a */
[----:B------:R-:W-:-:S04]  /*10dc0*/  @!P1 DFMA R10, R10, 2, -R12 ;  /* 0x400000000a0a982b */ /* 0x000fc8000000080c */
[----:B0-----:R-:W0:-:S06]  /*10dd0*/  DFMA R24, R24, R26, R24 ;  /* 0x0000001a1818722b */ /* 0x001e0c0000000018 */
[----:B0-----:R-:W0:Y:S01]  /*10de0*/  DFMA R12, R24, -R8, 1 ;  /* 0x3ff00000180c742b */ /* 0x001e220000000808 */
[----:B------:R-:W-:-:S05]  /*10df0*/  @!P1 LOP3.LUT R15, R11, 0x7ff00000, RZ, 0xc0, !PT ;  /* 0x7ff000000b0f9812 */ /* 0x000fca00078ec0ff */
[----:B0-----:R0:W1:Y:S02]  /*10e00*/  DFMA R24, R24, R12, R24 ;  /* 0x0000000c1818722b */ /* 0x0010640000000018 */
[----:B0-----:R-:W-:Y:S02]  /*10e10*/  IADD3 R12, R15, -0x1, RZ ;  /* 0xffffffff0f0c7810 */ /* 0x001fe40007ffe0ff */
[----:B------:R-:W-:Y:S02]  /*10e20*/  IADD3 R13, R18, -0x1, RZ ;  /* 0xffffffff120d7810 */ /* 0x000fe40007ffe0ff */
[----:B------:R-:W-:Y:S01]  /*10e30*/  ISETP.GT.U32.AND P0, PT, R12, 0x7feffffe, PT ;  /* 0x7feffffe0c00780c */ /* 0x000fe20003f04070 */
[----:B-1----:R-:W0:-:S03]  /*10e40*/  DMUL R26, R24, R10 ;  /* 0x0000000a181a7228 */ /* 0x002e060000000000 */
[----:B------:R-:W-:-:S03]  /*10e50*/  ISETP.GT.U32.OR P0, PT, R13, 0x7feffffe, P0 ;  /* 0x7feffffe0d00780c */ /* 0x000fc60000704470 */
[----:B0-----:R-:W0:-:S06]  /*10e60*/  DFMA R28, R26, -R8, R10 ;  /* 0x800000081a1c722b */ /* 0x001e0c000000000a */
[----:B0-----:R0:W1:-:S04]  /*10e70*/  DFMA R12, R24, R28, R26 ;  /* 0x0000001c180c722b */ /* 0x001048000000001a */
[----:B------:R-:W-:Y:S05]  /*10e80*/  @P0 BRA `(.L_x_2946) ;  /* 0x000001c000000947 */ /* 0x000fea0003800000 */
[----:B01----:R-:W-:-:S04]  /*10e90*/  LOP3.LUT R4, R7, 0x7ff00000, RZ, 0xc0, !PT ;  /* 0x7ff0000007047812 */ /* 0x003fc800078ec0ff */
[C---:B------:R-:W-:Y:S01]  /*10ea0*/  ISETP.GE.U32.AND P0, PT, R3.reuse, R4, PT ;  /* 0x000000040300720c */ /* 0x040fe20003f06070 */
[----:B------:R-:W-:-:S03]  /*10eb0*/  IMAD.IADD R5, R3, 0x1, -R4 ;  /* 0x0000000103057824 */ /* 0x000fc600078e0a04 */
[----:B------:R-:W-:Y:S02]  /*10ec0*/  SEL R14, R14, 0x63400000, !P0 ;  /* 0x634000000e0e7807 */ /* 0x000fe40004000000 */
[----:B------:R-:W-:-:S04]  /*10ed0*/  IMNMX R5, R5, -0x46a00000, !PT ;  /* 0xb960000005057817 */ /* 0x000fc80007800200 */
[----:B------:R-:W-:-:S05]  /*10ee0*/  IMNMX R5, R5, 0x46a00000, PT ;  /* 0x46a0000005057817 */ /* 0x000fca0003800200 */
[----:B------:R-:W-:Y:S02]  /*10ef0*/  IMAD.IADD R5, R5, 0x1, -R14 ;  /* 0x0000000105057824 */ /* 0x000fe400078e0a0e */
[----:B------:R-:W-:-:S03]  /*10f00*/  IMAD.MOV.U32 R14, RZ, RZ, RZ ;  /* 0x000000ffff0e7224 */ /* 0x000fc600078e00ff */
[----:B------:R-:W-:-:S06]  /*10f10*/  IADD3 R15, R5, 0x7fe00000, RZ ;  /* 0x7fe00000050f7810 */ /* 0x000fcc0007ffe0ff */
[----:B------:R-:W0:-:S10]  /*10f20*/  DMUL R24, R12, R14 ;  /* 0x0000000e0c187228 */ /* 0x000e140000000000 */
[----:B0-----:R-:W-:-:S13]  /*10f30*/  FSETP.GTU.AND P0, PT, |R25|, 1.469367938527859385e-39, PT ;  /* 0x001000001900780b */ /* 0x001fda0003f0c200 */
[----:B------:R-:W-:Y:S05]  /*10f40*/  @P0 BRA `(.L_x_2947) ;  /* 0x0000025000000947 */ /* 0x000fea0003800000 */
[----:B------:R-:W0:Y:S01]  /*10f50*/  DFMA R8, R12, -R8, R10 ;  /* 0x800000080c08722b */ /* 0x000e22000000000a */
[----:B------:R-:W-:-:S09]  /*10f60*/  IMAD.MOV.U32 R14, RZ, RZ, RZ ;  /* 0x000000ffff0e7224 */ /* 0x000fd200078e00ff */
[C---:B0-----:R-:W-:Y:S02]  /*10f70*/  FSETP.NEU.AND P0, PT, R9.reuse, RZ, PT ;  /* 0x000000ff0900720b */ /* 0x041fe40003f0d000 */
[----:B------:R-:W-:-:S04]  /*10f80*/  LOP3.LUT R7, R9, 0x80000000, R7, 0x48, !PT ;  /* 0x8000000009077812 */ /* 0x000fc800078e4807 */
[----:B------:R-:W-:-:S07]  /*10f90*/  LOP3.LUT R15, R7, R15, RZ, 0xfc, !PT ;  /* 0x0000000f070f7212 */ /* 0x000fce00078efcff */
[----:B------:R-:W-:Y:S05]  /*10fa0*/  @!P0 BRA `(.L_x_2947) ;  /* 0x000001f000008947 */ /* 0x000fea0003800000 */
[----:B------:R-:W-:Y:S01]  /*10fb0*/  IMAD.MOV R9, RZ, RZ, -R5 ;  /* 0x000000ffff097224 */ /* 0x000fe200078e0a05 */
[----:B------:R-:W-:Y:S01]  /*10fc0*/  IADD3 R5, -R5, -0x43300000, RZ ;  /* 0xbcd0000005057810 */ /* 0x000fe20007ffe1ff */
[----:B------:R-:W-:-:S06]  /*10fd0*/  IMAD.MOV.U32 R8, RZ, RZ, RZ ;  /* 0x000000ffff087224 */ /* 0x000fcc00078e00ff */
[----:B------:R-:W0:-:S04]  /*10fe0*/  DFMA R8, R24, -R8, R12 ;  /* 0x800000081808722b */ /* 0x000e08000000000c */
[----:B------:R-:W1:-:S06]  /*10ff0*/  DMUL.RP R12, R12, R14 ;  /* 0x0000000e0c0c7228 */ /* 0x000e4c0000008000 */
[----:B0-----:R-:W-:-:S04]  /*11000*/  FSETP.NEU.AND P0, PT, |R9|, R5, PT ;  /* 0x000000050900720b */ /* 0x001fc80003f0d200 */
[----:B-1----:R-:W-:Y:S02]  /*11010*/  LOP3.LUT R7, R13, R7, RZ, 0x3c, !PT ;  /* 0x000000070d077212 */ /* 0x002fe400078e3cff */
[----:B------:R-:W-:Y:S02]  /*11020*/  FSEL R24, R12, R24, !P0 ;  /* 0x000000180c187208 */ /* 0x000fe40004000000 */
[----:B------:R-:W-:Y:S01]  /*11030*/  FSEL R25, R7, R25, !P0 ;  /* 0x0000001907197208 */ /* 0x000fe20004000000 */
[----:B------:R-:W-:Y:S05]  /*11040*/  BRA `(.L_x_2947) ;  /* 0x0000015000007947 */ /* 0x000fea0003800000 */
.L_x_2946:
[----:B01----:R-:W0:-:S14]  /*11050*/  DSETP.NAN.AND P0, PT, R4, R4, PT ;  /* 0x000000040400722a */ /* 0x003e1c0003f08000 */
[----:B0-----:R-:W-:Y:S05]  /*11060*/  @P0 BRA `(.L_x_2948) ;  /* 0x0000011000000947 */ /* 0x001fea0003800000 */
[----:B------:R-:W0:-:S14]  /*11070*/  DSETP.NAN.AND P0, PT, R6, R6, PT ;  /* 0x000000060600722a */ /* 0x000e1c0003f08000 */
[----:B0-----:R-:W-:Y:S05]  /*11080*/  @P0 BRA `(.L_x_2949) ;  /* 0x000000c000000947 */ /* 0x001fea0003800000 */
[----:B------:R-:W-:Y:S01]  /*11090*/  ISETP.NE.AND P0, PT, R15, R18, PT ;  /* 0x000000120f00720c */ /* 0x000fe20003f05270 */
[----:B------:R-:W-:Y:S02]  /*110a0*/  IMAD.MOV.U32 R24, RZ, RZ, 0x0 ;  /* 0x00000000ff187424 */ /* 0x000fe400078e00ff */
[----:B------:R-:W-:-:S10]  /*110b0*/  IMAD.MOV.U32 R25, RZ, RZ, -0x80000 ;  /* 0xfff80000ff197424 */ /* 0x000fd400078e00ff */
[----:B------:R-:W-:Y:S05]  /*110c0*/  @!P0 BRA `(.L_x_2947) ;  /* 0x000000d000008947 */ /* 0x000fea0003800000 */
[----:B------:R-:W-:Y:S02]  /*110d0*/  ISETP.NE.AND P0, PT, R15, 0x7ff00000, PT ;  /* 0x7ff000000f00780c */ /* 0x000fe40003f05270 */
[----:B------:R-:W-:Y:S02]  /*110e0*/  LOP3.LUT R25, R5, 0x80000000, R7, 0x48, !PT ;  /* 0x8000000005197812 */ /* 0x000fe400078e4807 */
[----:B------:R-:W-:-:S13]  /*110f0*/  ISETP.EQ.OR P0, PT, R18, RZ, !P0 ;  /* 0x000000ff1200720c */ /* 0x000fda0004702670 */
[----:B------:R-:W-:Y:S01]  /*11100*/  @P0 LOP3.LUT R3, R25, 0x7ff00000, RZ, 0xfc, !PT ;  /* 0x7ff0000019030812 */ /* 0x000fe200078efcff */
[----:B------:R-:W-:Y:S02]  /*11110*/  @!P0 IMAD.MOV.U32 R24, RZ, RZ, RZ ;  /* 0x000000ffff188224 */ /* 0x000fe400078e00ff */
[----:B------:R-:W-:Y:S02]  /*11120*/  @P0 IMAD.MOV.U32 R24, RZ, RZ, RZ ;  /* 0x000000ffff180224 */ /* 0x000fe400078e00ff */
[----:B------:R-:W-:Y:S01]  /*11130*/  @P0 IMAD.MOV.U32 R25, RZ, RZ, R3 ;  /* 0x000000ffff190224 */ /* 0x000fe200078e0003 */
[----:B------:R-:W-:Y:S05]  /*11140*/  BRA `(.L_x_2947) ;  /* 0x0000005000007947 */ /* 0x000fea0003800000 */
.L_x_2949:
[----:B------:R-:W-:Y:S01]  /*11150*/  LOP3.LUT R25, R7, 0x80000, RZ, 0xfc, !PT ;  /* 0x0008000007197812 */ /* 0x000fe200078efcff */
[----:B------:R-:W-:Y:S01]  /*11160*/  IMAD.MOV.U32 R24, RZ, RZ, R6 ;  /* 0x000000ffff187224 */ /* 0x000fe200078e0006 */
[----:B------:R-:W-:Y:S05]  /*11170*/  BRA `(.L_x_2947) ;  /* 0x0000002000007947 */ /* 0x000fea0003800000 */
.L_x_2948:
[----:B------:R-:W-:Y:S01]  /*11180*/  LOP3.LUT R25, R5, 0x80000, RZ, 0xfc, !PT ;  /* 0x0008000005197812 */ /* 0x000fe200078efcff */
[----:B------:R-:W-:Y:S02]  /*11190*/  IMAD.MOV.U32 R24, RZ, RZ, R4 ;  /* 0x000000ffff187224 */ /* 0x000fe400078e0004 */
.L_x_2947:
[----:B------:R-:W-:Y:S05]  /*111a0*/  BSYNC B1 ;  /* 0x0000000000017941 */ /* 0x000fea0003800000 */
.L_x_2945:
[----:B------:R-:W-:Y:S02]  /*111b0*/  IMAD.MOV.U32 R4, RZ, RZ, R0 ;  /* 0x000000ffff047224 */ /* 0x000fe400078e0000 */
[----:B------:R-:W-:-:S02]  /*111c0*/  IMAD.MOV.U32 R5, RZ, RZ, 0x0 ;  /* 0x00000000ff057424 */ /* 0x000fc400078e00ff */
[----:B------:R-:W-:Y:S02]  /*111d0*/  IMAD.MOV.U32 R3, RZ, RZ, R25 ;  /* 0x000000ffff037224 */ /* 0x000fe400078e0019 */
[----:B------:R-:W-:Y:S05]  /*111e0*/  RET.REL.NODEC R4 `(_ZN2at6native18elementwise_kernelILi128ELi4EZNS0_15gpu_kernel_implIZZZNS0_62_GLOBAL__N__e6aa1b1b_29_ActivationLogSigmoidKernel_cu_9d16a0dc27log_sigmoid_backward_kernelERNS_14TensorIteratorEENKUlvE_clEvENKUlvE_clEvEUlddE_EEvRNS_18TensorIteratorBaseERKT_EUliE_EEviT1_) ;  /* 0xfffeee1004007950 */ /* 0x000fea0003c3ffff */
.L_x_2950:
        /* <DEDUP_REMOVED lines=9> */
.L_x_6676:


//--------------------- .text._ZN2at6native27unrolled_elementwise_kernelIZZZNS0_62_GLOBAL__N__e6aa1b1b_29_ActivationLogSigmoidKernel_cu_9d16a0dc27log_sigmoid_backward_kernelERNS_14TensorIteratorEENKUlvE_clEvENKUlvE_clEvEUlddE_St5arrayIPcLm3EELi4E23TrivialOffsetCalculatorILi2EjESB_ILi1EjENS0_6memory12LoadWithCastILi2EEENSE_13StoreWithCastILi1EEEEEviT_T0_T2_T3_T4_T5_ --------------------------
	.section	.text._ZN2at6native27unrolled_elementwise_kernelIZZZNS0_62_GLOBAL__N__e6aa1b1b_29_ActivationLogSigmoidKernel_cu_9d16a0dc27log_sigmoid_backward_kernelERNS_14TensorIteratorEENKUlvE_clEvENKUlvE_clEvEUlddE_St5arrayIPcLm3EELi4E23TrivialOffsetCalculatorILi2EjESB_ILi1EjENS0_6memory12LoadWithCastILi2EEENSE_13StoreWithCastILi1EEEEEviT_T0_T2_T3_T4_T5_,"ax",@progbits
	.sectioninfo	@"SHI_REGISTERS=40"
	.align	128
        .global         _ZN2at6native27unrolled_elementwise_kernelIZZZNS0_62_GLOBAL__N__e6aa1b1b_29_ActivationLogSigmoidKernel_cu_9d16a0dc27log_sigmoid_backward_kernelERNS_14TensorIteratorEENKUlvE_clEvENKUlvE_clEvEUlddE_St5arrayIPcLm3EELi4E23TrivialOffsetCalculatorILi2EjESB_ILi1EjENS0_6memory12LoadWithCastILi2EEENSE_13StoreWithCastILi1EEEEEviT_T0_T2_T3_T4_T5_
        .type           _ZN2at6native27unrolled_elementwise_kernelIZZZNS0_62_GLOBAL__N__e6aa1b1b_29_ActivationLogSigmoidKernel_cu_9d16a0dc27log_sigmoid_backward_kernelERNS_14TensorIteratorEENKUlvE_clEvENKUlvE_clEvEUlddE_St5arrayIPcLm3EELi4E23TrivialOffsetCalculatorILi2EjESB_ILi1EjENS0_6memory12LoadWithCastILi2EEENSE_13StoreWithCastILi1EEEEEviT_T0_T2_T3_T4_T5_,@function
        .size           _ZN2at6native27unrolled_elementwise_kernelIZZZNS0_62_GLOBAL__N__e6aa1b1b_29_ActivationLogSigmoidKernel_cu_9d16a0dc27log_sigmoid_backward_kernelERNS_14TensorIteratorEENKUlvE_clEvENKUlvE_clEvEUlddE_St5arrayIPcLm3EELi4E23TrivialOffsetCalculatorILi2EjESB_ILi1EjENS0_6memory12LoadWithCastILi2EEENSE_13StoreWithCastILi1EEEEEviT_T0_T2_T3_T4_T5_,(.L_x_6677 - _ZN2at6native27unrolled_elementwise_kernelIZZZNS0_62_GLOBAL__N__e6aa1b1b_29_ActivationLogSigmoidKernel_cu_9d16a0dc27log_sigmoid_backward_kernelERNS_14TensorIteratorEENKUlvE_clEvENKUlvE_clEvEUlddE_St5arrayIPcLm3EELi4E23TrivialOffsetCalculatorILi2EjESB_ILi1EjENS0_6memory12LoadWithCastILi2EEENSE_13StoreWithCastILi1EEEEEviT_T0_T2_T3_T4_T5_)
        .other          _ZN2at6native27unrolled_elementwise_kernelIZZZNS0_62_GLOBAL__N__e6aa1b1b_29_ActivationLogSigmoidKernel_cu_9d16a0dc27log_sigmoid_backward_kernelERNS_14TensorIteratorEENKUlvE_clEvENKUlvE_clEvEUlddE_St5arrayIPcLm3EELi4E23TrivialOffsetCalculatorILi2EjESB_ILi1EjENS0_6memory12LoadWithCastILi2EEENSE_13StoreWithCastILi1EEEEEviT_T0_T2_T3_T4_T5_,@"STO_CUDA_ENTRY STV_DEFAULT"
_ZN2at6native27unrolled_elementwise_kernelIZZZNS0_62_GLOBAL__N__e6aa1b1b_29_ActivationLogSigmoidKernel_cu_9d16a0dc27log_sigmoid_backward_kernelERNS_14TensorIteratorEENKUlvE_clEvENKUlvE_clEvEUlddE_St5arrayIPcLm3EELi4E23TrivialOffsetCalculatorILi2EjESB_ILi1EjENS0_6memory12LoadWithCastILi2EEENSE_13StoreWithCastILi1EEEEEviT_T0_T2_T3_T4_T5_:
.text._ZN2at6native27unrolled_elementwise_kernelIZZZNS0_62_GLOBAL__N__e6aa1b1b_29_ActivationLogSigmoidKernel_cu_9d16a0dc27log_sigmoid_backward_kernelERNS_14TensorIteratorEENKUlvE_clEvENKUlvE_clEvEUlddE_St5arrayIPcLm3EELi4E23TrivialOffsetCalculatorILi2EjESB_ILi1EjENS0_6memory12LoadWithCastILi2EEENSE_13StoreWithCastILi1EEEEEviT_T0_T2_T3_T4_T5_:
[----:B------:R-:W-:Y:S02]  /*0000*/  IMAD.MOV.U32 R1, RZ, RZ, c[0x0][0x28] ;  /* 0x00000a00ff017624 */ /* 0x000fe400078e00ff */
[----:B------:R-:W0:Y:S01]  /*0010*/  S2R R36, SR_CTAID.X ;  /* 0x0000000000247919 */ /* 0x000e220000002500 */
[----:B------:R-:W-:Y:S01]  /*0020*/  IMAD.MOV.U32 R35, RZ, RZ, -0x200 ;  /* 0xfffffe00ff237424 */ /* 0x000fe200078e00ff */
[----:B------:R-:W1:Y:S01]  /*0030*/  LDC.U8 R37, c[0x0][0x184] ;  /* 0x00006100ff257b82 */ /* 0x000e620000000000 */
[----:B------:R-:W-:Y:S01]  /*0040*/  ULDC.64 UR36, c[0x0][0x118] ;  /* 0x0000460000247ab9 */ /* 0x000fe20000000a00 */
[----:B------:R-:W2:Y:S01]  /*0050*/  S2R R34, SR_TID.X ;  /* 0x0000000000227919 */ /* 0x000ea20000002100 */
[----:B------:R-:W-:Y:S01]  /*0060*/  BSSY B6, `(.L_x_2951) ;  /* 0x00001f2000067945 */ /* 0x000fe20003800000 */
[----:B------:R-:W-:Y:S01]  /*0070*/  CS2R R18, SRZ ;  /* 0x0000000000127805 */ /* 0x000fe2000001ff00 */
[----:B------:R-:W-:Y:S01]  /*0080*/  CS2R R16, SRZ ;  /* 0x0000000000107805 */ /* 0x000fe2000001ff00 */
[----:B------:R-:W-:Y:S02]  /*0090*/  CS2R R24, SRZ ;  /* 0x0000000000187805 */ /* 0x000fe4000001ff00 */
[----:B------:R-:W3:Y:S01]  /*00a0*/  LDC.U8 R27, c[0x0][0x185] ;  /* 0x00006140ff1b7b82 */ /* 0x000ee20000000000 */
        /* <DEDUP_REMOVED lines=21> */
.L_x_2956:
[----:B------:R-:W2:Y:S02]  /*0200*/  LDG.E.U8 R2, [R2.64] ;  /* 0x0000002402027981 */ /* 0x000ea4000c1e1100 */
[----:B--2---:R0:W1:Y:S01]  /*0210*/  I2F.F64.U16 R16, R2 ;  /* 0x0000000200107312 */ /* 0x0040620000101800 */
[----:B------:R-:W-:Y:S05]  /*0220*/  BRA `(.L_x_2958) ;  /* 0x00000e0000007947 */ /* 0x000fea0003800000 */
.L_x_2955:
        /* <DEDUP_REMOVED lines=9> */
.L_x_2960:
[----:B------:R-:W2:Y:S02]  /*02c0*/  LDG.E R2, [R2.64] ;  /* 0x0000002402027981 */ /* 0x000ea4000c1e1900 */
[----:B--2---:R0:W1:Y:S01]  /*02d0*/  I2F.F64 R16, R2 ;  /* 0x0000000200107312 */ /* 0x0040620000201c00 */
[----:B------:R-:W-:Y:S05]  /*02e0*/  BRA `(.L_x_2958) ;  /* 0x00000d4000007947 */ /* 0x000fea0003800000 */
.L_x_2959:
[----:B------:R-:W2:Y:S02]  /*02f0*/  LDG.E.U16 R2, [R2.64] ;  /* 0x0000002402027981 */ /* 0x000ea4000c1e1500 */
[----:B--2---:R0:W1:Y:S01]  /*0300*/  I2F.F64.S16 R16, R2 ;  /* 0x0000000200107312 */ /* 0x0040620000101c00 */
[----:B------:R-:W-:Y:S05]  /*0310*/  BRA `(.L_x_2958) ;  /* 0x00000d1000007947 */ /* 0x000fea0003800000 */
.L_x_2954:
        /* <DEDUP_REMOVED lines=10> */
.L_x_2962:
[----:B------:R-:W2:Y:S02]  /*03c0*/  LDG.E.U16 R0, [R2.64] ;  /* 0x0000002402007981 */ /* 0x000ea4000c1e1500 */
[----:B--2---:R-:W-:-:S05]  /*03d0*/  HADD2.F32 R0, -RZ, R0.H0_H0 ;  /* 0x20000000ff007230 */ /* 0x004fca0000004100 */
[----:B------:R-:W-:-:S04]  /*03e0*/  FMUL.FTZ R0, R0, 1 ;  /* 0x3f80000000007820 */ /* 0x000fc80000410000 */
[----:B------:R0:W1:Y:S01]  /*03f0*/  F2F.F64.F32 R16, R0 ;  /* 0x0000000000107310 */ /* 0x0000620000201800 */
[----:B------:R-:W-:Y:S05]  /*0400*/  BRA `(.L_x_2958) ;  /* 0x00000c2000007947 */ /* 0x000fea0003800000 */
.L_x_2961:
        /* <DEDUP_REMOVED lines=10> */
.L_x_2964:
[----:B------:R-:W2:Y:S02]  /*04b0*/  LDG.E.U16 R2, [R2.64] ;  /* 0x0000002402027981 */ /* 0x000ea4000c1e1500 */
[----:B--2---:R-:W-:-:S05]  /*04c0*/  HADD2.F32 R0, -RZ, R2.H0_H0 ;  /* 0x20000002ff007230 */ /* 0x004fca0000004100 */
[----:B------:R-:W-:-:S04]  /*04d0*/  FMUL.FTZ R0, R0, 1 ;  /* 0x3f80000000007820 */ /* 0x000fc80000410000 */
[----:B------:R0:W1:Y:S01]  /*04e0*/  F2F.F64.F32 R16, R0 ;  /* 0x0000000000107310 */ /* 0x0000620000201800 */
[----:B------:R-:W-:Y:S05]  /*04f0*/  BRA `(.L_x_2958) ;  /* 0x00000b3000007947 */ /* 0x000fea0003800000 */
.L_x_2963:
[----:B------:R0:W5:Y:S01]  /*0500*/  LDG.E.64 R16, [R2.64] ;  /* 0x0000002402107981 */ /* 0x000162000c1e1b00 */
[----:B------:R-:W-:Y:S05]  /*0510*/  BRA `(.L_x_2958) ;  /* 0x00000b1000007947 */ /* 0x000fea0003800000 */
.L_x_2953:
        /* <DEDUP_REMOVED lines=13> */
.L_x_2967:
[----:B------:R0:W5:Y:S01]  /*05f0*/  LDG.E.64 R16, [R2.64] ;  /* 0x0000002402107981 */ /* 0x000162000c1e1b00 */
[----:B------:R-:W-:Y:S05]  /*0600*/  BRA `(.L_x_2958) ;  /* 0x00000a2000007947 */ /* 0x000fea0003800000 */
.L_x_2966:
        /* <DEDUP_REMOVED lines=28> */
.L_x_2969:
        /* <DEDUP_REMOVED lines=16> */
.L_x_2968:
[----:B------:R-:W2:Y:S02]  /*08d0*/  LDG.E.U16 R0, [R2.64] ;  /* 0x0000002402007981 */ /* 0x000ea4000c1e1500 */
[----:B--2---:R-:W-:-:S05]  /*08e0*/  PRMT R0, RZ, 0x5410, R0 ;  /* 0x00005410ff007816 */ /* 0x004fca0000000000 */
[----:B------:R-:W-:-:S04]  /*08f0*/  FMUL.FTZ R0, R0, 1 ;  /* 0x3f80000000007820 */ /* 0x000fc80000410000 */
[----:B------:R0:W1:Y:S01]  /*0900*/  F2F.F64.F32 R16, R0 ;  /* 0x0000000000107310 */ /* 0x0000620000201800 */
[----:B------:R-:W-:Y:S05]  /*0910*/  BRA `(.L_x_2958) ;  /* 0x0000071000007947 */ /* 0x000fea0003800000 */
.L_x_2965:
        /* <DEDUP_REMOVED lines=11> */
.L_x_2972:
        /* <DEDUP_REMOVED lines=21> */
.L_x_2976:
[----:B------:R-:W-:Y:S05]  /*0b20*/  BSYNC B1 ;  /* 0x0000000000017941 */ /* 0x000fea0003800000 */
.L_x_2975:
[----:B------:R-:W-:Y:S01]  /*0b30*/  LEA R3, R0, 0x3b800000, 0x17 ;  /* 0x3b80000000037811 */ /* 0x000fe200078eb8ff */
[----:B------:R-:W-:-:S05]  /*0b40*/  IMAD.SHL.U32 R0, R2, 0x100000, RZ ;  /* 0x0010000002007824 */ /* 0x000fca00078e00ff */
[----:B------:R-:W-:Y:S02]  /*0b50*/  LOP3.LUT R0, R3, R0, R4, 0xfe, !PT ;  /* 0x0000000003007212 */ /* 0x000fe400078efe04 */
.L_x_2974:
[----:B------:R-:W-:Y:S05]  /*0b60*/  BSYNC B0 ;  /* 0x0000000000007941 */ /* 0x000fea0003800000 */
.L_x_2973:
[----:B------:R-:W-:-:S04]  /*0b70*/  FMUL.FTZ R0, R0, 1 ;  /* 0x3f80000000007820 */ /* 0x000fc80000410000 */
[----:B------:R0:W1:Y:S01]  /*0b80*/  F2F.F64.F32 R16, R0 ;  /* 0x0000000000107310 */ /* 0x0000620000201800 */
[----:B------:R-:W-:Y:S05]  /*0b90*/  BRA `(.L_x_2958) ;  /* 0x0000049000007947 */ /* 0x000fea0003800000 */
.L_x_2971:
        /* <DEDUP_REMOVED lines=21> */
.L_x_2980:
[----:B------:R-:W-:Y:S05]  /*0cf0*/  BSYNC B1 ;  /* 0x0000000000017941 */ /* 0x000fea0003800000 */
.L_x_2979:
[----:B------:R-:W-:Y:S01]  /*0d00*/  LEA R3, R0, 0x37800000, 0x17 ;  /* 0x3780000000037811 */ /* 0x000fe200078eb8ff */
[----:B------:R-:W-:-:S05]  /*0d10*/  IMAD.SHL.U32 R0, R2, 0x200000, RZ ;  /* 0x0020000002007824 */ /* 0x000fca00078e00ff */
[----:B------:R-:W-:Y:S02]  /*0d20*/  LOP3.LUT R0, R3, R0, R4, 0xfe, !PT ;  /* 0x0000000003007212 */ /* 0x000fe400078efe04 */
.L_x_2978:
[----:B------:R-:W-:Y:S05]  /*0d30*/  BSYNC B0 ;  /* 0x0000000000007941 */ /* 0x000fea0003800000 */
.L_x_2977:
[----:B------:R-:W-:-:S04]  /*0d40*/  FMUL.FTZ R0, R0, 1 ;  /* 0x3f80000000007820 */ /* 0x000fc80000410000 */
[----:B------:R0:W1:Y:S01]  /*0d50*/  F2F.F64.F32 R16, R0 ;  /* 0x0000000000107310 */ /* 0x0000620000201800 */
[----:B------:R-:W-:Y:S05]  /*0d60*/  BRA `(.L_x_2958) ;  /* 0x000002c000007947 */ /* 0x000fea0003800000 */
.L_x_2970:
        /* <DEDUP_REMOVED lines=14> */
.L_x_2984:
[----:B------:R-:W-:Y:S05]  /*0e50*/  BSYNC B0 ;  /* 0x0000000000007941 */ /* 0x000fea0003800000 */
.L_x_2983:
[----:B------:R-:W-:-:S04]  /*0e60*/  FMUL.FTZ R0, R0, 1 ;  /* 0x3f80000000007820 */ /* 0x000fc80000410000 */
[----:B------:R0:W1:Y:S01]  /*0e70*/  F2F.F64.F32 R16, R0 ;  /* 0x0000000000107310 */ /* 0x0000620000201800 */
[----:B------:R-:W-:Y:S05]  /*0e80*/  BRA `(.L_x_2958) ;  /* 0x000001a000007947 */ /* 0x000fea0003800000 */
.L_x_2957:
        /* <DEDUP_REMOVED lines=21> */
.L_x_2982:
[----:B------:R-:W2:Y:S02]  /*0fe0*/  LDG.E.64 R16, [R2.64] ;  /* 0x0000002402107981 */ /* 0x000ea4000c1e1b00 */
[----:B--2---:R-:W0:Y:S01]  /*0ff0*/  I2F.F64.U64 R16, R16 ;  /* 0x0000001000107312 */ /* 0x004e220000301800 */
[----:B------:R-:W-:Y:S05]  /*1000*/  BRA `(.L_x_2958) ;  /* 0x0000002000007947 */ /* 0x000fea0003800000 */
.L_x_2981:
[----:B------:R-:W2:Y:S02]  /*1010*/  LDG.E R2, [R2.64] ;  /* 0x0000002402027981 */ /* 0x000ea4000c1e1900 */
[----:B--2---:R0:W1:Y:S02]  /*1020*/  I2F.F64.U32 R16, R2 ;  /* 0x0000000200107312 */ /* 0x0040640000201800 */
.L_x_2958:
[----:B0-----:R-:W-:Y:S01]  /*1030*/  PRMT R0, R27, 0x9910, RZ ;  /* 0x000099101b007816 */ /* 0x001fe200000000ff */
[----:B------:R-:W-:-:S03]  /*1040*/  IMAD R2, R34, c[0x0][0x18c], RZ ;  /* 0x0000630022027a24 */ /* 0x000fc600078e02ff */
        /* <DEDUP_REMOVED lines=15> */
.L_x_2988:
[----:B------:R-:W2:Y:S02]  /*1140*/  LDG.E.U8 R2, [R2.64] ;  /* 0x0000002402027981 */ /* 0x000ea4000c1e1100 */
[----:B--2---:R0:W2:Y:S01]  /*1150*/  I2F.F64.U16 R24, R2 ;  /* 0x0000000200187312 */ /* 0x0040a20000101800 */
[----:B------:R-:W-:Y:S05]  /*1160*/  BRA `(.L_x_2990) ;  /* 0x00000df000007947 */ /* 0x000fea0003800000 */
.L_x_2987:
        /* <DEDUP_REMOVED lines=9> */
.L_x_2992:
[----:B------:R-:W2:Y:S02]  /*1200*/  LDG.E R2, [R2.64] ;  /* 0x0000002402027981 */ /* 0x000ea4000c1e1900 */
[----:B--2---:R0:W2:Y:S01]  /*1210*/  I2F.F64 R24, R2 ;  /* 0x0000000200187312 */ /* 0x0040a20000201c00 */
[----:B------:R-:W-:Y:S05]  /*1220*/  BRA `(.L_x_2990) ;  /* 0x00000d3000007947 */ /* 0x000fea0003800000 */
.L_x_2991:
[----:B------:R-:W2:Y:S02]  /*1230*/  LDG.E.U16 R2, [R2.64] ;  /* 0x0000002402027981 */ /* 0x000ea4000c1e1500 */
[----:B--2---:R0:W2:Y:S01]  /*1240*/  I2F.F64.S16 R24, R2 ;  /* 0x0000000200187312 */ /* 0x0040a20000101c00 */
[----:B------:R-:W-:Y:S05]  /*1250*/  BRA `(.L_x_2990) ;  /* 0x00000d0000007947 */ /* 0x000fea0003800000 */
.L_x_2986:
        /* <DEDUP_REMOVED lines=10> */
.L_x_2994:
[----:B------:R-:W2:Y:S02]  /*1300*/  LDG.E.U16 R0, [R2.64] ;  /* 0x0000002402007981 */ /* 0x000ea4000c1e1500 */
[----:B--2---:R-:W-:-:S05]  /*1310*/  HADD2.F32 R0, -RZ, R0.H0_H0 ;  /* 0x20000000ff007230 */ /* 0x004fca0000004100 */
[----:B------:R-:W-:-:S04]  /*1320*/  FMUL.FTZ R0, R0, 1 ;  /* 0x3f80000000007820 */ /* 0x000fc80000410000 */
[----:B------:R0:W2:Y:S01]  /*1330*/  F2F.F64.F32 R24, R0 ;  /* 0x0000000000187310 */ /* 0x0000a20000201800 */
[----:B------:R-:W-:Y:S05]  /*1340*/  BRA `(.L_x_2990) ;  /* 0x00000c1000007947 */ /* 0x000fea0003800000 */
.L_x_2993:
        /* <DEDUP_REMOVED lines=10> */
.L_x_2996:
[----:B------:R-:W2:Y:S02]  /*13f0*/  LDG.E.U16 R2, [R2.64] ;  /* 0x0000002402027981 */ /* 0x000ea4000c1e1500 */
[----:B--2---:R-:W-:-:S05]  /*1400*/  HADD2.F32 R0, -RZ, R2.H0_H0 ;  /* 0x20000002ff007230 */ /* 0x004fca0000004100 */
[----:B------:R-:W-:-:S04]  /*1410*/  FMUL.FTZ R0, R0, 1 ;  /* 0x3f80000000007820 */ /* 0x000fc80000410000 */
[----:B------:R0:W2:Y:S01]  /*1420*/  F2F.F64.F32 R24, R0 ;  /* 0x0000000000187310 */ /* 0x0000a20000201800 */
[----:B------:R-:W-:Y:S05]  /*1430*/  BRA `(.L_x_2990) ;  /* 0x00000b2000007947 */ /* 0x000fea0003800000 */
.L_x_2995:
[----:B------:R0:W5:Y:S01]  /*1440*/  LDG.E.64 R24, [R2.64] ;  /* 0x0000002402187981 */ /* 0x000162000c1e1b00 */
[----:B------:R-:W-:Y:S05]  /*1450*/  BRA `(.L_x_2990) ;  /* 0x00000b0000007947 */ /* 0x000fea0003800000 */
.L_x_2985:
        /* <DEDUP_REMOVED lines=13> */
.L_x_2999:
[----:B------:R0:W5:Y:S01]  /*1530*/  LDG.E.64 R24, [R2.64] ;  /* 0x0000002402187981 */ /* 0x000162000c1e1b00 */
[----:B------:R-:W-:Y:S05]  /*1540*/  BRA `(.L_x_2990) ;  /* 0x00000a1000007947 */ /* 0x000fea0003800000 */
.L_x_2998:
        /* <DEDUP_REMOVED lines=28> */
.L_x_3001:
        /* <DEDUP_REMOVED lines=15> */
.L_x_3000:
[----:B------:R-:W2:Y:S02]  /*1800*/  LDG.E.U16 R0, [R2.64] ;  /* 0x0000002402007981 */ /* 0x000ea4000c1e1500 */
[----:B--2---:R-:W-:-:S05]  /*1810*/  PRMT R0, RZ, 0x5410, R0 ;  /* 0x00005410ff007816 */ /* 0x004fca0000000000 */
[----:B------:R-:W-:-:S04]  /*1820*/  FMUL.FTZ R0, R0, 1 ;  /* 0x3f80000000007820 */ /* 0x000fc80000410000 */
[----:B------:R0:W2:Y:S01]  /*1830*/  F2F.F64.F32 R24, R0 ;  /* 0x0000000000187310 */ /* 0x0000a20000201800 */
[----:B------:R-:W-:Y:S05]  /*1840*/  BRA `(.L_x_2990) ;  /* 0x0000071000007947 */ /* 0x000fea0003800000 */
.L_x_2997:
        /* <DEDUP_REMOVED lines=11> */
.L_x_3004:
        /* <DEDUP_REMOVED lines=21> */
.L_x_3008:
[----:B------:R-:W-:Y:S05]  /*1a50*/  BSYNC B1 ;  /* 0x0000000000017941 */ /* 0x000fea0003800000 */
.L_x_3007:
[----:B------:R-:W-:Y:S01]  /*1a60*/  LEA R3, R0, 0x3b800000, 0x17 ;  /* 0x3b80000000037811 */ /* 0x000fe200078eb8ff */
[----:B------:R-:W-:-:S05]  /*1a70*/  IMAD.SHL.U32 R0, R2, 0x100000, RZ ;  /* 0x0010000002007824 */ /* 0x000fca00078e00ff */
[----:B------:R-:W-:Y:S02]  /*1a80*/  LOP3.LUT R0, R3, R0, R4, 0xfe, !PT ;  /* 0x0000000003007212 */ /* 0x000fe400078efe04 */
.L_x_3006:
[----:B------:R-:W-:Y:S05]  /*1a90*/  BSYNC B0 ;  /* 0x0000000000007941 */ /* 0x000fea0003800000 */
.L_x_3005:
[----:B------:R-:W-:-:S04]  /*1aa0*/  FMUL.FTZ R0, R0, 1 ;  /* 0x3f80000000007820 */ /* 0x000fc80000410000 */
[----:B------:R0:W2:Y:S01]  /*1ab0*/  F2F.F64.F32 R24, R0 ;  /* 0x0000000000187310 */ /* 0x0000a20000201800 */
[----:B------:R-:W-:Y:S05]  /*1ac0*/  BRA `(.L_x_2990) ;  /* 0x0000049000007947 */ /* 0x000fea0003800000 */
.L_x_3003:
        /* <DEDUP_REMOVED lines=21> */
.L_x_3012:
[----:B------:R-:W-:Y:S05]  /*1c20*/  BSYNC B1 ;  /* 0x0000000000017941 */ /* 0x000fea0003800000 */
.L_x_3011:
[----:B------:R-:W-:Y:S01]  /*1c30*/  LEA R3, R0, 0x37800000, 0x17 ;  /* 0x3780000000037811 */ /* 0x000fe200078eb8ff */
[----:B------:R-:W-:-:S05]  /*1c40*/  IMAD.SHL.U32 R0, R2, 0x200000, RZ ;  /* 0x0020000002007824 */ /* 0x000fca00078e00ff */
[----:B------:R-:W-:Y:S02]  /*1c50*/  LOP3.LUT R0, R3, R0, R4, 0xfe, !PT ;  /* 0x0000000003007212 */ /* 0x000fe400078efe04 */
.L_x_3010:
[----:B------:R-:W-:Y:S05]  /*1c60*/  BSYNC B0 ;  /* 0x0000000000007941 */ /* 0x000fea0003800000 */
.L_x_3009:
[----:B------:R-:W-:-:S04]  /*1c70*/  FMUL.FTZ R0, R0, 1 ;  /* 0x3f80000000007820 */ /* 0x000fc80000410000 */
[----:B------:R0:W2:Y:S01]  /*1c80*/  F2F.F64.F32 R24, R0 ;  /* 0x0000000000187310 */ /* 0x0000a20000201800 */
[----:B------:R-:W-:Y:S05]  /*1c90*/  BRA `(.L_x_2990) ;  /* 0x000002c000007947 */ /* 0x000fea0003800000 */
.L_x_3002:
        /* <DEDUP_REMOVED lines=14> */
.L_x_3016:
[----:B------:R-:W-:Y:S05]  /*1d80*/  BSYNC B0 ;  /* 0x0000000000007941 */ /* 0x000fea0003800000 */
.L_x_3015:
[----:B------:R-:W-:-:S04]  /*1d90*/  FMUL.FTZ R0, R0, 1 ;  /* 0x3f80000000007820 */ /* 0x000fc80000410000 */
[----:B------:R0:W2:Y:S01]  /*1da0*/  F2F.F64.F32 R24, R0 ;  /* 0x0000000000187310 */ /* 0x0000a20000201800 */
[----:B------:R-:W-:Y:S05]  /*1db0*/  BRA `(.L_x_2990) ;  /* 0x000001a000007947 */ /* 0x000fea0003800000 */
.L_x_2989:
        /* <DEDUP_REMOVED lines=21> */
.L_x_3014:
[----:B------:R-:W2:Y:S02]  /*1f10*/  LDG.E.64 R24, [R2.64] ;  /* 0x0000002402187981 */ /* 0x000ea4000c1e1b00 */
[----:B--2---:R-:W0:Y:S01]  /*1f20*/  I2F.F64.U64 R24, R24 ;  /* 0x0000001800187312 */ /* 0x004e220000301800 */
[----:B------:R-:W-:Y:S05]  /*1f30*/  BRA `(.L_x_2990) ;  /* 0x0000002000007947 */ /* 0x000fea0003800000 */
.L_x_3013:
[----:B------:R-:W2:Y:S02]  /*1f40*/  LDG.E R2, [R2.64] ;  /* 0x0000002402027981 */ /* 0x000ea4000c1e1900 */
[----:B--2---:R0:W2:Y:S02]  /*1f50*/  I2F.F64.U32 R24, R2 ;  /* 0x0000000200187312 */ /* 0x0040a40000201800 */
.L_x_2990:
[----:B------:R-:W3:Y:S02]  /*1f60*/  S2R R34, SR_TID.X ;  /* 0x0000000000227919 */ /* 0x000ee40000002100 */
[----:B---3--:R-:W-:Y:S02]  /*1f70*/  IADD3 R34, R34, 0x80, RZ ;  /* 0x0000008022227810 */ /* 0x008fe40007ffe0ff */
.L_x_2952:
[----:B-1-3--:R-:W-:Y:S05]  /*1f80*/  BSYNC B6 ;  /* 0x0000000000067941 */ /* 0x00afea0003800000 */
.L_x_2951:
[----:B------:R-:W-:Y:S01]  /*1f90*/  ISETP.GE.AND P0, PT, R34, R35, PT ;  /* 0x000000232200720c */ /* 0x000fe20003f06270 */
[----:B------:R-:W-:Y:S01]  /*1fa0*/  BSSY B6, `(.L_x_3017) ;  /* 0x00001eb000067945 */ /* 0x000fe20003800000 */
[----:B------:R-:W-:-:S11]  /*1fb0*/  CS2R R28, SRZ ;  /* 0x00000000001c7805 */ /* 0x000fd6000001ff00 */
[----:B------:R-:W-:Y:S05]  /*1fc0*/  @P0 BRA `(.L_x_3018) ;  /* 0x00001e8000000947 */ /* 0x000fea0003800000 */
        /* <DEDUP_REMOVED lines=16> */
[----:B---3--:R0:W1:Y:S01]  /*20d0*/  I2F.F64.S16 R18, R2 ;  /* 0x0000000200127312 */ /* 0x0080620000101c00 */
[----:B------:R-:W-:Y:S05]  /*20e0*/  BRA `(.L_x_3024) ;  /* 0x00000e2000007947 */ /* 0x000fea0003800000 */
.L_x_3022:
[----:B------:R-:W3:Y:S02]  /*20f0*/  LDG.E.U8 R2, [R2.64] ;  /* 0x0000002402027981 */ /* 0x000ee4000c1e1100 */
[----:B---3--:R0:W1:Y:S01]  /*2100*/  I2F.F64.U16 R18, R2 ;  /* 0x0000000200127312 */ /* 0x0080620000101800 */
[----:B------:R-:W-:Y:S05]  /*2110*/  BRA `(.L_x_3024) ;  /* 0x00000df000007947 */ /* 0x000fea0003800000 */
.L_x_3021:
[----:B------:R-:W-:-:S13]  /*2120*/  ISETP.NE.AND P0, PT, R0, 0x2, PT ;  /* 0x000000020000780c */ /* 0x000fda0003f05270 */
[----:B------:R-:W-:Y:S05]  /*2130*/  @!P0 BRA `(.L_x_3025) ;  /* 0x000000a000008947 */ /* 0x000fea0003800000 */
[----:B------:R-:W-:-:S13]  /*2140*/  ISETP.NE.AND P0, PT, R0, 0x3, PT ;  /* 0x000000030000780c */ /* 0x000fda0003f05270 */
[----:B------:R-:W-:Y:S05]  /*2150*/  @!P0 BRA `(.L_x_3026) ;  /* 0x0000005000008947 */ /* 0x000fea0003800000 */
[----:B------:R-:W-:-:S13]  /*2160*/  ISETP.NE.AND P0, PT, R0, 0x4, PT ;  /* 0x000000040000780c */ /* 0x000fda0003f05270 */
[----:B------:R-:W-:Y:S05]  /*2170*/  @P0 BRA `(.L_x_3023) ;  /* 0x00000bf000000947 */ /* 0x000fea0003800000 */
[----:B------:R-:W3:Y:S02]  /*2180*/  LDG.E.64 R18, [R2.64] ;  /* 0x0000002402127981 */ /* 0x000ee4000c1e1b00 */
[----:B---3--:R-:W0:Y:S01]  /*2190*/  I2F.F64.S64 R18, R18 ;  /* 0x0000001200127312 */ /* 0x008e220000301c00 */
[----:B------:R-:W-:Y:S05]  /*21a0*/  BRA `(.L_x_3024) ;  /* 0x00000d6000007947 */ /* 0x000fea0003800000 */
.L_x_3026:
[----:B------:R-:W3:Y:S02]  /*21b0*/  LDG.E R2, [R2.64] ;  /* 0x0000002402027981 */ /* 0x000ee4000c1e1900 */
[----:B---3--:R0:W1:Y:S01]  /*21c0*/  I2F.F64 R18, R2 ;  /* 0x0000000200127312 */ /* 0x0080620000201c00 */
[----:B------:R-:W-:Y:S05]  /*21d0*/  BRA `(.L_x_3024) ;  /* 0x00000d3000007947 */ /* 0x000fea0003800000 */
.L_x_3025:
[----:B------:R-:W3:Y:S02]  /*21e0*/  LDG.E.U16 R2, [R2.64] ;  /* 0x0000002402027981 */ /* 0x000ee4000c1e1500 */
[----:B---3--:R0:W1:Y:S01]  /*21f0*/  I2F.F64.S16 R18, R2 ;  /* 0x0000000200127312 */ /* 0x0080620000101c00 */
[----:B------:R-:W-:Y:S05]  /*2200*/  BRA `(.L_x_3024) ;  /* 0x00000d0000007947 */ /* 0x000fea0003800000 */
.L_x_3020:
[----:B------:R-:W-:-:S13]  /*2210*/  ISETP.GT.AND P0, PT, R0, 0x6, PT ;  /* 0x000000060000780c */ /* 0x000fda0003f04270 */
[----:B------:R-:W-:Y:S05]  /*2220*/  @P0 BRA `(.L_x_3027) ;  /* 0x000000d000000947 */ /* 0x000fea0003800000 */
[----:B------:R-:W-:-:S13]  /*2230*/  ISETP.NE.AND P0, PT, R0, 0x5, PT ;  /* 0x000000050000780c */ /* 0x000fda0003f05270 */
[----:B------:R-:W-:Y:S05]  /*2240*/  @!P0 BRA `(.L_x_3028) ;  /* 0x0000006000008947 */ /* 0x000fea0003800000 */
[----:B------:R-:W-:-:S13]  /*2250*/  ISETP.NE.AND P0, PT, R0, 0x6, PT ;  /* 0x000000060000780c */ /* 0x000fda0003f05270 */
[----:B------:R-:W-:Y:S05]  /*2260*/  @P0 BRA `(.L_x_3023) ;  /* 0x00000b0000000947 */ /* 0x000fea0003800000 */
[----:B------:R-:W3:Y:S02]  /*2270*/  LDG.E R18, [R2.64] ;  /* 0x0000002402127981 */ /* 0x000ee4000c1e1900 */
[----:B---3--:R-:W-:-:S06]  /*2280*/  FMUL.FTZ R18, R18, 1 ;  /* 0x3f80000012127820 */ /* 0x008fcc0000410000 */
[----:B------:R-:W0:Y:S01]  /*2290*/  F2F.F64.F32 R18, R18 ;  /* 0x0000001200127310 */ /* 0x000e220000201800 */
[----:B------:R-:W-:Y:S05]  /*22a0*/  BRA `(.L_x_3024) ;  /* 0x00000c6000007947 */ /* 0x000fea0003800000 */
.L_x_3028:
[----:B------:R-:W3:Y:S02]  /*22b0*/  LDG.E.U16 R0, [R2.64] ;  /* 0x0000002402007981 */ /* 0x000ee4000c1e1500 */
[----:B---3--:R-:W-:-:S05]  /*22c0*/  HADD2.F32 R0, -RZ, R0.H0_H0 ;  /* 0x20000000ff007230 */ /* 0x008fca0000004100 */
[----:B------:R-:W-:-:S04]  /*22d0*/  FMUL.FTZ R0, R0, 1 ;  /* 0x3f80000000007820 */ /* 0x000fc80000410000 */
[----:B------:R0:W1:Y:S01]  /*22e0*/  F2F.F64.F32 R18, R0 ;  /* 0x0000000000127310 */ /* 0x0000620000201800 */
[----:B------:R-:W-:Y:S05]  /*22f0*/  BRA `(.L_x_3024) ;  /* 0x00000c1000007947 */ /* 0x000fea0003800000 */
.L_x_3027:
[----:B------:R-:W-:-:S13]  /*2300*/  ISETP.NE.AND P0, PT, R0, 0x7, PT ;  /* 0x000000070000780c */ /* 0x000fda0003f05270 */
[----:B------:R-:W-:Y:S05]  /*2310*/  @!P0 BRA `(.L_x_3029) ;  /* 0x000000d000008947 */ /* 0x000fea0003800000 */
        /* <DEDUP_REMOVED lines=8> */
.L_x_3030:
[----:B------:R-:W3:Y:S02]  /*23a0*/  LDG.E.U16 R2, [R2.64] ;  /* 0x0000002402027981 */ /* 0x000ee4000c1e1500 */
[----:B---3--:R-:W-:-:S05]  /*23b0*/  HADD2.F32 R0, -RZ, R2.H0_H0 ;  /* 0x20000002ff007230 */ /* 0x008fca0000004100 */
[----:B------:R-:W-:-:S04]  /*23c0*/  FMUL.FTZ R0, R0, 1 ;  /* 0x3f80000000007820 */ /* 0x000fc80000410000 */
[----:B------:R0:W1:Y:S01]  /*23d0*/  F2F.F64.F32 R18, R0 ;  /* 0x0000000000127310 */ /* 0x0000620000201800 */
[----:B------:R-:W-:Y:S05]  /*23e0*/  BRA `(.L_x_3024) ;  /* 0x00000b2000007947 */ /* 0x000fea0003800000 */
.L_x_3029:
[----:B------:R0:W5:Y:S01]  /*23f0*/  LDG.E.64 R18, [R2.64] ;  /* 0x0000002402127981 */ /* 0x000162000c1e1b00 */
[----:B------:R-:W-:Y:S05]  /*2400*/  BRA `(.L_x_3024) ;  /* 0x00000b0000007947 */ /* 0x000fea0003800000 */
.L_x_3019:
        /* <DEDUP_REMOVED lines=8> */
[----:B------:R-:W3:Y:S01]  /*2490*/  LDG.E.U8 R2, [R2.64] ;  /* 0x0000002402027981 */ /* 0x000ee2000c1e1100 */
[----:B------:R-:W-:Y:S01]  /*24a0*/  IMAD.MOV.U32 R18, RZ, RZ, RZ ;  /* 0x000000ffff127224 */ /* 0x000fe200078e00ff */
[----:B---3--:R-:W-:-:S04]  /*24b0*/  ISETP.NE.AND P0, PT, R2, RZ, PT ;  /* 0x000000ff0200720c */ /* 0x008fc80003f05270 */
[----:B------:R-:W-:Y:S01]  /*24c0*/  FSEL R19, RZ, 1.875, !P0 ;  /* 0x3ff00000ff137808 */ /* 0x000fe20004000000 */
[----:B------:R-:W-:Y:S05]  /*24d0*/  BRA `(.L_x_3024) ;  /* 0x00000a3000007947 */ /* 0x000fea0003800000 */
.L_x_3033:
[----:B------:R0:W5:Y:S01]  /*24e0*/  LDG.E.64 R18, [R2.64] ;  /* 0x0000002402127981 */ /* 0x000162000c1e1b00 */
[----:B------:R-:W-:Y:S05]  /*24f0*/  BRA `(.L_x_3024) ;  /* 0x00000a1000007947 */ /* 0x000fea0003800000 */
.L_x_3032:
        /* <DEDUP_REMOVED lines=28> */
.L_x_3035:
[----:B------:R-:W3:Y:S02]  /*26c0*/  LDG.E.U8 R2, [R2.64] ;  /* 0x0000002402027981 */ /* 0x000ee4000c1e1100 */
[C---:B---3--:R-:W-:Y:S02]  /*26d0*/  IMAD.SHL.U32 R0, R2.reuse, 0x2000000, RZ ;  /* 0x0200000002007824 */ /* 0x048fe400078e00ff */
        /* <DEDUP_REMOVED lines=13> */
.L_x_3034:
[----:B------:R-:W3:Y:S02]  /*27b0*/  LDG.E.U16 R0, [R2.64] ;  /* 0x0000002402007981 */ /* 0x000ee4000c1e1500 */
[----:B---3--:R-:W-:-:S05]  /*27c0*/  PRMT R0, RZ, 0x5410, R0 ;  /* 0x00005410ff007816 */ /* 0x008fca0000000000 */
[----:B------:R-:W-:-:S04]  /*27d0*/  FMUL.FTZ R0, R0, 1 ;  /* 0x3f80000000007820 */ /* 0x000fc80000410000 */
[----:B------:R0:W1:Y:S01]  /*27e0*/  F2F.F64.F32 R18, R0 ;  /* 0x0000000000127310 */ /* 0x0000620000201800 */
[----:B------:R-:W-:Y:S05]  /*27f0*/  BRA `(.L_x_3024) ;  /* 0x0000071000007947 */ /* 0x000fea0003800000 */
.L_x_3031:
        /* <DEDUP_REMOVED lines=9> */
[----:B---3--:R0:W1:Y:S01]  /*2890*/  I2F.F64.U16 R18, R2 ;  /* 0x0000000200127312 */ /* 0x0080620000101800 */
[----:B------:R-:W-:Y:S05]  /*28a0*/  BRA `(.L_x_3024) ;  /* 0x0000066000007947 */ /* 0x000fea0003800000 */
.L_x_3038:
[----:B------:R-:W3:Y:S01]  /*28b0*/  LDG.E.U8 R2, [R2.64] ;  /* 0x0000002402027981 */ /* 0x000ee2000c1e1100 */
[----:B------:R-:W-:Y:S01]  /*28c0*/  BSSY B0, `(.L_x_3039) ;  /* 0x0000018000007945 */ /* 0x000fe20003800000 */
        /* <DEDUP_REMOVED lines=19> */
.L_x_3042:
[----:B------:R-:W-:Y:S05]  /*2a00*/  BSYNC B1 ;  /* 0x0000000000017941 */ /* 0x000fea0003800000 */
.L_x_3041:
[----:B------:R-:W-:Y:S01]  /*2a10*/  LEA R3, R0, 0x3b800000, 0x17 ;  /* 0x3b80000000037811 */ /* 0x000fe200078eb8ff */
[----:B------:R-:W-:-:S05]  /*2a20*/  IMAD.SHL.U32 R0, R2, 0x100000, RZ ;  /* 0x0010000002007824 */ /* 0x000fca00078e00ff */
[----:B------:R-:W-:Y:S02]  /*2a30*/  LOP3.LUT R0, R3, R0, R4, 0xfe, !PT ;  /* 0x0000000003007212 */ /* 0x000fe400078efe04 */
.L_x_3040:
[----:B------:R-:W-:Y:S05]  /*2a40*/  BSYNC B0 ;  /* 0x0000000000007941 */ /* 0x000fea0003800000 */
.L_x_3039:
[----:B------:R-:W-:-:S04]  /*2a50*/  FMUL.FTZ R0, R0, 1 ;  /* 0x3f80000000007820 */ /* 0x000fc80000410000 */
[----:B------:R0:W1:Y:S01]  /*2a60*/  F2F.F64.F32 R18, R0 ;  /* 0x0000000000127310 */ /* 0x0000620000201800 */
[----:B------:R-:W-:Y:S05]  /*2a70*/  BRA `(.L_x_3024) ;  /* 0x0000049000007947 */ /* 0x000fea0003800000 */
.L_x_3037:
        /* <DEDUP_REMOVED lines=21> */
.L_x_3046:
[----:B------:R-:W-:Y:S05]  /*2bd0*/  BSYNC B1 ;  /* 0x0000000000017941 */ /* 0x000fea0003800000 */
.L_x_3045:
[----:B------:R-:W-:Y:S01]  /*2be0*/  LEA R3, R0, 0x37800000, 0x17 ;  /* 0x3780000000037811 */ /* 0x000fe200078eb8ff */
[----:B------:R-:W-:-:S05]  /*2bf0*/  IMAD.SHL.U32 R0, R2, 0x200000, RZ ;  /* 0x0020000002007824 */ /* 0x000fca00078e00ff */
[----:B------:R-:W-:Y:S02]  /*2c00*/  LOP3.LUT R0, R3, R0, R4, 0xfe, !PT ;  /* 0x0000000003007212 */ /* 0x000fe400078efe04 */
.L_x_3044:
[----:B------:R-:W-:Y:S05]  /*2c10*/  BSYNC B0 ;  /* 0x0000000000007941 */ /* 0x000fea0003800000 */
.L_x_3043:
[----:B------:R-:W-:-:S04]  /*2c20*/  FMUL.FTZ R0, R0, 1 ;  /* 0x3f80000000007820 */ /* 0x000fc80000410000 */
[----:B------:R0:W1:Y:S01]  /*2c30*/  F2F.F64.F32 R18, R0 ;  /* 0x0000000000127310 */ /* 0x0000620000201800 */
[----:B------:R-:W-:Y:S05]  /*2c40*/  BRA `(.L_x_3024) ;  /* 0x000002c000007947 */ /* 0x000fea0003800000 */
.L_x_3036:
[----:B------:R-:W-:-:S13]  /*2c50*/  ISETP.NE.AND P0, PT, R0, 0x1c, PT ;  /* 0x0000001c0000780c */ /* 0x000fda0003f05270 */
[----:B------:R-:W-:Y:S05]  /*2c60*/  @!P0 BRA `(.L_x_3047) ;  /* 0x0000028000008947 */ /* 0x000fea0003800000 */
[----:B------:R-:W-:-:S13]  /*2c70*/  ISETP.NE.AND P0, PT, R0, 0x1d, PT ;  /* 0x0000001d0000780c */ /* 0x000fda0003f05270 */
[----:B------:R-:W-:Y:S05]  /*2c80*/  @!P0 BRA `(.L_x_3048) ;  /* 0x0000023000008947 */ /* 0x000fea0003800000 */
[----:B------:R-:W-:-:S13]  /*2c90*/  ISETP.NE.AND P0, PT, R0, 0x2c, PT ;  /* 0x0000002c0000780c */ /* 0x000fda0003f05270 */
[----:B------:R-:W-:Y:S05]  /*2ca0*/  @P0 BRA `(.L_x_3023) ;  /* 0x000000c000000947 */ /* 0x000fea0003800000 */
[----:B------:R-:W3:Y:S01]  /*2cb0*/  LDG.E.U8 R2, [R2.64] ;  /* 0x0000002402027981 */ /* 0x000ee2000c1e1100 */
[----:B------:R-:W-:Y:S01]  /*2cc0*/  BSSY B0, `(.L_x_3049) ;  /* 0x0000007000007945 */ /* 0x000fe20003800000 */
[----:B------:R-:W-:Y:S01]  /*2cd0*/  IMAD.MOV.U32 R0, RZ, RZ, 0x400000 ;  /* 0x00400000ff007424 */ /* 0x000fe200078e00ff */
[----:B---3--:R-:W-:-:S13]  /*2ce0*/  ISETP.NE.AND P0, PT, R2, RZ, PT ;  /* 0x000000ff0200720c */ /* 0x008fda0003f05270 */
[----:B------:R-:W-:Y:S05]  /*2cf0*/  @!P0 BRA `(.L_x_3050) ;  /* 0x0000003000008947 */ /* 0x000fea0003800000 */
[----:B------:R-:W-:-:S13]  /*2d00*/  ISETP.NE.AND P0, PT, R2, 0xff, PT ;  /* 0x000000ff0200780c */ /* 0x000fda0003f05270 */
[----:B------:R-:W-:Y:S02]  /*2d10*/  @!P0 IMAD.MOV.U32 R0, RZ, RZ, 0x7f800001 ;  /* 0x7f800001ff008424 */ /* 0x000fe400078e00ff */
[----:B------:R-:W-:Y:S02]  /*2d20*/  @P0 IMAD.SHL.U32 R0, R2, 0x800000, RZ ;  /* 0x0080000002000824 */ /* 0x000fe400078e00ff */
.L_x_3050:
[----:B------:R-:W-:Y:S05]  /*2d30*/  BSYNC B0 ;  /* 0x0000000000007941 */ /* 0x000fea0003800000 */
.L_x_3049:
[----:B------:R-:W-:-:S04]  /*2d40*/  FMUL.FTZ R0, R0, 1 ;  /* 0x3f80000000007820 */ /* 0x000fc80000410000 */
[----:B------:R0:W1:Y:S01]  /*2d50*/  F2F.F64.F32 R18, R0 ;  /* 0x0000000000127310 */ /* 0x0000620000201800 */
[----:B------:R-:W-:Y:S05]  /*2d60*/  BRA `(.L_x_3024) ;  /* 0x000001a000007947 */ /* 0x000fea0003800000 */
.L_x_3023:
        /* <DEDUP_REMOVED lines=18> */
[----:B0-2--5:R-:W-:Y:S05]  /*2e90*/  CALL.ABS.NOINC R14 ;  /* 0x000000000e007343 */ /* 0x025fea0003c00000 */
[----:B------:R-:W-:Y:S01]  /*2ea0*/  CS2R R18, SRZ ;  /* 0x0000000000127805 */ /* 0x000fe2000001ff00 */
[----:B------:R-:W-:Y:S05]  /*2eb0*/  BRA `(.L_x_3024) ;  /* 0x0000005000007947 */ /* 0x000fea0003800000 */
.L_x_3048:
[----:B------:R-:W3:Y:S02]  /*2ec0*/  LDG.E.64 R18, [R2.64] ;  /* 0x0000002402127981 */ /* 0x000ee4000c1e1b00 */
[----:B---3--:R-:W0:Y:S01]  /*2ed0*/  I2F.F64.U64 R18, R18 ;  /* 0x0000001200127312 */ /* 0x008e220000301800 */
[----:B------:R-:W-:Y:S05]  /*2ee0*/  BRA `(.L_x_3024) ;  /* 0x0000002000007947 */ /* 0x000fea0003800000 */
.L_x_3047:
[----:B------:R-:W3:Y:S02]  /*2ef0*/  LDG.E R2, [R2.64] ;  /* 0x0000002402027981 */ /* 0x000ee4000c1e1900 */
[----:B---3--:R0:W1:Y:S02]  /*2f00*/  I2F.F64.U32 R18, R2 ;  /* 0x0000000200127312 */ /* 0x0080640000201800 */
.L_x_3024:
        /* <DEDUP_REMOVED lines=15> */
[----:B---3--:R0:W3:Y:S01]  /*3000*/  I2F.F64.S16 R28, R2 ;  /* 0x00000002001c7312 */ /* 0x0080e20000101c00 */
[----:B------:R-:W-:Y:S05]  /*3010*/  BRA `(.L_x_3056) ;  /* 0x00000e2000007947 */ /* 0x000fea0003800000 */
.L_x_3054:
[----:B------:R-:W3:Y:S02]  /*3020*/  LDG.E.U8 R2, [R2.64] ;  /* 0x0000002402027981 */ /* 0x000ee4000c1e1100 */
[----:B---3--:R0:W3:Y:S01]  /*3030*/  I2F.F64.U16 R28, R2 ;  /* 0x00000002001c7312 */ /* 0x0080e20000101800 */
[----:B------:R-:W-:Y:S05]  /*3040*/  BRA `(.L_x_3056) ;  /* 0x00000df000007947 */ /* 0x000fea0003800000 */
.L_x_3053:
        /* <DEDUP_REMOVED lines=9> */
.L_x_3058:
[----:B------:R-:W3:Y:S02]  /*30e0*/  LDG.E R2, [R2.64] ;  /* 0x0000002402027981 */ /* 0x000ee4000c1e1900 */
[----:B---3--:R0:W3:Y:S01]  /*30f0*/  I2F.F64 R28, R2 ;  /* 0x00000002001c7312 */ /* 0x0080e20000201c00 */
[----:B------:R-:W-:Y:S05]  /*3100*/  BRA `(.L_x_3056) ;  /* 0x00000d3000007947 */ /* 0x000fea0003800000 */
.L_x_3057:
[----:B------:R-:W3:Y:S02]  /*3110*/  LDG.E.U16 R2, [R2.64] ;  /* 0x0000002402027981 */ /* 0x000ee4000c1e1500 */
[----:B---3--:R0:W3:Y:S01]  /*3120*/  I2F.F64.S16 R28, R2 ;  /* 0x00000002001c7312 */ /* 0x0080e20000101c00 */
[----:B------:R-:W-:Y:S05]  /*3130*/  BRA `(.L_x_3056) ;  /* 0x00000d0000007947 */ /* 0x000fea0003800000 */
.L_x_3052:
        /* <DEDUP_REMOVED lines=10> */
.L_x_3060:
[----:B------:R-:W3:Y:S02]  /*31e0*/  LDG.E.U16 R0, [R2.64] ;  /* 0x0000002402007981 */ /* 0x000ee4000c1e1500 */
[----:B---3--:R-:W-:-:S05]  /*31f0*/  HADD2.F32 R0, -RZ, R0.H0_H0 ;  /* 0x20000000ff007230 */ /* 0x008fca0000004100 */
[----:B------:R-:W-:-:S04]  /*3200*/  FMUL.FTZ R0, R0, 1 ;  /* 0x3f80000000007820 */ /* 0x000fc80000410000 */
[----:B------:R0:W3:Y:S01]  /*3210*/  F2F.F64.F32 R28, R0 ;  /* 0x00000000001c7310 */ /* 0x0000e20000201800 */
[----:B------:R-:W-:Y:S05]  /*3220*/  BRA `(.L_x_3056) ;  /* 0x00000c1000007947 */ /* 0x000fea0003800000 */
.L_x_3059:
        /* <DEDUP_REMOVED lines=10> */
.L_x_3062:
[----:B------:R-:W3:Y:S02]  /*32d0*/  LDG.E.U16 R2, [R2.64] ;  /* 0x0000002402027981 */ /* 0x000ee4000c1e1500 */
[----:B---3--:R-:W-:-:S05]  /*32e0*/  HADD2.F32 R0, -RZ, R2.H0_H0 ;  /* 0x20000002ff007230 */ /* 0x008fca0000004100 */
[----:B------:R-:W-:-:S04]  /*32f0*/  FMUL.FTZ R0, R0, 1 ;  /* 0x3f80000000007820 */ /* 0x000fc80000410000 */
[----:B------:R0:W3:Y:S01]  /*3300*/  F2F.F64.F32 R28, R0 ;  /* 0x00000000001c7310 */ /* 0x0000e20000201800 */
[----:B------:R-:W-:Y:S05]  /*3310*/  BRA `(.L_x_3056) ;  /* 0x00000b2000007947 */ /* 0x000fea0003800000 */
.L_x_3061:
[----:B------:R0:W5:Y:S01]  /*3320*/  LDG.E.64 R28, [R2.64] ;  /* 0x00000024021c7981 */ /* 0x000162000c1e1b00 */
[----:B------:R-:W-:Y:S05]  /*3330*/  BRA `(.L_x_3056) ;  /* 0x00000b0000007947 */ /* 0x000fea0003800000 */
.L_x_3051:
        /* <DEDUP_REMOVED lines=13> */
.L_x_3065:
[----:B------:R0:W5:Y:S01]  /*3410*/  LDG.E.64 R28, [R2.64] ;  /* 0x00000024021c7981 */ /* 0x000162000c1e1b00 */
[----:B------:R-:W-:Y:S05]  /*3420*/  BRA `(.L_x_3056) ;  /* 0x00000a1000007947 */ /* 0x000fea0003800000 */
.L_x_3064:
        /* <DEDUP_REMOVED lines=26> */
[----:B------:R0:W3:Y:S01]  /*35d0*/  F2F.F64.F32 R28, R5 ;  /* 0x00000005001c7310 */ /* 0x0000e20000201800 */
[----:B------:R-:W-:Y:S05]  /*35e0*/  BRA `(.L_x_3056) ;  /* 0x0000085000007947 */ /* 0x000fea0003800000 */
.L_x_3067:
        /* <DEDUP_REMOVED lines=13> */
[----:B------:R0:W3:Y:S01]  /*36c0*/  F2F.F64.F32 R28, R4 ;  /* 0x00000004001c7310 */ /* 0x0000e20000201800 */
[----:B------:R-:W-:Y:S05]  /*36d0*/  BRA `(.L_x_3056) ;  /* 0x0000076000007947 */ /* 0x000fea0003800000 */
.L_x_3066:
[----:B------:R-:W3:Y:S02]  /*36e0*/  LDG.E.U16 R0, [R2.64] ;  /* 0x0000002402007981 */ /* 0x000ee4000c1e1500 */
[----:B---3--:R-:W-:-:S05]  /*36f0*/  PRMT R0, RZ, 0x5410, R0 ;  /* 0x00005410ff007816 */ /* 0x008fca0000000000 */
[----:B------:R-:W-:-:S04]  /*3700*/  FMUL.FTZ R0, R0, 1 ;  /* 0x3f80000000007820 */ /* 0x000fc80000410000 */
[----:B------:R0:W3:Y:S01]  /*3710*/  F2F.F64.F32 R28, R0 ;  /* 0x00000000001c7310 */ /* 0x0000e20000201800 */
[----:B------:R-:W-:Y:S05]  /*3720*/  BRA `(.L_x_3056) ;  /* 0x0000071000007947 */ /* 0x000fea0003800000 */
.L_x_3063:
        /* <DEDUP_REMOVED lines=9> */
[----:B---3--:R0:W3:Y:S01]  /*37c0*/  I2F.F64.U16 R28, R2 ;  /* 0x00000002001c7312 */ /* 0x0080e20000101800 */
[----:B------:R-:W-:Y:S05]  /*37d0*/  BRA `(.L_x_3056) ;  /* 0x0000066000007947 */ /* 0x000fea0003800000 */
.L_x_3070:
        /* <DEDUP_REMOVED lines=21> */
.L_x_3074:
[----:B------:R-:W-:Y:S05]  /*3930*/  BSYNC B1 ;  /* 0x0000000000017941 */ /* 0x000fea0003800000 */
.L_x_3073:
[----:B------:R-:W-:Y:S01]  /*3940*/  LEA R3, R0, 0x3b800000, 0x17 ;  /* 0x3b80000000037811 */ /* 0x000fe200078eb8ff */
[----:B------:R-:W-:-:S05]  /*3950*/  IMAD.SHL.U32 R0, R2, 0x100000, RZ ;  /* 0x0010000002007824 */ /* 0x000fca00078e00ff */
[----:B------:R-:W-:Y:S02]  /*3960*/  LOP3.LUT R0, R3, R0, R4, 0xfe, !PT ;  /* 0x0000000003007212 */ /* 0x000fe400078efe04 */
.L_x_3072:
[----:B------:R-:W-:Y:S05]  /*3970*/  BSYNC B0 ;  /* 0x0000000000007941 */ /* 0x000fea0003800000 */
.L_x_3071:
[----:B------:R-:W-:-:S04]  /*3980*/  FMUL.FTZ R0, R0, 1 ;  /* 0x3f80000000007820 */ /* 0x000fc80000410000 */
[----:B------:R0:W3:Y:S01]  /*3990*/  F2F.F64.F32 R28, R0 ;  /* 0x00000000001c7310 */ /* 0x0000e20000201800 */
[----:B------:R-:W-:Y:S05]  /*39a0*/  BRA `(.L_x_3056) ;  /* 0x0000049000007947 */ /* 0x000fea0003800000 */
.L_x_3069:
        /* <DEDUP_REMOVED lines=21> */
.L_x_3078:
[----:B------:R-:W-:Y:S05]  /*3b00*/  BSYNC B1 ;  /* 0x0000000000017941 */ /* 0x000fea0003800000 */
.L_x_3077:
[----:B------:R-:W-:Y:S01]  /*3b10*/  LEA R3, R0, 0x37800000, 0x17 ;  /* 0x3780000000037811 */ /* 0x000fe200078eb8ff */
[----:B------:R-:W-:-:S05]  /*3b20*/  IMAD.SHL.U32 R0, R2, 0x200000, RZ ;  /* 0x0020000002007824 */ /* 0x000fca00078e00ff */
[----:B------:R-:W-:Y:S02]  /*3b30*/  LOP3.LUT R0, R3, R0, R4, 0xfe, !PT ;  /* 0x0000000003007212 */ /* 0x000fe400078efe04 */
.L_x_3076:
[----:B------:R-:W-:Y:S05]  /*3b40*/  BSYNC B0 ;  /* 0x0000000000007941 */ /* 0x000fea0003800000 */
.L_x_3075:
[----:B------:R-:W-:-:S04]  /*3b50*/  FMUL.FTZ R0, R0, 1 ;  /* 0x3f80000000007820 */ /* 0x000fc80000410000 */
[----:B------:R0:W3:Y:S01]  /*3b60*/  F2F.F64.F32 R28, R0 ;  /* 0x00000000001c7310 */ /* 0x0000e20000201800 */
[----:B------:R-:W-:Y:S05]  /*3b70*/  BRA `(.L_x_3056) ;  /* 0x000002c000007947 */ /* 0x000fea0003800000 */
.L_x_3068:
        /* <DEDUP_REMOVED lines=14> */
.L_x_3082:
[----:B------:R-:W-:Y:S05]  /*3c60*/  BSYNC B0 ;  /* 0x0000000000007941 */ /* 0x000fea0003800000 */
.L_x_3081:
[----:B------:R-:W-:-:S04]  /*3c70*/  FMUL.FTZ R0, R0, 1 ;  /* 0x3f80000000007820 */ /* 0x000fc80000410000 */
[----:B------:R0:W3:Y:S01]  /*3c80*/  F2F.F64.F32 R28, R0 ;  /* 0x00000000001c7310 */ /* 0x0000e20000201800 */
[----:B------:R-:W-:Y:S05]  /*3c90*/  BRA `(.L_x_3056) ;  /* 0x000001a000007947 */ /* 0x000fea0003800000 */
.L_x_3055:
        /* <DEDUP_REMOVED lines=18> */
[----:B012--5:R-:W-:Y:S05]  /*3dc0*/  CALL.ABS.NOINC R14 ;  /* 0x000000000e007343 */ /* 0x027fea0003c00000 */
[----:B------:R-:W-:Y:S01]  /*3dd0*/  CS2R R28, SRZ ;  /* 0x00000000001c7805 */ /* 0x000fe2000001ff00 */
[----:B------:R-:W-:Y:S05]  /*3de0*/  BRA `(.L_x_3056) ;  /* 0x0000005000007947 */ /* 0x000fea0003800000 */
.L_x_3080:
[----:B------:R-:W3:Y:S02]  /*3df0*/  LDG.E.64 R28, [R2.64] ;  /* 0x00000024021c7981 */ /* 0x000ee4000c1e1b00 */
[----:B---3--:R-:W0:Y:S01]  /*3e00*/  I2F.F64.U64 R28, R28 ;  /* 0x0000001c001c7312 */ /* 0x008e220000301800 */
[----:B------:R-:W-:Y:S05]  /*3e10*/  BRA `(.L_x_3056) ;  /* 0x0000002000007947 */ /* 0x000fea0003800000 */
.L_x_3079:
[----:B------:R-:W3:Y:S02]  /*3e20*/  LDG.E R2, [R2.64] ;  /* 0x0000002402027981 */ /* 0x000ee4000c1e1900 */
[----:B---3--:R0:W3:Y:S02]  /*3e30*/  I2F.F64.U32 R28, R2 ;  /* 0x00000002001c7312 */ /* 0x0080e40000201800 */
.L_x_3056:
[----:B------:R-:W-:-:S03]  /*3e40*/  IADD3 R34, R34, 0x80, RZ ;  /* 0x0000008022227810 */ /* 0x000fc60007ffe0ff */
.L_x_3018:
[----:B------:R-:W-:Y:S05]  /*3e50*/  BSYNC B6 ;  /* 0x0000000000067941 */ /* 0x000fea0003800000 */
.L_x_3017:
[----:B------:R-:W-:Y:S01]  /*3e60*/  ISETP.GE.AND P0, PT, R34, R35, PT ;  /* 0x000000232200720c */ /* 0x000fe20003f06270 */
[----:B------:R-:W-:Y:S01]  /*3e70*/  BSSY B6, `(.L_x_3083) ;  /* 0x00001ed000067945 */ /* 0x000fe20003800000 */
[----:B------:R-:W-:Y:S01]  /*3e80*/  CS2R R32, SRZ ;  /* 0x0000000000207805 */ /* 0x000fe2000001ff00 */
[----:B------:R-:W-:Y:S01]  /*3e90*/  CS2R R22, SRZ ;  /* 0x0000000000167805 */ /* 0x000fe2000001ff00 */
[----:B------:R-:W-:-:S09]  /*3ea0*/  CS2R R30, SRZ ;  /* 0x00000000001e7805 */ /* 0x000fd2000001ff00 */
        /* <DEDUP_REMOVED lines=17> */
[----:B----4-:R0:W4:Y:S01]  /*3fc0*/  I2F.F64.S16 R22, R2 ;  /* 0x0000000200167312 */ /* 0x0101220000101c00 */
[----:B------:R-:W-:Y:S05]  /*3fd0*/  BRA `(.L_x_3090) ;  /* 0x00000e2000007947 */ /* 0x000fea0003800000 */
.L_x_3088:
[----:B------:R-:W4:Y:S02]  /*3fe0*/  LDG.E.U8 R2, [R2.64] ;  /* 0x0000002402027981 */ /* 0x000f24000c1e1100 */
[----:B----4-:R0:W4:Y:S01]  /*3ff0*/  I2F.F64.U16 R22, R2 ;  /* 0x0000000200167312 */ /* 0x0101220000101800 */
[----:B------:R-:W-:Y:S05]  /*4000*/  BRA `(.L_x_3090) ;  /* 0x00000df000007947 */ /* 0x000fea0003800000 */
.L_x_3087:
[----:B------:R-:W-:-:S13]  /*4010*/  ISETP.NE.AND P0, PT, R0, 0x2, PT ;  /* 0x000000020000780c */ /* 0x000fda0003f05270 */
[----:B------:R-:W-:Y:S05]  /*4020*/  @!P0 BRA `(.L_x_3091) ;  /* 0x000000a000008947 */ /* 0x000fea0003800000 */
[----:B------:R-:W-:-:S13]  /*4030*/  ISETP.NE.AND P0, PT, R0, 0x3, PT ;  /* 0x000000030000780c */ /* 0x000fda0003f05270 */
[----:B------:R-:W-:Y:S05]  /*4040*/  @!P0 BRA `(.L_x_3092) ;  /* 0x0000005000008947 */ /* 0x000fea0003800000 */
[----:B------:R-:W-:-:S13]  /*4050*/  ISETP.NE.AND P0, PT, R0, 0x4, PT ;  /* 0x000000040000780c */ /* 0x000fda0003f05270 */
[----:B------:R-:W-:Y:S05]  /*4060*/  @P0 BRA `(.L_x_3089) ;  /* 0x00000bf000000947 */ /* 0x000fea0003800000 */
[----:B------:R-:W4:Y:S02]  /*4070*/  LDG.E.64 R22, [R2.64] ;  /* 0x0000002402167981 */ /* 0x000f24000c1e1b00 */
[----:B----4-:R-:W0:Y:S01]  /*4080*/  I2F.F64.S64 R22, R22 ;  /* 0x0000001600167312 */ /* 0x010e220000301c00 */
[----:B------:R-:W-:Y:S05]  /*4090*/  BRA `(.L_x_3090) ;  /* 0x00000d6000007947 */ /* 0x000fea0003800000 */
.L_x_3092:
[----:B------:R-:W4:Y:S02]  /*40a0*/  LDG.E R2, [R2.64] ;  /* 0x0000002402027981 */ /* 0x000f24000c1e1900 */
[----:B----4-:R0:W4:Y:S01]  /*40b0*/  I2F.F64 R22, R2 ;  /* 0x0000000200167312 */ /* 0x0101220000201c00 */
[----:B------:R-:W-:Y:S05]  /*40c0*/  BRA `(.L_x_3090) ;  /* 0x00000d3000007947 */ /* 0x000fea0003800000 */
.L_x_3091:
[----:B------:R-:W4:Y:S02]  /*40d0*/  LDG.E.U16 R2, [R2.64] ;  /* 0x0000002402027981 */ /* 0x000f24000c1e1500 */
[----:B----4-:R0:W4:Y:S01]  /*40e0*/  I2F.F64.S16 R22, R2 ;  /* 0x0000000200167312 */ /* 0x0101220000101c00 */
[----:B------:R-:W-:Y:S05]  /*40f0*/  BRA `(.L_x_3090) ;  /* 0x00000d0000007947 */ /* 0x000fea0003800000 */
.L_x_3086:
[----:B------:R-:W-:-:S13]  /*4100*/  ISETP.GT.AND P0, PT, R0, 0x6, PT ;  /* 0x000000060000780c */ /* 0x000fda0003f04270 */
[----:B------:R-:W-:Y:S05]  /*4110*/  @P0 BRA `(.L_x_3093) ;  /* 0x000000d000000947 */ /* 0x000fea0003800000 */
[----:B------:R-:W-:-:S13]  /*4120*/  ISETP.NE.AND P0, PT, R0, 0x5, PT ;  /* 0x000000050000780c */ /* 0x000fda0003f05270 */
[----:B------:R-:W-:Y:S05]  /*4130*/  @!P0 BRA `(.L_x_3094) ;  /* 0x0000006000008947 */ /* 0x000fea0003800000 */
[----:B------:R-:W-:-:S13]  /*4140*/  ISETP.NE.AND P0, PT, R0, 0x6, PT ;  /* 0x000000060000780c */ /* 0x000fda0003f05270 */
[----:B------:R-:W-:Y:S05]  /*4150*/  @P0 BRA `(.L_x_3089) ;  /* 0x00000b0000000947 */ /* 0x000fea0003800000 */
[----:B------:R-:W4:Y:S02]  /*4160*/  LDG.E R22, [R2.64] ;  /* 0x0000002402167981 */ /* 0x000f24000c1e1900 */
[----:B----4-:R-:W-:-:S06]  /*4170*/  FMUL.FTZ R22, R22, 1 ;  /* 0x3f80000016167820 */ /* 0x010fcc0000410000 */
[----:B------:R-:W0:Y:S01]  /*4180*/  F2F.F64.F32 R22, R22 ;  /* 0x0000001600167310 */ /* 0x000e220000201800 */
[----:B------:R-:W-:Y:S05]  /*4190*/  BRA `(.L_x_3090) ;  /* 0x00000c6000007947 */ /* 0x000fea0003800000 */
.L_x_3094:
[----:B------:R-:W4:Y:S02]  /*41a0*/  LDG.E.U16 R0, [R2.64] ;  /* 0x0000002402007981 */ /* 0x000f24000c1e1500 */
[----:B----4-:R-:W-:-:S05]  /*41b0*/  HADD2.F32 R0, -RZ, R0.H0_H0 ;  /* 0x20000000ff007230 */ /* 0x010fca0000004100 */
[----:B------:R-:W-:-:S04]  /*41c0*/  FMUL.FTZ R0, R0, 1 ;  /* 0x3f80000000007820 */ /* 0x000fc80000410000 */
[----:B------:R0:W4:Y:S01]  /*41d0*/  F2F.F64.F32 R22, R0 ;  /* 0x0000000000167310 */ /* 0x0001220000201800 */
[----:B------:R-:W-:Y:S05]  /*41e0*/  BRA `(.L_x_3090) ;  /* 0x00000c1000007947 */ /* 0x000fea0003800000 */
.L_x_3093:
[----:B------:R-:W-:-:S13]  /*41f0*/  ISETP.NE.AND P0, PT, R0, 0x7, PT ;  /* 0x000000070000780c */ /* 0x000fda0003f05270 */
[----:B------:R-:W-:Y:S05]  /*4200*/  @!P0 BRA `(.L_x_3095) ;  /* 0x000000d000008947 */ /* 0x000fea0003800000 */
        /* <DEDUP_REMOVED lines=8> */
.L_x_3096:
[----:B------:R-:W4:Y:S02]  /*4290*/  LDG.E.U16 R2, [R2.64] ;  /* 0x0000002402027981 */ /* 0x000f24000c1e1500 */
[----:B----4-:R-:W-:-:S05]  /*42a0*/  HADD2.F32 R0, -RZ, R2.H0_H0 ;  /* 0x20000002ff007230 */ /* 0x010fca0000004100 */
[----:B------:R-:W-:-:S04]  /*42b0*/  FMUL.FTZ R0, R0, 1 ;  /* 0x3f80000000007820 */ /* 0x000fc80000410000 */
[----:B------:R0:W4:Y:S01]  /*42c0*/  F2F.F64.F32 R22, R0 ;  /* 0x0000000000167310 */ /* 0x0001220000201800 */
[----:B------:R-:W-:Y:S05]  /*42d0*/  BRA `(.L_x_3090) ;  /* 0x00000b2000007947 */ /* 0x000fea0003800000 */
.L_x_3095:
[----:B------:R0:W5:Y:S01]  /*42e0*/  LDG.E.64 R22, [R2.64] ;  /* 0x0000002402167981 */ /* 0x000162000c1e1b00 */
[----:B------:R-:W-:Y:S05]  /*42f0*/  BRA `(.L_x_3090) ;  /* 0x00000b0000007947 */ /* 0x000fea0003800000 */
.L_x_3085:
        /* <DEDUP_REMOVED lines=8> */
[----:B------:R-:W4:Y:S01]  /*4380*/  LDG.E.U8 R2, [R2.64] ;  /* 0x0000002402027981 */ /* 0x000f22000c1e1100 */
[----:B------:R-:W-:Y:S01]  /*4390*/  IMAD.MOV.U32 R22, RZ, RZ, RZ ;  /* 0x000000ffff167224 */ /* 0x000fe200078e00ff */
[----:B----4-:R-:W-:-:S04]  /*43a0*/  ISETP.NE.AND P0, PT, R2, RZ, PT ;  /* 0x000000ff0200720c */ /* 0x010fc80003f05270 */
[----:B------:R-:W-:Y:S01]  /*43b0*/  FSEL R23, RZ, 1.875, !P0 ;  /* 0x3ff00000ff177808 */ /* 0x000fe20004000000 */
[----:B------:R-:W-:Y:S05]  /*43c0*/  BRA `(.L_x_3090) ;  /* 0x00000a3000007947 */ /* 0x000fea0003800000 */
.L_x_3099:
[----:B------:R0:W5:Y:S01]  /*43d0*/  LDG.E.64 R22, [R2.64] ;  /* 0x0000002402167981 */ /* 0x000162000c1e1b00 */
[----:B------:R-:W-:Y:S05]  /*43e0*/  BRA `(.L_x_3090) ;  /* 0x00000a1000007947 */ /* 0x000fea0003800000 */
.L_x_3098:
        /* <DEDUP_REMOVED lines=26> */
[----:B------:R0:W4:Y:S01]  /*4590*/  F2F.F64.F32 R22, R5 ;  /* 0x0000000500167310 */ /* 0x0001220000201800 */
[----:B------:R-:W-:Y:S05]  /*45a0*/  BRA `(.L_x_3090) ;  /* 0x0000085000007947 */ /* 0x000fea0003800000 */
.L_x_3101:
[----:B------:R-:W4:Y:S02]  /*45b0*/  LDG.E.U8 R2, [R2.64] ;  /* 0x0000002402027981 */ /* 0x000f24000c1e1100 */
[C---:B----4-:R-:W-:Y:S02]  /*45c0*/  IMAD.SHL.U32 R0, R2.reuse, 0x2000000, RZ ;  /* 0x0200000002007824 */ /* 0x050fe400078e00ff */
        /* <DEDUP_REMOVED lines=11> */
[----:B------:R0:W4:Y:S01]  /*4680*/  F2F.F64.F32 R22, R4 ;  /* 0x0000000400167310 */ /* 0x0001220000201800 */
[----:B------:R-:W-:Y:S05]  /*4690*/  BRA `(.L_x_3090) ;  /* 0x0000076000007947 */ /* 0x000fea0003800000 */
.L_x_3100:
[----:B------:R-:W4:Y:S02]  /*46a0*/  LDG.E.U16 R0, [R2.64] ;  /* 0x0000002402007981 */ /* 0x000f24000c1e1500 */
[----:B----4-:R-:W-:-:S05]  /*46b0*/  PRMT R0, RZ, 0x5410, R0 ;  /* 0x00005410ff007816 */ /* 0x010fca0000000000 */
[----:B------:R-:W-:-:S04]  /*46c0*/  FMUL.FTZ R0, R0, 1 ;  /* 0x3f80000000007820 */ /* 0x000fc80000410000 */
[----:B------:R0:W4:Y:S01]  /*46d0*/  F2F.F64.F32 R22, R0 ;  /* 0x0000000000167310 */ /* 0x0001220000201800 */
[----:B------:R-:W-:Y:S05]  /*46e0*/  BRA `(.L_x_3090) ;  /* 0x0000071000007947 */ /* 0x000fea0003800000 */
.L_x_3097:
        /* <DEDUP_REMOVED lines=9> */
[----:B----4-:R0:W4:Y:S01]  /*4780*/  I2F.F64.U16 R22, R2 ;  /* 0x0000000200167312 */ /* 0x0101220000101800 */
[----:B------:R-:W-:Y:S05]  /*4790*/  BRA `(.L_x_3090) ;  /* 0x0000066000007947 */ /* 0x000fea0003800000 */
.L_x_3104:
[----:B------:R-:W4:Y:S01]  /*47a0*/  LDG.E.U8 R2, [R2.64] ;  /* 0x0000002402027981 */ /* 0x000f22000c1e1100 */
[----:B------:R-:W-:Y:S01]  /*47b0*/  BSSY B0, `(.L_x_3105) ;  /* 0x0000018000007945 */ /* 0x000fe20003800000 */
        /* <DEDUP_REMOVED lines=19> */
.L_x_3108:
[----:B------:R-:W-:Y:S05]  /*48f0*/  BSYNC B1 ;  /* 0x0000000000017941 */ /* 0x000fea0003800000 */
.L_x_3107:
[----:B------:R-:W-:Y:S01]  /*4900*/  LEA R3, R0, 0x3b800000, 0x17 ;  /* 0x3b80000000037811 */ /* 0x000fe200078eb8ff */
[----:B------:R-:W-:-:S05]  /*4910*/  IMAD.SHL.U32 R0, R2, 0x100000, RZ ;  /* 0x0010000002007824 */ /* 0x000fca00078e00ff */
[----:B------:R-:W-:Y:S02]  /*4920*/  LOP3.LUT R0, R3, R0, R4, 0xfe, !PT ;  /* 0x0000000003007212 */ /* 0x000fe400078efe04 */
.L_x_3106:
[----:B------:R-:W-:Y:S05]  /*4930*/  BSYNC B0 ;  /* 0x0000000000007941 */ /* 0x000fea0003800000 */
.L_x_3105:
[----:B------:R-:W-:-:S04]  /*4940*/  FMUL.FTZ R0, R0, 1 ;  /* 0x3f80000000007820 */ /* 0x000fc80000410000 */
[----:B------:R0:W4:Y:S01]  /*4950*/  F2F.F64.F32 R22, R0 ;  /* 0x0000000000167310 */ /* 0x0001220000201800 */
[----:B------:R-:W-:Y:S05]  /*4960*/  BRA `(.L_x_3090) ;  /* 0x0000049000007947 */ /* 0x000fea0003800000 */
.L_x_3103:
        /* <DEDUP_REMOVED lines=21> */
.L_x_3112:
[----:B------:R-:W-:Y:S05]  /*4ac0*/  BSYNC B1 ;  /* 0x0000000000017941 */ /* 0x000fea0003800000 */
.L_x_3111:
[----:B------:R-:W-:Y:S01]  /*4ad0*/  LEA R3, R0, 0x37800000, 0x17 ;  /* 0x3780000000037811 */ /* 0x000fe200078eb8ff */
[----:B------:R-:W-:-:S05]  /*4ae0*/  IMAD.SHL.U32 R0, R2, 0x200000, RZ ;  /* 0x0020000002007824 */ /* 0x000fca00078e00ff */
[----:B------:R-:W-:Y:S02]  /*4af0*/  LOP3.LUT R0, R3, R0, R4, 0xfe, !PT ;  /* 0x0000000003007212 */ /* 0x000fe400078efe04 */
.L_x_3110:
[----:B------:R-:W-:Y:S05]  /*4b00*/  BSYNC B0 ;  /* 0x0000000000007941 */ /* 0x000fea0003800000 */
.L_x_3109:
[----:B------:R-:W-:-:S04]  /*4b10*/  FMUL.FTZ R0, R0, 1 ;  /* 0x3f80000000007820 */ /* 0x000fc80000410000 */
[----:B------:R0:W4:Y:S01]  /*4b20*/  F2F.F64.F32 R22, R0 ;  /* 0x0000000000167310 */ /* 0x0001220000201800 */
[----:B------:R-:W-:Y:S05]  /*4b30*/  BRA `(.L_x_3090) ;  /* 0x000002c000007947 */ /* 0x000fea0003800000 */
.L_x_3102:
[----:B------:R-:W-:-:S13]  /*4b40*/  ISETP.NE.AND P0, PT, R0, 0x1c, PT ;  /* 0x0000001c0000780c */ /* 0x000fda0003f05270 */
[----:B------:R-:W-:Y:S05]  /*4b50*/  @!P0 BRA `(.L_x_3113) ;  /* 0x0000028000008947 */ /* 0x000fea0003800000 */
[----:B------:R-:W-:-:S13]  /*4b60*/  ISETP.NE.AND P0, PT, R0, 0x1d, PT ;  /* 0x0000001d0000780c */ /* 0x000fda0003f05270 */
[----:B------:R-:W-:Y:S05]  /*4b70*/  @!P0 BRA `(.L_x_3114) ;  /* 0x0000023000008947 */ /* 0x000fea0003800000 */
[----:B------:R-:W-:-:S13]  /*4b80*/  ISETP.NE.AND P0, PT, R0, 0x2c, PT ;  /* 0x0000002c0000780c */ /* 0x000fda0003f05270 */
[----:B------:R-:W-:Y:S05]  /*4b90*/  @P0 BRA `(.L_x_3089) ;  /* 0x000000c000000947 */ /* 0x000fea0003800000 */
[----:B------:R-:W4:Y:S01]  /*4ba0*/  LDG.E.U8 R2, [R2.64] ;  /* 0x0000002402027981 */ /* 0x000f22000c1e1100 */
[----:B------:R-:W-:Y:S01]  /*4bb0*/  BSSY B0, `(.L_x_3115) ;  /* 0x0000007000007945 */ /* 0x000fe20003800000 */
[----:B------:R-:W-:Y:S01]  /*4bc0*/  IMAD.MOV.U32 R0, RZ, RZ, 0x400000 ;  /* 0x00400000ff007424 */ /* 0x000fe200078e00ff */
[----:B----4-:R-:W-:-:S13]  /*4bd0*/  ISETP.NE.AND P0, PT, R2, RZ, PT ;  /* 0x000000ff0200720c */ /* 0x010fda0003f05270 */
[----:B------:R-:W-:Y:S05]  /*4be0*/  @!P0 BRA `(.L_x_3116) ;  /* 0x0000003000008947 */ /* 0x000fea0003800000 */
[----:B------:R-:W-:-:S13]  /*4bf0*/  ISETP.NE.AND P0, PT, R2, 0xff, PT ;  /* 0x000000ff0200780c */ /* 0x000fda0003f05270 */
[----:B------:R-:W-:Y:S02]  /*4c00*/  @!P0 IMAD.MOV.U32 R0, RZ, RZ, 0x7f800001 ;  /* 0x7f800001ff008424 */ /* 0x000fe400078e00ff */
[----:B------:R-:W-:Y:S02]  /*4c10*/  @P0 IMAD.SHL.U32 R0, R2, 0x800000, RZ ;  /* 0x0080000002000824 */ /* 0x000fe400078e00ff */
.L_x_3116:
[----:B------:R-:W-:Y:S05]  /*4c20*/  BSYNC B0 ;  /* 0x0000000000007941 */ /* 0x000fea0003800000 */
.L_x_3115:
[----:B------:R-:W-:-:S04]  /*4c30*/  FMUL.FTZ R0, R0, 1 ;  /* 0x3f80000000007820 */ /* 0x000fc80000410000 */
[----:B------:R0:W4:Y:S01]  /*4c40*/  F2F.F64.F32 R22, R0 ;  /* 0x0000000000167310 */ /* 0x0001220000201800 */
[----:B------:R-:W-:Y:S05]  /*4c50*/  BRA `(.L_x_3090) ;  /* 0x000001a000007947 */ /* 0x000fea0003800000 */
.L_x_3089:
        /* <DEDUP_REMOVED lines=19> */
[----:B------:R-:W-:Y:S01]  /*4d90*/  CS2R R22, SRZ ;  /* 0x0000000000167805 */ /* 0x000fe2000001ff00 */
[----:B------:R-:W-:Y:S05]  /*4da0*/  BRA `(.L_x_3090) ;  /* 0x0000005000007947 */ /* 0x000fea0003800000 */
.L_x_3114:
[----:B------:R-:W4:Y:S02]  /*4db0*/  LDG.E.64 R22, [R2.64] ;  /* 0x0000002402167981 */ /* 0x000f24000c1e1b00 */
[----:B----4-:R-:W0:Y:S01]  /*4dc0*/  I2F.F64.U64 R22, R22 ;  /* 0x0000001600167312 */ /* 0x010e220000301800 */
[----:B------:R-:W-:Y:S05]  /*4dd0*/  BRA `(.L_x_3090) ;  /* 0x0000002000007947 */ /* 0x000fea0003800000 */
.L_x_3113:
[----:B------:R-:W4:Y:S02]  /*4de0*/  LDG.E R2, [R2.64] ;  /* 0x0000002402027981 */ /* 0x000f24000c1e1900 */
[----:B----4-:R0:W4:Y:S02]  /*4df0*/  I2F.F64.U32 R22, R2 ;  /* 0x0000000200167312 */ /* 0x0101240000201800 */
.L_x_3090:
        /* <DEDUP_REMOVED lines=15> */
[----:B----4-:R0:W4:Y:S01]  /*4ef0*/  I2F.F64.S16 R30, R2 ;  /* 0x00000002001e7312 */ /* 0x0101220000101c00 */
[----:B------:R-:W-:Y:S05]  /*4f00*/  BRA `(.L_x_3122) ;  /* 0x00000e2000007947 */ /* 0x000fea0003800000 */
.L_x_3120:
[----:B----4-:R-:W4:Y:S02]  /*4f10*/  LDG.E.U8 R2, [R2.64] ;  /* 0x0000002402027981 */ /* 0x010f24000c1e1100 */
[----:B----4-:R0:W4:Y:S01]  /*4f20*/  I2F.F64.U16 R30, R2 ;  /* 0x00000002001e7312 */ /* 0x0101220000101800 */
[----:B------:R-:W-:Y:S05]  /*4f30*/  BRA `(.L_x_3122) ;  /* 0x00000df000007947 */ /* 0x000fea0003800000 */
.L_x_3119:
[----:B------:R-:W-:-:S13]  /*4f40*/  ISETP.NE.AND P0, PT, R0, 0x2, PT ;  /* 0x000000020000780c */ /* 0x000fda0003f05270 */
[----:B------:R-:W-:Y:S05]  /*4f50*/  @!P0 BRA `(.L_x_3123) ;  /* 0x000000a000008947 */ /* 0x000fea0003800000 */
[----:B------:R-:W-:-:S13]  /*4f60*/  ISETP.NE.AND P0, PT, R0, 0x3, PT ;  /* 0x000000030000780c */ /* 0x000fda0003f05270 */
[----:B------:R-:W-:Y:S05]  /*4f70*/  @!P0 BRA `(.L_x_3124) ;  /* 0x0000005000008947 */ /* 0x000fea0003800000 */
[----:B------:R-:W-:-:S13]  /*4f80*/  ISETP.NE.AND P0, PT, R0, 0x4, PT ;  /* 0x000000040000780c */ /* 0x000fda0003f05270 */
[----:B------:R-:W-:Y:S05]  /*4f90*/  @P0 BRA `(.L_x_3121) ;  /* 0x00000bf000000947 */ /* 0x000fea0003800000 */
[----:B----4-:R-:W4:Y:S02]  /*4fa0*/  LDG.E.64 R30, [R2.64] ;  /* 0x00000024021e7981 */ /* 0x010f24000c1e1b00 */
[----:B----4-:R-:W0:Y:S01]  /*4fb0*/  I2F.F64.S64 R30, R30 ;  /* 0x0000001e001e7312 */ /* 0x010e220000301c00 */
[----:B------:R-:W-:Y:S05]  /*4fc0*/  BRA `(.L_x_3122) ;  /* 0x00000d6000007947 */ /* 0x000fea0003800000 */
.L_x_3124:
[----:B----4-:R-:W4:Y:S02]  /*4fd0*/  LDG.E R2, [R2.64] ;  /* 0x0000002402027981 */ /* 0x010f24000c1e1900 */
[----:B----4-:R0:W4:Y:S01]  /*4fe0*/  I2F.F64 R30, R2 ;  /* 0x00000002001e7312 */ /* 0x0101220000201c00 */
[----:B------:R-:W-:Y:S05]  /*4ff0*/  BRA `(.L_x_3122) ;  /* 0x00000d3000007947 */ /* 0x000fea0003800000 */
.L_x_3123:
[----:B----4-:R-:W4:Y:S02]  /*5000*/  LDG.E.U16 R2, [R2.64] ;  /* 0x0000002402027981 */ /* 0x010f24000c1e1500 */
[----:B----4-:R0:W4:Y:S01]  /*5010*/  I2F.F64.S16 R30, R2 ;  /* 0x00000002001e7312 */ /* 0x0101220000101c00 */
[----:B------:R-:W-:Y:S05]  /*5020*/  BRA `(.L_x_3122) ;  /* 0x00000d0000007947 */ /* 0x000fea0003800000 */
.L_x_3118:
[----:B------:R-:W-:-:S13]  /*5030*/  ISETP.GT.AND P0, PT, R0, 0x6, PT ;  /* 0x000000060000780c */ /* 0x000fda0003f04270 */
[----:B------:R-:W-:Y:S05]  /*5040*/  @P0 BRA `(.L_x_3125) ;  /* 0x000000d000000947 */ /* 0x000fea0003800000 */
[----:B------:R-:W-:-:S13]  /*5050*/  ISETP.NE.AND P0, PT, R0, 0x5, PT ;  /* 0x000000050000780c */ /* 0x000fda0003f05270 */
[----:B------:R-:W-:Y:S05]  /*5060*/  @!P0 BRA `(.L_x_3126) ;  /* 0x0000006000008947 */ /* 0x000fea0003800000 */
[----:B------:R-:W-:-:S13]  /*5070*/  ISETP.NE.AND P0, PT, R0, 0x6, PT ;  /* 0x000000060000780c */ /* 0x000fda0003f05270 */
[----:B------:R-:W-:Y:S05]  /*5080*/  @P0 BRA `(.L_x_3121) ;  /* 0x00000b0000000947 */ /* 0x000fea0003800000 */
[----:B----4-:R-:W4:Y:S02]  /*5090*/  LDG.E R30, [R2.64] ;  /* 0x00000024021e7981 */ /* 0x010f24000c1e1900 */
[----:B----4-:R-:W-:-:S06]  /*50a0*/  FMUL.FTZ R30, R30, 1 ;  /* 0x3f8000001e1e7820 */ /* 0x010fcc0000410000 */
[----:B------:R-:W0:Y:S01]  /*50b0*/  F2F.F64.F32 R30, R30 ;  /* 0x0000001e001e7310 */ /* 0x000e220000201800 */
[----:B------:R-:W-:Y:S05]  /*50c0*/  BRA `(.L_x_3122) ;  /* 0x00000c6000007947 */ /* 0x000fea0003800000 */
.L_x_3126:
[----:B----4-:R-:W4:Y:S02]  /*50d0*/  LDG.E.U16 R0, [R2.64] ;  /* 0x0000002402007981 */ /* 0x010f24000c1e1500 */
[----:B----4-:R-:W-:-:S05]  /*50e0*/  HADD2.F32 R0, -RZ, R0.H0_H0 ;  /* 0x20000000ff007230 */ /* 0x010fca0000004100 */
[----:B------:R-:W-:-:S04]  /*50f0*/  FMUL.FTZ R0, R0, 1 ;  /* 0x3f80000000007820 */ /* 0x000fc80000410000 */
[----:B------:R0:W4:Y:S01]  /*5100*/  F2F.F64.F32 R30, R0 ;  /* 0x00000000001e7310 */ /* 0x0001220000201800 */
[----:B------:R-:W-:Y:S05]  /*5110*/  BRA `(.L_x_3122) ;  /* 0x00000c1000007947 */ /* 0x000fea0003800000 */
.L_x_3125:
[----:B------:R-:W-:-:S13]  /*5120*/  ISETP.NE.AND P0, PT, R0, 0x7, PT ;  /* 0x000000070000780c */ /* 0x000fda0003f05270 */
[----:B------:R-:W-:Y:S05]  /*5130*/  @!P0 BRA `(.L_x_3127) ;  /* 0x000000d000008947 */ /* 0x000fea0003800000 */
        /* <DEDUP_REMOVED lines=8> */
.L_x_3128:
[----:B----4-:R-:W4:Y:S02]  /*51c0*/  LDG.E.U16 R2, [R2.64] ;  /* 0x0000002402027981 */ /* 0x010f24000c1e1500 */
[----:B----4-:R-:W-:-:S05]  /*51d0*/  HADD2.F32 R0, -RZ, R2.H0_H0 ;  /* 0x20000002ff007230 */ /* 0x010fca0000004100 */
[----:B------:R-:W-:-:S04]  /*51e0*/  FMUL.FTZ R0, R0, 1 ;  /* 0x3f80000000007820 */ /* 0x000fc80000410000 */
[----:B------:R0:W4:Y:S01]  /*51f0*/  F2F.F64.F32 R30, R0 ;  /* 0x00000000001e7310 */ /* 0x0001220000201800 */
[----:B------:R-:W-:Y:S05]  /*5200*/  BRA `(.L_x_3122) ;  /* 0x00000b2000007947 */ /* 0x000fea0003800000 */
.L_x_3127:
[----:B------:R0:W5:Y:S01]  /*5210*/  LDG.E.64 R30, [R2.64] ;  /* 0x00000024021e7981 */ /* 0x000162000c1e1b00 */
[----:B------:R-:W-:Y:S05]  /*5220*/  BRA `(.L_x_3122) ;  /* 0x00000b0000007947 */ /* 0x000fea0003800000 */
.L_x_3117:
        /* <DEDUP_REMOVED lines=8> */
[----:B----4-:R-:W4:Y:S01]  /*52b0*/  LDG.E.U8 R2, [R2.64] ;  /* 0x0000002402027981 */ /* 0x010f22000c1e1100 */
[----:B------:R-:W-:Y:S01]  /*52c0*/  IMAD.MOV.U32 R30, RZ, RZ, RZ ;  /* 0x000000ffff1e7224 */ /* 0x000fe200078e00ff */
[----:B----4-:R-:W-:-:S04]  /*52d0*/  ISETP.NE.AND P0, PT, R2, RZ, PT ;  /* 0x000000ff0200720c */ /* 0x010fc80003f05270 */
[----:B------:R-:W-:Y:S01]  /*52e0*/  FSEL R31, RZ, 1.875, !P0 ;  /* 0x3ff00000ff1f7808 */ /* 0x000fe20004000000 */
[----:B------:R-:W-:Y:S05]  /*52f0*/  BRA `(.L_x_3122) ;  /* 0x00000a3000007947 */ /* 0x000fea0003800000 */
.L_x_3131:
[----:B------:R0:W5:Y:S01]  /*5300*/  LDG.E.64 R30, [R2.64] ;  /* 0x00000024021e7981 */ /* 0x000162000c1e1b00 */
[----:B------:R-:W-:Y:S05]  /*5310*/  BRA `(.L_x_3122) ;  /* 0x00000a1000007947 */ /* 0x000fea0003800000 */
.L_x_3130:
        /* <DEDUP_REMOVED lines=28> */
.L_x_3133:
[----:B----4-:R-:W4:Y:S02]  /*54e0*/  LDG.E.U8 R2, [R2.64] ;  /* 0x0000002402027981 */ /* 0x010f24000c1e1100 */
        /* <DEDUP_REMOVED lines=14> */
.L_x_3132:
[----:B----4-:R-:W4:Y:S02]  /*55d0*/  LDG.E.U16 R0, [R2.64] ;  /* 0x0000002402007981 */ /* 0x010f24000c1e1500 */
[----:B----4-:R-:W-:-:S05]  /*55e0*/  PRMT R0, RZ, 0x5410, R0 ;  /* 0x00005410ff007816 */ /* 0x010fca0000000000 */
[----:B------:R-:W-:-:S04]  /*55f0*/  FMUL.FTZ R0, R0, 1 ;  /* 0x3f80000000007820 */ /* 0x000fc80000410000 */
[----:B------:R0:W4:Y:S01]  /*5600*/  F2F.F64.F32 R30, R0 ;  /* 0x00000000001e7310 */ /* 0x0001220000201800 */
[----:B------:R-:W-:Y:S05]  /*5610*/  BRA `(.L_x_3122) ;  /* 0x0000071000007947 */ /* 0x000fea0003800000 */
.L_x_3129:
        /* <DEDUP_REMOVED lines=9> */
[----:B----4-:R0:W4:Y:S01]  /*56b0*/  I2F.F64.U16 R30, R2 ;  /* 0x00000002001e7312 */ /* 0x0101220000101800 */
[----:B------:R-:W-:Y:S05]  /*56c0*/  BRA `(.L_x_3122) ;  /* 0x0000066000007947 */ /* 0x000fea0003800000 */
.L_x_3136:
[----:B----4-:R-:W4:Y:S01]  /*56d0*/  LDG.E.U8 R2, [R2.64] ;  /* 0x0000002402027981 */ /* 0x010f22000c1e1100 */
        /* <DEDUP_REMOVED lines=20> */
.L_x_3140:
[----:B------:R-:W-:Y:S05]  /*5820*/  BSYNC B1 ;  /* 0x0000000000017941 */ /* 0x000fea0003800000 */
.L_x_3139:
[----:B------:R-:W-:Y:S01]  /*5830*/  LEA R3, R0, 0x3b800000, 0x17 ;  /* 0x3b80000000037811 */ /* 0x000fe200078eb8ff */
[----:B------:R-:W-:-:S05]  /*5840*/  IMAD.SHL.U32 R0, R2, 0x100000, RZ ;  /* 0x0010000002007824 */ /* 0x000fca00078e00ff */
[----:B------:R-:W-:Y:S02]  /*5850*/  LOP3.LUT R0, R3, R0, R4, 0xfe, !PT ;  /* 0x0000000003007212 */ /* 0x000fe400078efe04 */
.L_x_3138:
[----:B------:R-:W-:Y:S05]  /*5860*/  BSYNC B0 ;  /* 0x0000000000007941 */ /* 0x000fea0003800000 */
.L_x_3137:
[----:B------:R-:W-:-:S04]  /*5870*/  FMUL.FTZ R0, R0, 1 ;  /* 0x3f80000000007820 */ /* 0x000fc80000410000 */
[----:B------:R0:W4:Y:S01]  /*5880*/  F2F.F64.F32 R30, R0 ;  /* 0x00000000001e7310 */ /* 0x0001220000201800 */
[----:B------:R-:W-:Y:S05]  /*5890*/  BRA `(.L_x_3122) ;  /* 0x0000049000007947 */ /* 0x000fea0003800000 */
.L_x_3135:
        /* <DEDUP_REMOVED lines=21> */
.L_x_3144:
[----:B------:R-:W-:Y:S05]  /*59f0*/  BSYNC B1 ;  /* 0x0000000000017941 */ /* 0x000fea0003800000 */
.L_x_3143:
[----:B------:R-:W-:Y:S01]  /*5a00*/  LEA R3, R0, 0x37800000, 0x17 ;  /* 0x3780000000037811 */ /* 0x000fe200078eb8ff */
[----:B------:R-:W-:-:S05]  /*5a10*/  IMAD.SHL.U32 R0, R2, 0x200000, RZ ;  /* 0x0020000002007824 */ /* 0x000fca00078e00ff */
[----:B------:R-:W-:Y:S02]  /*5a20*/  LOP3.LUT R0, R3, R0, R4, 0xfe, !PT ;  /* 0x0000000003007212 */ /* 0x000fe400078efe04 */
.L_x_3142:
[----:B------:R-:W-:Y:S05]  /*5a30*/  BSYNC B0 ;  /* 0x0000000000007941 */ /* 0x000fea0003800000 */
.L_x_3141:
[----:B------:R-:W-:-:S04]  /*5a40*/  FMUL.FTZ R0, R0, 1 ;  /* 0x3f80000000007820 */ /* 0x000fc80000410000 */
[----:B------:R0:W4:Y:S01]  /*5a50*/  F2F.F64.F32 R30, R0 ;  /* 0x00000000001e7310 */ /* 0x0001220000201800 */
[----:B------:R-:W-:Y:S05]  /*5a60*/  BRA `(.L_x_3122) ;  /* 0x000002c000007947 */ /* 0x000fea0003800000 */
.L_x_3134:
[----:B------:R-:W-:-:S13]  /*5a70*/  ISETP.NE.AND P0, PT, R0, 0x1c, PT ;  /* 0x0000001c0000780c */ /* 0x000fda0003f05270 */
[----:B------:R-:W-:Y:S05]  /*5a80*/  @!P0 BRA `(.L_x_3145) ;  /* 0x0000028000008947 */ /* 0x000fea0003800000 */
[----:B------:R-:W-:-:S13]  /*5a90*/  ISETP.NE.AND P0, PT, R0, 0x1d, PT ;  /* 0x0000001d0000780c */ /* 0x000fda0003f05270 */
[----:B------:R-:W-:Y:S05]  /*5aa0*/  @!P0 BRA `(.L_x_3146) ;  /* 0x0000023000008947 */ /* 0x000fea0003800000 */
[----:B------:R-:W-:-:S13]  /*5ab0*/  ISETP.NE.AND P0, PT, R0, 0x2c, PT ;  /* 0x0000002c0000780c */ /* 0x000fda0003f05270 */
[----:B------:R-:W-:Y:S05]  /*5ac0*/  @P0 BRA `(.L_x_3121) ;  /* 0x000000c000000947 */ /* 0x000fea0003800000 */
[----:B----4-:R-:W4:Y:S01]  /*5ad0*/  LDG.E.U8 R2, [R2.64] ;  /* 0x0000002402027981 */ /* 0x010f22000c1e1100 */
[----:B------:R-:W-:Y:S01]  /*5ae0*/  BSSY B0, `(.L_x_3147) ;  /* 0x0000007000007945 */ /* 0x000fe20003800000 */
[----:B------:R-:W-:Y:S01]  /*5af0*/  IMAD.MOV.U32 R0, RZ, RZ, 0x400000 ;  /* 0x00400000ff007424 */ /* 0x000fe200078e00ff */
[----:B----4-:R-:W-:-:S13]  /*5b00*/  ISETP.NE.AND P0, PT, R2, RZ, PT ;  /* 0x000000ff0200720c */ /* 0x010fda0003f05270 */
[----:B------:R-:W-:Y:S05]  /*5b10*/  @!P0 BRA `(.L_x_3148) ;  /* 0x0000003000008947 */ /* 0x000fea0003800000 */
[----:B------:R-:W-:-:S13]  /*5b20*/  ISETP.NE.AND P0, PT, R2, 0xff, PT ;  /* 0x000000ff0200780c */ /* 0x000fda0003f05270 */
[----:B------:R-:W-:Y:S02]  /*5b30*/  @!P0 IMAD.MOV.U32 R0, RZ, RZ, 0x7f800001 ;  /* 0x7f800001ff008424 */ /* 0x000fe400078e00ff */
[----:B------:R-:W-:Y:S02]  /*5b40*/  @P0 IMAD.SHL.U32 R0, R2, 0x800000, RZ ;  /* 0x0080000002000824 */ /* 0x000fe400078e00ff */
.L_x_3148:
[----:B------:R-:W-:Y:S05]  /*5b50*/  BSYNC B0 ;  /* 0x0000000000007941 */ /* 0x000fea0003800000 */
.L_x_3147:
[----:B------:R-:W-:-:S04]  /*5b60*/  FMUL.FTZ R0, R0, 1 ;  /* 0x3f80000000007820 */ /* 0x000fc80000410000 */
[----:B------:R0:W4:Y:S01]  /*5b70*/  F2F.F64.F32 R30, R0 ;  /* 0x00000000001e7310 */ /* 0x0001220000201800 */
[----:B------:R-:W-:Y:S05]  /*5b80*/  BRA `(.L_x_3122) ;  /* 0x000001a000007947 */ /* 0x000fea0003800000 */
.L_x_3121:
        /* <DEDUP_REMOVED lines=18> */
[----:B012345:R-:W-:Y:S05]  /*5cb0*/  CALL.ABS.NOINC R14 ;  /* 0x000000000e007343 */ /* 0x03ffea0003c00000 */
[----:B------:R-:W-:Y:S01]  /*5cc0*/  CS2R R30, SRZ ;  /* 0x00000000001e7805 */ /* 0x000fe2000001ff00 */
[----:B------:R-:W-:Y:S05]  /*5cd0*/  BRA `(.L_x_3122) ;  /* 0x0000005000007947 */ /* 0x000fea0003800000 */
.L_x_3146:
[----:B----4-:R-:W4:Y:S02]  /*5ce0*/  LDG.E.64 R30, [R2.64] ;  /* 0x00000024021e7981 */ /* 0x010f24000c1e1b00 */
[----:B----4-:R-:W0:Y:S01]  /*5cf0*/  I2F.F64.U64 R30, R30 ;  /* 0x0000001e001e7312 */ /* 0x010e220000301800 */
[----:B------:R-:W-:Y:S05]  /*5d00*/  BRA `(.L_x_3122) ;  /* 0x0000002000007947 */ /* 0x000fea0003800000 */
.L_x_3145:
[----:B----4-:R-:W4:Y:S02]  /*5d10*/  LDG.E R2, [R2.64] ;  /* 0x0000002402027981 */ /* 0x010f24000c1e1900 */
[----:B----4-:R0:W4:Y:S02]  /*5d20*/  I2F.F64.U32 R30, R2 ;  /* 0x00000002001e7312 */ /* 0x0101240000201800 */
.L_x_3122:
[----:B------:R-:W-:-:S03]  /*5d30*/  IADD3 R34, R34, 0x80, RZ ;  /* 0x0000008022227810 */ /* 0x000fc60007ffe0ff */
.L_x_3084:
[----:B------:R-:W-:Y:S05]  /*5d40*/  BSYNC B6 ;  /* 0x0000000000067941 */ /* 0x000fea0003800000 */
.L_x_3083:
        /* <DEDUP_REMOVED lines=22> */
.L_x_3154:
[----:B----4-:R-:W4:Y:S02]  /*5eb0*/  LDG.E.U8 R2, [R2.64] ;  /* 0x0000002402027981 */ /* 0x010f24000c1e1100 */
[----:B----4-:R0:W4:Y:S01]  /*5ec0*/  I2F.F64.U16 R26, R2 ;  /* 0x00000002001a7312 */ /* 0x0101220000101800 */
[----:B------:R-:W-:Y:S05]  /*5ed0*/  BRA `(.L_x_3156) ;  /* 0x00000df000007947 */ /* 0x000fea0003800000 */
.L_x_3153:
        /* <DEDUP_REMOVED lines=9> */
.L_x_3158:
[----:B----4-:R-:W4:Y:S02]  /*5f70*/  LDG.E R2, [R2.64] ;  /* 0x0000002402027981 */ /* 0x010f24000c1e1900 */
[----:B----4-:R0:W4:Y:S01]  /*5f80*/  I2F.F64 R26, R2 ;  /* 0x00000002001a7312 */ /* 0x0101220000201c00 */
[----:B------:R-:W-:Y:S05]  /*5f90*/  BRA `(.L_x_3156) ;  /* 0x00000d3000007947 */ /* 0x000fea0003800000 */
.L_x_3157:
[----:B----4-:R-:W4:Y:S02]  /*5fa0*/  LDG.E.U16 R2, [R2.64] ;  /* 0x0000002402027981 */ /* 0x010f24000c1e1500 */
[----:B----4-:R0:W4:Y:S01]  /*5fb0*/  I2F.F64.S16 R26, R2 ;  /* 0x00000002001a7312 */ /* 0x0101220000101c00 */
[----:B------:R-:W-:Y:S05]  /*5fc0*/  BRA `(.L_x_3156) ;  /* 0x00000d0000007947 */ /* 0x000fea0003800000 */
.L_x_3152:
        /* <DEDUP_REMOVED lines=10> */
.L_x_3160:
[----:B----4-:R-:W4:Y:S02]  /*6070*/  LDG.E.U16 R0, [R2.64] ;  /* 0x0000002402007981 */ /* 0x010f24000c1e1500 */
[----:B----4-:R-:W-:-:S05]  /*6080*/  HADD2.F32 R0, -RZ, R0.H0_H0 ;  /* 0x20000000ff007230 */ /* 0x010fca0000004100 */
[----:B------:R-:W-:-:S04]  /*6090*/  FMUL.FTZ R0, R0, 1 ;  /* 0x3f80000000007820 */ /* 0x000fc80000410000 */
[----:B------:R0:W4:Y:S01]  /*60a0*/  F2F.F64.F32 R26, R0 ;  /* 0x00000000001a7310 */ /* 0x0001220000201800 */
[----:B------:R-:W-:Y:S05]  /*60b0*/  BRA `(.L_x_3156) ;  /* 0x00000c1000007947 */ /* 0x000fea0003800000 */
.L_x_3159:
        /* <DEDUP_REMOVED lines=10> */
.L_x_3162:
[----:B----4-:R-:W4:Y:S02]  /*6160*/  LDG.E.U16 R2, [R2.64] ;  /* 0x0000002402027981 */ /* 0x010f24000c1e1500 */
[----:B----4-:R-:W-:-:S05]  /*6170*/  HADD2.F32 R0, -RZ, R2.H0_H0 ;  /* 0x20000002ff007230 */ /* 0x010fca0000004100 */
[----:B------:R-:W-:-:S04]  /*6180*/  FMUL.FTZ R0, R0, 1 ;  /* 0x3f80000000007820 */ /* 0x000fc80000410000 */
[----:B------:R0:W4:Y:S01]  /*6190*/  F2F.F64.F32 R26, R0 ;  /* 0x00000000001a7310 */ /* 0x0001220000201800 */
[----:B------:R-:W-:Y:S05]  /*61a0*/  BRA `(.L_x_3156) ;  /* 0x00000b2000007947 */ /* 0x000fea0003800000 */
.L_x_3161:
[----:B------:R0:W5:Y:S01]  /*61b0*/  LDG.E.64 R26, [R2.64] ;  /* 0x00000024021a7981 */ /* 0x000162000c1e1b00 */
[----:B------:R-:W-:Y:S05]  /*61c0*/  BRA `(.L_x_3156) ;  /* 0x00000b0000007947 */ /* 0x000fea0003800000 */
.L_x_3151:
        /* <DEDUP_REMOVED lines=13> */
.L_x_3165:
[----:B------:R0:W5:Y:S01]  /*62a0*/  LDG.E.64 R26, [R2.64] ;  /* 0x00000024021a7981 */ /* 0x000162000c1e1b00 */
[----:B------:R-:W-:Y:S05]  /*62b0*/  BRA `(.L_x_3156) ;  /* 0x00000a1000007947 */ /* 0x000fea0003800000 */
.L_x_3164:
        /* <DEDUP_REMOVED lines=28> */
.L_x_3167:
        /* <DEDUP_REMOVED lines=15> */
.L_x_3166:
[----:B----4-:R-:W4:Y:S02]  /*6570*/  LDG.E.U16 R0, [R2.64] ;  /* 0x0000002402007981 */ /* 0x010f24000c1e1500 */
[----:B----4-:R-:W-:-:S05]  /*6580*/  PRMT R0, RZ, 0x5410, R0 ;  /* 0x00005410ff007816 */ /* 0x010fca0000000000 */
[----:B------:R-:W-:-:S04]  /*6590*/  FMUL.FTZ R0, R0, 1 ;  /* 0x3f80000000007820 */ /* 0x000fc80000410000 */
[----:B------:R0:W4:Y:S01]  /*65a0*/  F2F.F64.F32 R26, R0 ;  /* 0x00000000001a7310 */ /* 0x0001220000201800 */
[----:B------:R-:W-:Y:S05]  /*65b0*/  BRA `(.L_x_3156) ;  /* 0x0000071000007947 */ /* 0x000fea0003800000 */
.L_x_3163:
        /* <DEDUP_REMOVED lines=11> */
.L_x_3170:
        /* <DEDUP_REMOVED lines=21> */
.L_x_3174:
[----:B------:R-:W-:Y:S05]  /*67c0*/  BSYNC B1 ;  /* 0x0000000000017941 */ /* 0x000fea0003800000 */
.L_x_3173:
[----:B------:R-:W-:Y:S01]  /*67d0*/  LEA R3, R0, 0x3b800000, 0x17 ;  /* 0x3b80000000037811 */ /* 0x000fe200078eb8ff */
[----:B------:R-:W-:-:S05]  /*67e0*/  IMAD.SHL.U32 R0, R2, 0x100000, RZ ;  /* 0x0010000002007824 */ /* 0x000fca00078e00ff */
[----:B------:R-:W-:Y:S02]  /*67f0*/  LOP3.LUT R0, R3, R0, R4, 0xfe, !PT ;  /* 0x0000000003007212 */ /* 0x000fe400078efe04 */
.L_x_3172:
[----:B------:R-:W-:Y:S05]  /*6800*/  BSYNC B0 ;  /* 0x0000000000007941 */ /* 0x000fea0003800000 */
.L_x_3171:
[----:B------:R-:W-:-:S04]  /*6810*/  FMUL.FTZ R0, R0, 1 ;  /* 0x3f80000000007820 */ /* 0x000fc80000410000 */
[----:B------:R0:W4:Y:S01]  /*6820*/  F2F.F64.F32 R26, R0 ;  /* 0x00000000001a7310 */ /* 0x0001220000201800 */
[----:B------:R-:W-:Y:S05]  /*6830*/  BRA `(.L_x_3156) ;  /* 0x0000049000007947 */ /* 0x000fea0003800000 */
.L_x_3169:
        /* <DEDUP_REMOVED lines=21> */
.L_x_3178:
[----:B------:R-:W-:Y:S05]  /*6990*/  BSYNC B1 ;  /* 0x0000000000017941 */ /* 0x000fea0003800000 */
.L_x_3177:
[----:B------:R-:W-:Y:S01]  /*69a0*/  LEA R3, R0, 0x37800000, 0x17 ;  /* 0x3780000000037811 */ /* 0x000fe200078eb8ff */
[----:B------:R-:W-:-:S05]  /*69b0*/  IMAD.SHL.U32 R0, R2, 0x200000, RZ ;  /* 0x0020000002007824 */ /* 0x000fca00078e00ff */
[----:B------:R-:W-:Y:S02]  /*69c0*/  LOP3.LUT R0, R3, R0, R4, 0xfe, !PT ;  /* 0x0000000003007212 */ /* 0x000fe400078efe04 */
.L_x_3176:
[----:B------:R-:W-:Y:S05]  /*69d0*/  BSYNC B0 ;  /* 0x0000000000007941 */ /* 0x000fea0003800000 */
.L_x_3175:
[----:B------:R-:W-:-:S04]  /*69e0*/  FMUL.FTZ R0, R0, 1 ;  /* 0x3f80000000007820 */ /* 0x000fc80000410000 */
[----:B------:R0:W4:Y:S01]  /*69f0*/  F2F.F64.F32 R26, R0 ;  /* 0x00000000001a7310 */ /* 0x0001220000201800 */
[----:B------:R-:W-:Y:S05]  /*6a00*/  BRA `(.L_x_3156) ;  /* 0x000002c000007947 */ /* 0x000fea0003800000 */
.L_x_3168:
        /* <DEDUP_REMOVED lines=14> */
.L_x_3182:
[----:B------:R-:W-:Y:S05]  /*6af0*/  BSYNC B0 ;  /* 0x0000000000007941 */ /* 0x000fea0003800000 */
.L_x_3181:
[----:B------:R-:W-:-:S04]  /*6b00*/  FMUL.FTZ R0, R0, 1 ;  /* 0x3f80000000007820 */ /* 0x000fc80000410000 */
[----:B------:R0:W4:Y:S01]  /*6b10*/  F2F.F64.F32 R26, R0 ;  /* 0x00000000001a7310 */ /* 0x0001220000201800 */
[----:B------:R-:W-:Y:S05]  /*6b20*/  BRA `(.L_x_3156) ;  /* 0x000001a000007947 */ /* 0x000fea0003800000 */
.L_x_3155:
        /* <DEDUP_REMOVED lines=21> */
.L_x_3180:
[----:B----4-:R-:W4:Y:S02]  /*6c80*/  LDG.E.64 R26, [R2.64] ;  /* 0x00000024021a7981 */ /* 0x010f24000c1e1b00 */
[----:B----4-:R-:W0:Y:S01]  /*6c90*/  I2F.F64.U64 R26, R26 ;  /* 0x0000001a001a7312 */ /* 0x010e220000301800 */
[----:B------:R-:W-:Y:S05]  /*6ca0*/  BRA `(.L_x_3156) ;  /* 0x0000002000007947 */ /* 0x000fea0003800000 */
.L_x_3179:
[----:B----4-:R-:W4:Y:S02]  /*6cb0*/  LDG.E R2, [R2.64] ;  /* 0x0000002402027981 */ /* 0x010f24000c1e1900 */
[----:B----4-:R0:W4:Y:S02]  /*6cc0*/  I2F.F64.U32 R26, R2 ;  /* 0x00000002001a7312 */ /* 0x0101240000201800 */
.L_x_3156:
[----:B0-----:R-:W0:Y:S01]  /*6cd0*/  LDC.U8 R4, c[0x0][0x185] ;  /* 0x00006140ff047b82 */ /* 0x001e220000000000 */
[----:B------:R-:W-:-:S05]  /*6ce0*/  IMAD R2, R34, c[0x0][0x18c], RZ ;  /* 0x0000630022027a24 */ /* 0x000fca00078e02ff */
        /* <DEDUP_REMOVED lines=16> */
.L_x_3186:
[----:B----4-:R-:W4:Y:S02]  /*6df0*/  LDG.E.U8 R2, [R2.64] ;  /* 0x0000002402027981 */ /* 0x010f24000c1e1100 */
[----:B----4-:R0:W4:Y:S01]  /*6e00*/  I2F.F64.U16 R32, R2 ;  /* 0x0000000200207312 */ /* 0x0101220000101800 */
[----:B------:R-:W-:Y:S05]  /*6e10*/  BRA `(.L_x_3150) ;  /* 0x00000de000007947 */ /* 0x000fea0003800000 */
.L_x_3185:
        /* <DEDUP_REMOVED lines=9> */
.L_x_3189:
[----:B----4-:R-:W4:Y:S02]  /*6eb0*/  LDG.E R2, [R2.64] ;  /* 0x0000002402027981 */ /* 0x010f24000c1e1900 */
[----:B----4-:R0:W4:Y:S01]  /*6ec0*/  I2F.F64 R32, R2 ;  /* 0x0000000200207312 */ /* 0x0101220000201c00 */
[----:B------:R-:W-:Y:S05]  /*6ed0*/  BRA `(.L_x_3150) ;  /* 0x00000d2000007947 */ /* 0x000fea0003800000 */
.L_x_3188:
[----:B----4-:R-:W4:Y:S02]  /*6ee0*/  LDG.E.U16 R2, [R2.64] ;  /* 0x0000002402027981 */ /* 0x010f24000c1e1500 */
[----:B----4-:R0:W4:Y:S01]  /*6ef0*/  I2F.F64.S16 R32, R2 ;  /* 0x0000000200207312 */ /* 0x0101220000101c00 */
[----:B------:R-:W-:Y:S05]  /*6f00*/  BRA `(.L_x_3150) ;  /* 0x00000cf000007947 */ /* 0x000fea0003800000 */
.L_x_3184:
        /* <DEDUP_REMOVED lines=10> */
.L_x_3191:
[----:B----4-:R-:W4:Y:S02]  /*6fb0*/  LDG.E.U16 R0, [R2.64] ;  /* 0x0000002402007981 */ /* 0x010f24000c1e1500 */
[----:B----4-:R-:W-:-:S05]  /*6fc0*/  HADD2.F32 R0, -RZ, R0.H0_H0 ;  /* 0x20000000ff007230 */ /* 0x010fca0000004100 */
[----:B------:R-:W-:-:S04]  /*6fd0*/  FMUL.FTZ R0, R0, 1 ;  /* 0x3f80000000007820 */ /* 0x000fc80000410000 */
[----:B------:R0:W4:Y:S01]  /*6fe0*/  F2F.F64.F32 R32, R0 ;  /* 0x0000000000207310 */ /* 0x0001220000201800 */
[----:B------:R-:W-:Y:S05]  /*6ff0*/  BRA `(.L_x_3150) ;  /* 0x00000c0000007947 */ /* 0x000fea0003800000 */
.L_x_3190:
        /* <DEDUP_REMOVED lines=10> */
.L_x_3193:
[----:B----4-:R-:W4:Y:S02]  /*70a0*/  LDG.E.U16 R2, [R2.64] ;  /* 0x0000002402027981 */ /* 0x010f24000c1e1500 */
[----:B----4-:R-:W-:-:S05]  /*70b0*/  HADD2.F32 R0, -RZ, R2.H0_H0 ;  /* 0x20000002ff007230 */ /* 0x010fca0000004100 */
[----:B------:R-:W-:-:S04]  /*70c0*/  FMUL.FTZ R0, R0, 1 ;  /* 0x3f80000000007820 */ /* 0x000fc80000410000 */
[----:B------:R0:W4:Y:S01]  /*70d0*/  F2F.F64.F32 R32, R0 ;  /* 0x0000000000207310 */ /* 0x0001220000201800 */
[----:B------:R-:W-:Y:S05]  /*70e0*/  BRA `(.L_x_3150) ;  /* 0x00000b1000007947 */ /* 0x000fea0003800000 */
.L_x_3192:
[----:B------:R0:W5:Y:S01]  /*70f0*/  LDG.E.64 R32, [R2.64] ;  /* 0x0000002402207981 */ /* 0x000162000c1e1b00 */
[----:B------:R-:W-:Y:S05]  /*7100*/  BRA `(.L_x_3150) ;  /* 0x00000af000007947 */ /* 0x000fea0003800000 */
.L_x_3183:
        /* <DEDUP_REMOVED lines=13> */
.L_x_3196:
[----:B------:R0:W5:Y:S01]  /*71e0*/  LDG.E.64 R32, [R2.64] ;  /* 0x0000002402207981 */ /* 0x000162000c1e1b00 */
[----:B------:R-:W-:Y:S05]  /*71f0*/  BRA `(.L_x_3150) ;  /* 0x00000a0000007947 */ /* 0x000fea0003800000 */
.L_x_3195:
        /* <DEDUP_REMOVED lines=28> */
.L_x_3198:
        /* <DEDUP_REMOVED lines=15> */
.L_x_3197:
[----:B----4-:R-:W4:Y:S02]  /*74b0*/  LDG.E.U16 R0, [R2.64] ;  /* 0x0000002402007981 */ /* 0x010f24000c1e1500 */
[----:B----4-:R-:W-:-:S05]  /*74c0*/  PRMT R0, RZ, 0x5410, R0 ;  /* 0x00005410ff007816 */ /* 0x010fca0000000000 */
[----:B------:R-:W-:-:S04]  /*74d0*/  FMUL.FTZ R0, R0, 1 ;  /* 0x3f80000000007820 */ /* 0x000fc80000410000 */
[----:B------:R0:W4:Y:S01]  /*74e0*/  F2F.F64.F32 R32, R0 ;  /* 0x0000000000207310 */ /* 0x0001220000201800 */
[----:B------:R-:W-:Y:S05]  /*74f0*/  BRA `(.L_x_3150) ;  /* 0x0000070000007947 */ /* 0x000fea0003800000 */
.L_x_3194:
        /* <DEDUP_REMOVED lines=11> */
.L_x_3201:
        /* <DEDUP_REMOVED lines=21> */
.L_x_3205:
[----:B------:R-:W-:Y:S05]  /*7700*/  BSYNC B1 ;  /* 0x0000000000017941 */ /* 0x000fea0003800000 */
.L_x_3204:
[----:B------:R-:W-:Y:S01]  /*7710*/  LEA R3, R0, 0x3b800000, 0x17 ;  /* 0x3b80000000037811 */ /* 0x000fe200078eb8ff */
[----:B------:R-:W-:-:S05]  /*7720*/  IMAD.SHL.U32 R0, R2, 0x100000, RZ ;  /* 0x0010000002007824 */ /* 0x000fca00078e00ff */
[----:B------:R-:W-:Y:S02]  /*7730*/  LOP3.LUT R0, R3, R0, R4, 0xfe, !PT ;  /* 0x0000000003007212 */ /* 0x000fe400078efe04 */
.L_x_3203:
[----:B------:R-:W-:Y:S05]  /*7740*/  BSYNC B0 ;  /* 0x0000000000007941 */ /* 0x000fea0003800000 */
.L_x_3202:
[----:B------:R-:W-:-:S04]  /*7750*/  FMUL.FTZ R0, R0, 1 ;  /* 0x3f80000000007820 */ /* 0x000fc80000410000 */
[----:B------:R0:W4:Y:S01]  /*7760*/  F2F.F64.F32 R32, R0 ;  /* 0x0000000000207310 */ /* 0x0001220000201800 */
[----:B------:R-:W-:Y:S05]  /*7770*/  BRA `(.L_x_3150) ;  /* 0x0000048000007947 */ /* 0x000fea0003800000 */
.L_x_3200:
        /* <DEDUP_REMOVED lines=21> */
.L_x_3209:
[----:B------:R-:W-:Y:S05]  /*78d0*/  BSYNC B1 ;  /* 0x0000000000017941 */ /* 0x000fea0003800000 */
.L_x_3208:
[----:B------:R-:W-:Y:S01]  /*78e0*/  LEA R3, R0, 0x37800000, 0x17 ;  /* 0x3780000000037811 */ /* 0x000fe200078eb8ff */
[----:B------:R-:W-:-:S05]  /*78f0*/  IMAD.SHL.U32 R0, R2, 0x200000, RZ ;  /* 0x0020000002007824 */ /* 0x000fca00078e00ff */
[----:B------:R-:W-:Y:S02]  /*7900*/  LOP3.LUT R0, R3, R0, R4, 0xfe, !PT ;  /* 0x0000000003007212 */ /* 0x000fe400078efe04 */
.L_x_3207:
[----:B------:R-:W-:Y:S05]  /*7910*/  BSYNC B0 ;  /* 0x0000000000007941 */ /* 0x000fea0003800000 */
.L_x_3206:
[----:B------:R-:W-:-:S04]  /*7920*/  FMUL.FTZ R0, R0, 1 ;  /* 0x3f80000000007820 */ /* 0x000fc80000410000 */
[----:B------:R0:W4:Y:S01]  /*7930*/  F2F.F64.F32 R32, R0 ;  /* 0x0000000000207310 */ /* 0x0001220000201800 */
[----:B------:R-:W-:Y:S05]  /*7940*/  BRA `(.L_x_3150) ;  /* 0x000002b000007947 */ /* 0x000fea0003800000 */
.L_x_3199:
        /* <DEDUP_REMOVED lines=14> */
.L_x_3213:
[----:B------:R-:W-:Y:S05]  /*7a30*/  BSYNC B0 ;  /* 0x0000000000007941 */ /* 0x000fea0003800000 */
.L_x_3212:
[----:B------:R-:W-:-:S04]  /*7a40*/  FMUL.FTZ R0, R0, 1 ;  /* 0x3f80000000007820 */ /* 0x000fc80000410000 */
[----:B------:R0:W4:Y:S01]  /*7a50*/  F2F.F64.F32 R32, R0 ;  /* 0x0000000000207310 */ /* 0x0001220000201800 */
[----:B------:R-:W-:Y:S05]  /*7a60*/  BRA `(.L_x_3150) ;  /* 0x0000019000007947 */ /* 0x000fea0003800000 */
.L_x_3187:
        /* <DEDUP_REMOVED lines=19> */
[----:B------:R-:W-:Y:S05]  /*7ba0*/  BRA `(.L_x_3150) ;  /* 0x0000005000007947 */ /* 0x000fea0003800000 */
.L_x_3211:
[----:B----4-:R-:W4:Y:S02]  /*7bb0*/  LDG.E.64 R32, [R2.64] ;  /* 0x0000002402207981 */ /* 0x010f24000c1e1b00 */
[----:B----4-:R-:W0:Y:S01]  /*7bc0*/  I2F.F64.U64 R32, R32 ;  /* 0x0000002000207312 */ /* 0x010e220000301800 */
[----:B------:R-:W-:Y:S05]  /*7bd0*/  BRA `(.L_x_3150) ;  /* 0x0000002000007947 */ /* 0x000fea0003800000 */
.L_x_3210:
[----:B----4-:R-:W4:Y:S02]  /*7be0*/  LDG.E R2, [R2.64] ;  /* 0x0000002402027981 */ /* 0x010f24000c1e1900 */
[----:B----4-:R0:W4:Y:S02]  /*7bf0*/  I2F.F64.U32 R32, R2 ;  /* 0x0000000200207312 */ /* 0x0101240000201800 */
.L_x_3150:
[----:B------:R-:W-:Y:S05]  /*7c00*/  BSYNC B6 ;  /* 0x0000000000067941 */ /* 0x000fea0003800000 */
.L_x_3149:
[----:B0-----:R-:W0:Y:S01]  /*7c10*/  S2R R0, SR_TID.X ;  /* 0x0000000000007919 */ /* 0x001e220000002100 */
[----:B------:R-:W-:Y:S01]  /*7c20*/  BSSY B0, `(.L_x_3214) ;  /* 0x0000048000007945 */ /* 0x000fe20003800000 */
[----:B0-----:R-:W-:-:S13]  /*7c30*/  ISETP.GE.AND P0, PT, R0, R35, PT ;  /* 0x000000230000720c */ /* 0x001fda0003f06270 */
[----:B------:R-:W-:Y:S05]  /*7c40*/  @P0 BRA `(.L_x_3215) ;  /* 0x0000045000000947 */ /* 0x000fea0003800000 */
[----:B------:R-:W-:Y:S01]  /*7c50*/  IMAD.MOV.U32 R2, RZ, RZ, 0x652b82fe ;  /* 0x652b82feff027424 */ /* 0x000fe200078e00ff */
[----:B------:R-:W-:Y:S01]  /*7c60*/  BSSY B1, `(.L_x_3216) ;  /* 0x0000025000017945 */ /* 0x000fe20003800000 */
[----:B------:R-:W-:Y:S02]  /*7c70*/  IMAD.MOV.U32 R3, RZ, RZ, 0x3ff71547 ;  /* 0x3ff71547ff037424 */ /* 0x000fe400078e00ff */
[----:B------:R-:W-:Y:S02]  /*7c80*/  IMAD.MOV.U32 R8, RZ, RZ, 0x69ce2bdf ;  /* 0x69ce2bdfff087424 */ /* 0x000fe400078e00ff */
[----:B------:R-:W-:Y:S02]  /*7c90*/  IMAD.MOV.U32 R9, RZ, RZ, 0x3e5ade15 ;  /* 0x3e5ade15ff097424 */ /* 0x000fe400078e00ff */
[----:B-----5:R-:W0:-:S06]  /*7ca0*/  DFMA R2, -|R16|, R2, 6.75539944105574400000e+15 ;  /* 0x433800001002742b */ /* 0x020e0c0000000302 */
        /* <DEDUP_REMOVED lines=31> */
[----:B------:R0:W4:-:S06]  /*7ea0*/  @!P1 DMUL R6, R2, R4 ;  /* 0x0000000402069228 */ /* 0x00010c0000000000 */
.L_x_3217:
[----:B------:R-:W-:Y:S05]  /*7eb0*/  BSYNC B1 ;  /* 0x0000000000017941 */ /* 0x000fea0003800000 */
.L_x_3216:
[----:B----4-:R-:W4:Y:S01]  /*7ec0*/  DADD R8, R6, 1 ;  /* 0x3ff0000006087429 */ /* 0x010f220000000000 */
[----:B0-----:R-:W-:Y:S01]  /*7ed0*/  IMAD.MOV.U32 R2, RZ, RZ, 0x1 ;  /* 0x00000001ff027424 */ /* 0x001fe200078e00ff */
[----:B------:R-:W-:Y:S01]  /*7ee0*/  FSETP.GEU.AND P1, PT, |R7|, 6.5827683646048100446e-37, PT ;  /* 0x036000000700780b */ /* 0x000fe20003f2e200 */
[----:B------:R-:W-:Y:S01]  /*7ef0*/  BSSY B1, `(.L_x_3218) ;  /* 0x0000013000017945 */ /* 0x000fe20003800000 */
[----:B------:R-:W-:Y:S02]  /*7f00*/  DSETP.GEU.AND P4, PT, R16, RZ, PT ;  /* 0x000000ff1000722a */ /* 0x000fe40003f8e000 */
[----:B----4-:R-:W0:Y:S02]  /*7f10*/  MUFU.RCP64H R3, R9 ;  /* 0x0000000900037308 */ /* 0x010e240000001800 */
        /* <DEDUP_REMOVED lines=12> */
[----:B------:R-:W-:Y:S02]  /*7fe0*/  MOV R0, 0x8000 ;  /* 0x0000800000007802 */ /* 0x000fe40000000f00 */
[----:B-123--:R-:W-:Y:S05]  /*7ff0*/  CALL.REL.NOINC `($__internal_1_$__cuda_sm20_div_rn_f64_full) ;  /* 0x0000525000007944 */ /* 0x00efea0003c00000 */
[----:B------:R-:W-:Y:S02]  /*8000*/  IMAD.MOV.U32 R2, RZ, RZ, R12 ;  /* 0x000000ffff027224 */ /* 0x000fe400078e000c */
[----:B------:R-:W-:Y:S02]  /*8010*/  IMAD.MOV.U32 R3, RZ, RZ, R13 ;  /* 0x000000ffff037224 */ /* 0x000fe400078e000d */
.L_x_3219:
[----:B------:R-:W-:Y:S05]  /*8020*/  BSYNC B1 ;  /* 0x0000000000017941 */ /* 0x000fea0003800000 */
.L_x_3218:
[----:B------:R-:W-:Y:S01]  /*8030*/  IMAD.MOV.U32 R4, RZ, RZ, 0x3ff00000 ;  /* 0x3ff00000ff047424 */ /* 0x000fe200078e00ff */
[----:B------:R-:W-:Y:S01]  /*8040*/  FSEL R7, RZ, 1.875, P4 ;  /* 0x3ff00000ff077808 */ /* 0x000fe20002000000 */
[----:B------:R-:W-:-:S03]  /*8050*/  IMAD.MOV.U32 R6, RZ, RZ, RZ ;  /* 0x000000ffff067224 */ /* 0x000fc600078e00ff */
[----:B------:R-:W-:Y:S01]  /*8060*/  FSEL R5, R4, -1.875, !P4 ;  /* 0xbff0000004057808 */ /* 0x000fe20006000000 */
[----:B------:R-:W-:-:S06]  /*8070*/  IMAD.MOV.U32 R4, RZ, RZ, RZ ;  /* 0x000000ffff047224 */ /* 0x000fcc00078e00ff */
[----:B------:R-:W0:-:S06]  /*8080*/  DFMA R4, R2, -R4, R6 ;  /* 0x800000040204722b */ /* 0x000e0c0000000006 */
[----:B0-2---:R0:W2:-:S06]  /*8090*/  DMUL R4, R4, R24 ;  /* 0x0000001804047228 */ /* 0x00508c0000000000 */
.L_x_3215:
[----:B------:R-:W-:Y:S05]  /*80a0*/  BSYNC B0 ;  /* 0x0000000000007941 */ /* 0x000fea0003800000 */
.L_x_3214:
[----:B------:R-:W0:Y:S01]  /*80b0*/  S2R R37, SR_TID.X ;  /* 0x0000000000257919 */ /* 0x000e220000002100 */
[----:B------:R-:W-:Y:S01]  /*80c0*/  BSSY B0, `(.L_x_3220) ;  /* 0x0000048000007945 */ /* 0x000fe20003800000 */
[----:B0-----:R-:W-:-:S04]  /*80d0*/  IADD3 R34, R37, 0x80, RZ ;  /* 0x0000008025227810 */ /* 0x001fc80007ffe0ff */
[----:B------:R-:W-:-:S13]  /*80e0*/  ISETP.GE.AND P0, PT, R34, R35, PT ;  /* 0x000000232200720c */ /* 0x000fda0003f06270 */
[----:B------:R-:W-:Y:S05]  /*80f0*/  @P0 BRA `(.L_x_3221) ;  /* 0x0000044000000947 */ /* 0x000fea0003800000 */
[----:B------:R-:W-:Y:S01]  /*8100*/  IMAD.MOV.U32 R2, RZ, RZ, 0x652b82fe ;  /* 0x652b82feff027424 */ /* 0x000fe200078e00ff */
[----:B------:R-:W-:Y:S01]  /*8110*/  BSSY B1, `(.L_x_3222) ;  /* 0x0000024000017945 */ /* 0x000fe20003800000 */
[----:B------:R-:W-:Y:S02]  /*8120*/  IMAD.MOV.U32 R3, RZ, RZ, 0x3ff71547 ;  /* 0x3ff71547ff037424 */ /* 0x000fe400078e00ff */
[----:B------:R-:W-:Y:S02]  /*8130*/  IMAD.MOV.U32 R10, RZ, RZ, 0x69ce2bdf ;  /* 0x69ce2bdfff0a7424 */ /* 0x000fe400078e00ff */
        /* <DEDUP_REMOVED lines=31> */
[----:B------:R-:W-:-:S06]  /*8330*/  @!P1 IMAD.MOV.U32 R2, RZ, RZ, RZ ;  /* 0x000000ffff029224 */ /* 0x000fcc00078e00ff */
[----:B------:R0:W1:-:S06]  /*8340*/  @!P1 DMUL R6, R8, R2 ;  /* 0x0000000208069228 */ /* 0x00004c0000000000 */
.L_x_3223:
[----:B------:R-:W-:Y:S05]  /*8350*/  BSYNC B1 ;  /* 0x0000000000017941 */ /* 0x000fea0003800000 */
.L_x_3222:
        /* <DEDUP_REMOVED lines=19> */
[----:B--234-:R-:W-:Y:S05]  /*8490*/  CALL.REL.NOINC `($__internal_1_$__cuda_sm20_div_rn_f64_full) ;  /* 0x00004db000007944 */ /* 0x01cfea0003c00000 */
[----:B------:R-:W-:Y:S02]  /*84a0*/  IMAD.MOV.U32 R2, RZ, RZ, R12 ;  /* 0x000000ffff027224 */ /* 0x000fe400078e000c */
[----:B------:R-:W-:Y:S02]  /*84b0*/  IMAD.MOV.U32 R3, RZ, RZ, R13 ;  /* 0x000000ffff037224 */ /* 0x000fe400078e000d */
.L_x_3225:
[----:B------:R-:W-:Y:S05]  /*84c0*/  BSYNC B1 ;  /* 0x0000000000017941 */ /* 0x000fea0003800000 */
.L_x_3224:
[----:B------:R-:W-:Y:S01]  /*84d0*/  IMAD.MOV.U32 R6, RZ, RZ, 0x3ff00000 ;  /* 0x3ff00000ff067424 */ /* 0x000fe200078e00ff */
[----:B------:R-:W-:Y:S01]  /*84e0*/  FSEL R9, RZ, 1.875, P4 ;  /* 0x3ff00000ff097808 */ /* 0x000fe20002000000 */
[----:B------:R-:W-:-:S03]  /*84f0*/  IMAD.MOV.U32 R8, RZ, RZ, RZ ;  /* 0x000000ffff087224 */ /* 0x000fc600078e00ff */
[----:B------:R-:W-:Y:S01]  /*8500*/  FSEL R7, R6, -1.875, !P4 ;  /* 0xbff0000006077808 */ /* 0x000fe20006000000 */
[----:B------:R-:W-:-:S06]  /*8510*/  IMAD.MOV.U32 R6, RZ, RZ, RZ ;  /* 0x000000ffff067224 */ /* 0x000fcc00078e00ff */
[----:B------:R-:W0:-:S06]  /*8520*/  DFMA R2, R2, -R6, R8 ;  /* 0x800000060202722b */ /* 0x000e0c0000000008 */
[----:B0--3--:R0:W1:-:S06]  /*8530*/  DMUL R28, R2, R28 ;  /* 0x0000001c021c7228 */ /* 0x00904c0000000000 */
.L_x_3221:
[----:B------:R-:W-:Y:S05]  /*8540*/  BSYNC B0 ;  /* 0x0000000000007941 */ /* 0x000fea0003800000 */
.L_x_3220:
[----:B------:R-:W-:Y:S01]  /*8550*/  IADD3 R0, R37, 0x100, RZ ;  /* 0x0000010025007810 */ /* 0x000fe20007ffe0ff */
[----:B------:R-:W-:Y:S03]  /*8560*/  BSSY B0, `(.L_x_3226) ;  /* 0x0000048000007945 */ /* 0x000fe60003800000 */
[----:B------:R-:W-:-:S13]  /*8570*/  ISETP.GE.AND P0, PT, R0, R35, PT ;  /* 0x000000230000720c */ /* 0x000fda0003f06270 */
[----:B------:R-:W-:Y:S05]  /*8580*/  @P0 BRA `(.L_x_3227) ;  /* 0x0000045000000947 */ /* 0x000fea0003800000 */
[----:B0-----:R-:W-:Y:S01]  /*8590*/  IMAD.MOV.U32 R2, RZ, RZ, 0x652b82fe ;  /* 0x652b82feff027424 */ /* 0x001fe200078e00ff */
[----:B------:R-:W-:Y:S01]  /*85a0*/  BSSY B1, `(.L_x_3228) ;  /* 0x0000025000017945 */ /* 0x000fe20003800000 */
[----:B------:R-:W-:Y:S02]  /*85b0*/  IMAD.MOV.U32 R3, RZ, RZ, 0x3ff71547 ;  /* 0x3ff71547ff037424 */ /* 0x000fe400078e00ff */
[----:B------:R-:W-:Y:S02]  /*85c0*/  IMAD.MOV.U32 R10, RZ, RZ, 0x69ce2bdf ;  /* 0x69ce2bdfff0a7424 */ /* 0x000fe400078e00ff */
[----:B------:R-:W-:Y:S02]  /*85d0*/  IMAD.MOV.U32 R11, RZ, RZ, 0x3e5ade15 ;  /* 0x3e5ade15ff0b7424 */ /* 0x000fe400078e00ff */
[----:B----45:R-:W0:-:S06]  /*85e0*/  DFMA R2, -|R22|, R2, 6.75539944105574400000e+15 ;  /* 0x433800001602742b */ /* 0x030e0c0000000302 */
        /* <DEDUP_REMOVED lines=32> */
.L_x_3229:
[----:B------:R-:W-:Y:S05]  /*87f0*/  BSYNC B1 ;  /* 0x0000000000017941 */ /* 0x000fea0003800000 */
.L_x_3228:
[----:B0---4-:R-:W0:Y:S01]  /*8800*/  DADD R8, R6, 1 ;  /* 0x3ff0000006087429 */ /* 0x011e220000000000 */
        /* <DEDUP_REMOVED lines=21> */
.L_x_3231:
[----:B------:R-:W-:Y:S05]  /*8960*/  BSYNC B1 ;  /* 0x0000000000017941 */ /* 0x000fea0003800000 */
.L_x_3230:
[----:B--2---:R-:W-:Y:S01]  /*8970*/  IMAD.MOV.U32 R24, RZ, RZ, 0x3ff00000 ;  /* 0x3ff00000ff187424 */ /* 0x004fe200078e00ff */
[----:B------:R-:W-:Y:S01]  /*8980*/  FSEL R7, RZ, 1.875, P4 ;  /* 0x3ff00000ff077808 */ /* 0x000fe20002000000 */
[----:B------:R-:W-:-:S03]  /*8990*/  IMAD.MOV.U32 R6, RZ, RZ, RZ ;  /* 0x000000ffff067224 */ /* 0x000fc600078e00ff */
[----:B------:R-:W-:Y:S01]  /*89a0*/  FSEL R25, R24, -1.875, !P4 ;  /* 0xbff0000018197808 */ /* 0x000fe20006000000 */
[----:B------:R-:W-:-:S06]  /*89b0*/  IMAD.MOV.U32 R24, RZ, RZ, RZ ;  /* 0x000000ffff187224 */ /* 0x000fcc00078e00ff */
[----:B------:R-:W0:-:S06]  /*89c0*/  DFMA R24, R2, -R24, R6 ;  /* 0x800000180218722b */ /* 0x000e0c0000000006 */
[----:B0-----:R0:W2:-:S06]  /*89d0*/  DMUL R24, R24, R30 ;  /* 0x0000001e18187228 */ /* 0x00108c0000000000 */
.L_x_3227:
[----:B------:R-:W-:Y:S05]  /*89e0*/  BSYNC B0 ;  /* 0x0000000000007941 */ /* 0x000fea0003800000 */
.L_x_3226:
        /* <DEDUP_REMOVED lines=42> */
.L_x_3235:
[----:B------:R-:W-:Y:S05]  /*8c90*/  BSYNC B1 ;  /* 0x0000000000017941 */ /* 0x000fea0003800000 */
.L_x_3234:
        /* <DEDUP_REMOVED lines=22> */
.L_x_3237:
[----:B------:R-:W-:Y:S05]  /*8e00*/  BSYNC B1 ;  /* 0x0000000000017941 */ /* 0x000fea0003800000 */
.L_x_3236:
[----:B------:R-:W-:Y:S01]  /*8e10*/  IMAD.MOV.U32 R16, RZ, RZ, 0x3ff00000 ;  /* 0x3ff00000ff107424 */ /* 0x000fe200078e00ff */
[----:B------:R-:W-:Y:S01]  /*8e20*/  FSEL R7, RZ, 1.875, P4 ;  /* 0x3ff00000ff077808 */ /* 0x000fe20002000000 */
[----:B------:R-:W-:-:S03]  /*8e30*/  IMAD.MOV.U32 R6, RZ, RZ, RZ ;  /* 0x000000ffff067224 */ /* 0x000fc600078e00ff */
[----:B------:R-:W-:Y:S01]  /*8e40*/  FSEL R17, R16, -1.875, !P4 ;  /* 0xbff0000010117808 */ /* 0x000fe20006000000 */
[----:B------:R-:W-:-:S06]  /*8e50*/  IMAD.MOV.U32 R16, RZ, RZ, RZ ;  /* 0x000000ffff107224 */ /* 0x000fcc00078e00ff */
[----:B------:R-:W0:-:S06]  /*8e60*/  DFMA R16, R2, -R16, R6 ;  /* 0x800000100210722b */ /* 0x000e0c0000000006 */
[----:B0-----:R0:W4:-:S06]  /*8e70*/  DMUL R16, R16, R32 ;  /* 0x0000002010107228 */ /* 0x00110c0000000000 */
.L_x_3233:
[----:B------:R-:W-:Y:S05]  /*8e80*/  BSYNC B0 ;  /* 0x0000000000007941 */ /* 0x000fea0003800000 */
.L_x_3232:
[----:B------:R-:W0:Y:S02]  /*8e90*/  S2R R0, SR_CTAID.X ;  /* 0x0000000000007919 */ /* 0x000e240000002500 */
[----:B0-----:R-:W-:Y:S01]  /*8ea0*/  IMAD.MOV.U32 R3, RZ, RZ, -0x200 ;  /* 0xfffffe00ff037424 */ /* 0x001fe200078e00ff */
[----:B-1---5:R-:W0:Y:S01]  /*8eb0*/  LDC.U8 R19, c[0x0][0x190] ;  /* 0x00006400ff137b82 */ /* 0x022e220000000000 */
[----:B------:R-:W-:Y:S01]  /*8ec0*/  BSSY B6, `(.L_x_3238) ;  /* 0x000011f000067945 */ /* 0x000fe20003800000 */
[----:B----4-:R-:W1:Y:S01]  /*8ed0*/  S2R R23, SR_TID.X ;  /* 0x0000000000177919 */ /* 0x010e620000002100 */
[----:B------:R-:W-:-:S05]  /*8ee0*/  IMAD R18, R0, R3, c[0x0][0x160] ;  /* 0x0000580000127624 */ /* 0x000fca00078e0203 */
[----:B-1----:R-:W-:-:S13]  /*8ef0*/  ISETP.GE.AND P0, PT, R23, R18, PT ;  /* 0x000000121700720c */ /* 0x002fda0003f06270 */
        /* <DEDUP_REMOVED lines=17> */
[----:B--2---:R-:W0:Y:S01]  /*9010*/  F2I.F64.TRUNC R5, R4 ;  /* 0x0000000400057311 */ /* 0x004e22000030d100 */
[----:B------:R-:W-:Y:S01]  /*9020*/  IMAD.MOV.U32 R23, RZ, RZ, R34 ;  /* 0x000000ffff177224 */ /* 0x000fe200078e0022 */
[----:B0-----:R0:W-:Y:S01]  /*9030*/  STG.E.U8 [R2.64], R5 ;  /* 0x0000000502007986 */ /* 0x0011e2000c101124 */
[----:B------:R-:W-:Y:S05]  /*9040*/  BRA `(.L_x_3239) ;  /* 0x0000106000007947 */ /* 0x000fea0003800000 */
.L_x_3243:
[----:B--2---:R-:W0:Y:S01]  /*9050*/  F2I.S64.F64.TRUNC R4, R4 ;  /* 0x0000000400047311 */ /* 0x004e22000030d900 */
[----:B------:R-:W-:Y:S02]  /*9060*/  IMAD.MOV.U32 R23, RZ, RZ, R34 ;  /* 0x000000ffff177224 */ /* 0x000fe400078e0022 */
[----:B0-----:R-:W-:-:S05]  /*9070*/  IMAD.MOV.U32 R7, RZ, RZ, R4 ;  /* 0x000000ffff077224 */ /* 0x001fca00078e0004 */
[----:B------:R0:W-:Y:S01]  /*9080*/  STG.E.U8 [R2.64], R7 ;  /* 0x0000000702007986 */ /* 0x0001e2000c101124 */
[----:B------:R-:W-:Y:S05]  /*9090*/  BRA `(.L_x_3239) ;  /* 0x0000101000007947 */ /* 0x000fea0003800000 */
.L_x_3242:
[----:B------:R-:W-:-:S13]  /*90a0*/  ISETP.NE.AND P0, PT, R0, 0x2, PT ;  /* 0x000000020000780c */ /* 0x000fda0003f05270 */
[----:B------:R-:W-:Y:S05]  /*90b0*/  @!P0 BRA `(.L_x_3245) ;  /* 0x000000c000008947 */ /* 0x000fea0003800000 */
[----:B------:R-:W-:-:S13]  /*90c0*/  ISETP.NE.AND P0, PT, R0, 0x3, PT ;  /* 0x000000030000780c */ /* 0x000fda0003f05270 */
[----:B------:R-:W-:Y:S05]  /*90d0*/  @!P0 BRA `(.L_x_3246) ;  /* 0x0000006000008947 */ /* 0x000fea0003800000 */
[----:B------:R-:W-:-:S13]  /*90e0*/  ISETP.NE.AND P0, PT, R0, 0x4, PT ;  /* 0x000000040000780c */ /* 0x000fda0003f05270 */
[----:B------:R-:W-:Y:S05]  /*90f0*/  @P0 BRA `(.L_x_3244) ;  /* 0x00000df000000947 */ /* 0x000fea0003800000 */
[----:B--2---:R-:W0:Y:S01]  /*9100*/  F2I.S64.F64.TRUNC R4, R4 ;  /* 0x0000000400047311 */ /* 0x004e22000030d900 */
[----:B------:R-:W-:Y:S01]  /*9110*/  IMAD.MOV.U32 R23, RZ, RZ, R34 ;  /* 0x000000ffff177224 */ /* 0x000fe200078e0022 */
[----:B0-----:R0:W-:Y:S01]  /*9120*/  STG.E.64 [R2.64], R4 ;  /* 0x0000000402007986 */ /* 0x0011e2000c101b24 */
[----:B------:R-:W-:Y:S05]  /*9130*/  BRA `(.L_x_3239) ;  /* 0x00000f7000007947 */ /* 0x000fea0003800000 */
.L_x_3246:
[----:B--2---:R-:W0:Y:S01]  /*9140*/  F2I.F64.TRUNC R5, R4 ;  /* 0x0000000400057311 */ /* 0x004e22000030d100 */
[----:B------:R-:W-:Y:S01]  /*9150*/  IMAD.MOV.U32 R23, RZ, RZ, R34 ;  /* 0x000000ffff177224 */ /* 0x000fe200078e0022 */
[----:B0-----:R0:W-:Y:S01]  /*9160*/  STG.E [R2.64], R5 ;  /* 0x0000000502007986 */ /* 0x0011e2000c101924 */
[----:B------:R-:W-:Y:S05]  /*9170*/  BRA `(.L_x_3239) ;  /* 0x00000f3000007947 */ /* 0x000fea0003800000 */
.L_x_3245:
[----:B--2---:R-:W0:Y:S01]  /*9180*/  F2I.F64.TRUNC R5, R4 ;  /* 0x0000000400057311 */ /* 0x004e22000030d100 */
[----:B------:R-:W-:Y:S01]  /*9190*/  IMAD.MOV.U32 R23, RZ, RZ, R34 ;  /* 0x000000ffff177224 */ /* 0x000fe200078e0022 */
[----:B0-----:R0:W-:Y:S01]  /*91a0*/  STG.E.U16 [R2.64], R5 ;  /* 0x0000000502007986 */ /* 0x0011e2000c101524 */
[----:B------:R-:W-:Y:S05]  /*91b0*/  BRA `(.L_x_3239) ;  /* 0x00000ef000007947 */ /* 0x000fea0003800000 */
.L_x_3241:
[----:B------:R-:W-:-:S13]  /*91c0*/  ISETP.GT.AND P0, PT, R0, 0x6, PT ;  /* 0x000000060000780c */ /* 0x000fda0003f04270 */
[----:B------:R-:W-:Y:S05]  /*91d0*/  @P0 BRA `(.L_x_3247) ;  /* 0x0000011000000947 */ /* 0x000fea0003800000 */
[----:B------:R-:W-:-:S13]  /*91e0*/  ISETP.NE.AND P0, PT, R0, 0x5, PT ;  /* 0x000000050000780c */ /* 0x000fda0003f05270 */
[----:B------:R-:W-:Y:S05]  /*91f0*/  @!P0 BRA `(.L_x_3248) ;  /* 0x0000008000008947 */ /* 0x000fea0003800000 */
[----:B------:R-:W-:-:S13]  /*9200*/  ISETP.NE.AND P0, PT, R0, 0x6, PT ;  /* 0x000000060000780c */ /* 0x000fda0003f05270 */
[----:B------:R-:W-:Y:S05]  /*9210*/  @P0 BRA `(.L_x_3244) ;  /* 0x00000cd000000947 */ /* 0x000fea0003800000 */
[----:B--2---:R-:W0:Y:S01]  /*9220*/  F2F.F32.F64 R7, R4 ;  /* 0x0000000400077310 */ /* 0x004e220000301000 */
[----:B------:R-:W0:Y:S01]  /*9230*/  DSETP.GEU.AND P0, PT, |R4|, c[0x2][0x58], PT ;  /* 0x008016000400762a */ /* 0x000e220003f0e200 */
[----:B------:R-:W-:-:S13]  /*9240*/  IMAD.MOV.U32 R23, RZ, RZ, R34 ;  /* 0x000000ffff177224 */ /* 0x000fda00078e0022 */
[----:B0-----:R-:W-:-:S05]  /*9250*/  @!P0 FMUL R7, R7, 1.175494350822287508e-38 ;  /* 0x0080000007078820 */ /* 0x001fca0000400000 */
[----:B------:R0:W-:Y:S01]  /*9260*/  STG.E [R2.64], R7 ;  /* 0x0000000702007986 */ /* 0x0001e2000c101924 */
[----:B------:R-:W-:Y:S05]  /*9270*/  BRA `(.L_x_3239) ;  /* 0x00000e3000007947 */ /* 0x000fea0003800000 */
.L_x_3248:
[----:B--2---:R-:W0:Y:S01]  /*9280*/  F2F.F32.F64 R0, R4 ;  /* 0x0000000400007310 */ /* 0x004e220000301000 */
[----:B------:R-:W0:Y:S01]  /*9290*/  DSETP.GEU.AND P0, PT, |R4|, c[0x2][0x58], PT ;  /* 0x008016000400762a */ /* 0x000e220003f0e200 */
[----:B------:R-:W-:-:S13]  /*92a0*/  IMAD.MOV.U32 R23, RZ, RZ, R34 ;  /* 0x000000ffff177224 */ /* 0x000fda00078e0022 */
[----:B0-----:R-:W-:-:S05]  /*92b0*/  @!P0 FMUL R0, R0, 1.175494350822287508e-38 ;  /* 0x0080000000008820 */ /* 0x001fca0000400000 */
[----:B------:R-:W-:-:S05]  /*92c0*/  F2FP.PACK_AB R0, RZ, R0 ;  /* 0x00000000ff00723e */ /* 0x000fca00000000ff */
[----:B------:R0:W-:Y:S01]  /*92d0*/  STG.E.U16 [R2.64], R0 ;  /* 0x0000000002007986 */ /* 0x0001e2000c101524 */
[----:B------:R-:W-:Y:S05]  /*92e0*/  BRA `(.L_x_3239) ;  /* 0x00000dc000007947 */ /* 0x000fea0003800000 */
.L_x_3247:
[----:B------:R-:W-:-:S13]  /*92f0*/  ISETP.NE.AND P0, PT, R0, 0x7, PT ;  /* 0x000000070000780c */ /* 0x000fda0003f05270 */
[----:B------:R-:W-:Y:S05]  /*9300*/  @!P0 BRA `(.L_x_3249) ;  /* 0x0000013000008947 */ /* 0x000fea0003800000 */
[----:B------:R-:W-:-:S13]  /*9310*/  ISETP.NE.AND P0, PT, R0, 0x8, PT ;  /* 0x000000080000780c */ /* 0x000fda0003f05270 */
[----:B------:R-:W-:Y:S05]  /*9320*/  @!P0 BRA `(.L_x_3250) ;  /* 0x0000009000008947 */ /* 0x000fea0003800000 */
[----:B------:R-:W-:-:S13]  /*9330*/  ISETP.NE.AND P0, PT, R0, 0x9, PT ;  /* 0x000000090000780c */ /* 0x000fda0003f05270 */
[----:B------:R-:W-:Y:S05]  /*9340*/  @P0 BRA `(.L_x_3244) ;  /* 0x00000ba000000947 */ /* 0x000fea0003800000 */
[----:B--2---:R-:W0:Y:S01]  /*9350*/  F2F.F32.F64 R6, R4 ;  /* 0x0000000400067310 */ /* 0x004e220000301000 */
[----:B------:R-:W0:Y:S01]  /*9360*/  DSETP.GEU.AND P0, PT, |R4|, c[0x2][0x58], PT ;  /* 0x008016000400762a */ /* 0x000e220003f0e200 */
[----:B------:R-:W-:Y:S02]  /*9370*/  IMAD.MOV.U32 R7, RZ, RZ, RZ ;  /* 0x000000ffff077224 */ /* 0x000fe400078e00ff */
[----:B------:R-:W-:-:S11]  /*9380*/  IMAD.MOV.U32 R23, RZ, RZ, R34 ;  /* 0x000000ffff177224 */ /* 0x000fd600078e0022 */
[----:B0-----:R-:W-:-:S05]  /*9390*/  @!P0 FMUL R6, R6, 1.175494350822287508e-38 ;  /* 0x0080000006068820 */ /* 0x001fca0000400000 */
[----:B------:R0:W-:Y:S01]  /*93a0*/  STG.E.64 [R2.64], R6 ;  /* 0x0000000602007986 */ /* 0x0001e2000c101b24 */
[----:B------:R-:W-:Y:S05]  /*93b0*/  BRA `(.L_x_3239) ;  /* 0x00000cf000007947 */ /* 0x000fea0003800000 */
.L_x_3250:
[----:B--2---:R-:W0:Y:S01]  /*93c0*/  F2F.F32.F64 R0, R4 ;  /* 0x0000000400007310 */ /* 0x004e220000301000 */
[----:B------:R-:W0:Y:S01]  /*93d0*/  DSETP.GEU.AND P0, PT, |R4|, c[0x2][0x58], PT ;  /* 0x008016000400762a */ /* 0x000e220003f0e200 */
[----:B------:R-:W-:-:S13]  /*93e0*/  IMAD.MOV.U32 R23, RZ, RZ, R34 ;  /* 0x000000ffff177224 */ /* 0x000fda00078e0022 */
[----:B0-----:R-:W-:-:S05]  /*93f0*/  @!P0 FMUL R0, R0, 1.175494350822287508e-38 ;  /* 0x0080000000008820 */ /* 0x001fca0000400000 */
[----:B------:R-:W-:-:S04]  /*9400*/  F2FP.PACK_AB R5, RZ, R0 ;  /* 0x00000000ff05723e */ /* 0x000fc800000000ff */
[----:B------:R-:W-:-:S05]  /*9410*/  PRMT R5, R5, 0x5410, RZ ;  /* 0x0000541005057816 */ /* 0x000fca00000000ff */
[----:B------:R0:W-:Y:S01]  /*9420*/  STG.E [R2.64], R5 ;  /* 0x0000000502007986 */ /* 0x0001e2000c101924 */
[----:B------:R-:W-:Y:S05]  /*9430*/  BRA `(.L_x_3239) ;  /* 0x00000c7000007947 */ /* 0x000fea0003800000 */
.L_x_3249:
[----:B--2---:R0:W-:Y:S01]  /*9440*/  STG.E.64 [R2.64], R4 ;  /* 0x0000000402007986 */ /* 0x0041e2000c101b24 */
[----:B------:R-:W-:Y:S01]  /*9450*/  IMAD.MOV.U32 R23, RZ, RZ, R34 ;  /* 0x000000ffff177224 */ /* 0x000fe200078e0022 */
[----:B------:R-:W-:Y:S05]  /*9460*/  BRA `(.L_x_3239) ;  /* 0x00000c4000007947 */ /* 0x000fea0003800000 */
.L_x_3240:
        /* <DEDUP_REMOVED lines=8> */
[----:B--2---:R-:W0:Y:S01]  /*94f0*/  DSETP.NEU.AND P0, PT, R4, RZ, PT ;  /* 0x000000ff0400722a */ /* 0x004e220003f0d000 */
[----:B------:R-:W-:-:S05]  /*9500*/  IMAD.MOV.U32 R23, RZ, RZ, R34 ;  /* 0x000000ffff177224 */ /* 0x000fca00078e0022 */
[----:B0-----:R-:W-:-:S05]  /*9510*/  SEL R5, RZ, 0x1, !P0 ;  /* 0x00000001ff057807 */ /* 0x001fca0004000000 */
[----:B------:R0:W-:Y:S01]  /*9520*/  STG.E.U8 [R2.64], R5 ;  /* 0x0000000502007986 */ /* 0x0001e2000c101124 */
[----:B------:R-:W-:Y:S05]  /*9530*/  BRA `(.L_x_3239) ;  /* 0x00000b7000007947 */ /* 0x000fea0003800000 */
.L_x_3253:
[----:B------:R-:W-:Y:S01]  /*9540*/  CS2R R6, SRZ ;  /* 0x0000000000067805 */ /* 0x000fe2000001ff00 */
[----:B------:R-:W-:-:S04]  /*9550*/  IMAD.MOV.U32 R23, RZ, RZ, R34 ;  /* 0x000000ffff177224 */ /* 0x000fc800078e0022 */
[----:B--2---:R0:W-:Y:S01]  /*9560*/  STG.E.128 [R2.64], R4 ;  /* 0x0000000402007986 */ /* 0x0041e2000c101d24 */
[----:B------:R-:W-:Y:S05]  /*9570*/  BRA `(.L_x_3239) ;  /* 0x00000b3000007947 */ /* 0x000fea0003800000 */
.L_x_3252:
        /* <DEDUP_REMOVED lines=23> */
.L_x_3257:
[----:B------:R-:W-:Y:S05]  /*96f0*/  BSYNC B0 ;  /* 0x0000000000007941 */ /* 0x000fea0003800000 */
.L_x_3256:
[----:B------:R-:W-:Y:S01]  /*9700*/  LOP3.LUT R7, R0, R7, RZ, 0xfc, !PT ;  /* 0x0000000700077212 */ /* 0x000fe200078efcff */
[----:B------:R-:W-:-:S04]  /*9710*/  IMAD.MOV.U32 R23, RZ, RZ, R34 ;  /* 0x000000ffff177224 */ /* 0x000fc800078e0022 */
[----:B------:R0:W-:Y:S01]  /*9720*/  STG.E.U8 [R2.64], R7 ;  /* 0x0000000702007986 */ /* 0x0001e2000c101124 */
[----:B------:R-:W-:Y:S05]  /*9730*/  BRA `(.L_x_3239) ;  /* 0x0000097000007947 */ /* 0x000fea0003800000 */
.L_x_3255:
[----:B--2---:R-:W0:Y:S01]  /*9740*/  F2F.F32.F64 R7, R4 ;  /* 0x0000000400077310 */ /* 0x004e220000301000 */
        /* <DEDUP_REMOVED lines=14> */
.L_x_3259:
[----:B------:R-:W-:Y:S01]  /*9830*/  IMAD.MOV.U32 R0, RZ, RZ, 0x7f ;  /* 0x0000007fff007424 */ /* 0x000fe200078e00ff */
[----:B------:R-:W-:-:S04]  /*9840*/  ISETP.GT.U32.AND P0, PT, R6, 0x7f800000, PT ;  /* 0x7f8000000600780c */ /* 0x000fc80003f04070 */
[----:B------:R-:W-:-:S04]  /*9850*/  SEL R0, R0, 0x7c, P0 ;  /* 0x0000007c00007807 */ /* 0x000fc80000000000 */
.L_x_3260:
[----:B------:R-:W-:Y:S05]  /*9860*/  BSYNC B0 ;  /* 0x0000000000007941 */ /* 0x000fea0003800000 */
.L_x_3258:
[----:B------:R-:W-:Y:S01]  /*9870*/  LOP3.LUT R4, R7, 0x80000000, RZ, 0xc0, !PT ;  /* 0x8000000007047812 */ /* 0x000fe200078ec0ff */
[----:B------:R-:W-:-:S03]  /*9880*/  IMAD.MOV.U32 R23, RZ, RZ, R34 ;  /* 0x000000ffff177224 */ /* 0x000fc600078e0022 */
[----:B------:R-:W-:-:S04]  /*9890*/  SHF.R.U32.HI R5, RZ, 0x18, R4 ;  /* 0x00000018ff057819 */ /* 0x000fc80000011604 */
[----:B------:R-:W-:-:S05]  /*98a0*/  LOP3.LUT R5, R0, R5, RZ, 0xfc, !PT ;  /* 0x0000000500057212 */ /* 0x000fca00078efcff */
[----:B------:R0:W-:Y:S01]  /*98b0*/  STG.E.U8 [R2.64], R5 ;  /* 0x0000000502007986 */ /* 0x0001e2000c101124 */
[----:B------:R-:W-:Y:S05]  /*98c0*/  BRA `(.L_x_3239) ;  /* 0x000007e000007947 */ /* 0x000fea0003800000 */
.L_x_3254:
[----:B--2---:R-:W0:Y:S01]  /*98d0*/  F2F.F32.F64 R0, R4 ;  /* 0x0000000400007310 */ /* 0x004e220000301000 */
[----:B------:R-:W0:Y:S01]  /*98e0*/  DSETP.GEU.AND P0, PT, |R4|, c[0x2][0x58], PT ;  /* 0x008016000400762a */ /* 0x000e220003f0e200 */
[----:B------:R-:W-:-:S13]  /*98f0*/  IMAD.MOV.U32 R23, RZ, RZ, R34 ;  /* 0x000000ffff177224 */ /* 0x000fda00078e0022 */
[----:B0-----:R-:W-:-:S05]  /*9900*/  @!P0 FMUL R0, R0, 1.175494350822287508e-38 ;  /* 0x0080000000008820 */ /* 0x001fca0000400000 */
[----:B------:R-:W-:-:S05]  /*9910*/  F2FP.BF16.PACK_AB R0, RZ, R0 ;  /* 0x00000000ff00723e */ /* 0x000fca00000010ff */
[----:B------:R0:W-:Y:S01]  /*9920*/  STG.E.U16 [R2.64], R0 ;  /* 0x0000000002007986 */ /* 0x0001e2000c101524 */
[----:B------:R-:W-:Y:S05]  /*9930*/  BRA `(.L_x_3239) ;  /* 0x0000077000007947 */ /* 0x000fea0003800000 */
.L_x_3251:
        /* <DEDUP_REMOVED lines=8> */
[----:B--2---:R-:W0:Y:S01]  /*99c0*/  F2I.U32.F64.TRUNC R5, R4 ;  /* 0x0000000400057311 */ /* 0x004e22000030d000 */
[----:B------:R-:W-:Y:S01]  /*99d0*/  IMAD.MOV.U32 R23, RZ, RZ, R34 ;  /* 0x000000ffff177224 */ /* 0x000fe200078e0022 */
[----:B0-----:R0:W-:Y:S01]  /*99e0*/  STG.E.U16 [R2.64], R5 ;  /* 0x0000000502007986 */ /* 0x0011e2000c101524 */
[----:B------:R-:W-:Y:S05]  /*99f0*/  BRA `(.L_x_3239) ;  /* 0x000006b000007947 */ /* 0x000fea0003800000 */
.L_x_3263:
[----:B--2---:R-:W0:Y:S01]  /*9a00*/  F2F.F32.F64 R7, R4 ;  /* 0x0000000400077310 */ /* 0x004e220000301000 */
        /* <DEDUP_REMOVED lines=18> */
.L_x_3266:
[----:B------:R-:W-:-:S04]  /*9b30*/  LOP3.LUT R0, R7, 0x80000000, RZ, 0xc0, !PT ;  /* 0x8000000007007812 */ /* 0x000fc800078ec0ff */
[----:B------:R-:W-:-:S04]  /*9b40*/  SHF.R.U32.HI R5, RZ, 0x18, R0 ;  /* 0x00000018ff057819 */ /* 0x000fc80000011600 */
[----:B------:R-:W-:-:S04]  /*9b50*/  LOP3.LUT R4, R4, R5, RZ, 0xfc, !PT ;  /* 0x0000000504047212 */ /* 0x000fc800078efcff */
[----:B------:R-:W-:Y:S02]  /*9b60*/  PRMT R0, R4, 0x7610, R0 ;  /* 0x0000761004007816 */ /* 0x000fe40000000000 */
.L_x_3265:
[----:B------:R-:W-:Y:S05]  /*9b70*/  BSYNC B0 ;  /* 0x0000000000007941 */ /* 0x000fea0003800000 */
.L_x_3264:
[----:B------:R0:W-:Y:S01]  /*9b80*/  STG.E.U8 [R2.64], R0 ;  /* 0x0000000002007986 */ /* 0x0001e2000c101124 */
[----:B------:R-:W-:Y:S01]  /*9b90*/  IMAD.MOV.U32 R23, RZ, RZ, R34 ;  /* 0x000000ffff177224 */ /* 0x000fe200078e0022 */
[----:B------:R-:W-:Y:S05]  /*9ba0*/  BRA `(.L_x_3239) ;  /* 0x0000050000007947 */ /* 0x000fea0003800000 */
.L_x_3262:
        /* <DEDUP_REMOVED lines=19> */
.L_x_3269:
[----:B------:R-:W-:-:S04]  /*9ce0*/  LOP3.LUT R0, R7, 0x80000000, RZ, 0xc0, !PT ;  /* 0x8000000007007812 */ /* 0x000fc800078ec0ff */
[----:B------:R-:W-:-:S04]  /*9cf0*/  SHF.R.U32.HI R5, RZ, 0x18, R0 ;  /* 0x00000018ff057819 */ /* 0x000fc80000011600 */
[----:B------:R-:W-:-:S04]  /*9d00*/  LOP3.LUT R4, R4, R5, RZ, 0xfc, !PT ;  /* 0x0000000504047212 */ /* 0x000fc800078efcff */
[----:B------:R-:W-:Y:S02]  /*9d10*/  PRMT R0, R4, 0x7610, R0 ;  /* 0x0000761004007816 */ /* 0x000fe40000000000 */
.L_x_3268:
[----:B------:R-:W-:Y:S05]  /*9d20*/  BSYNC B0 ;  /* 0x0000000000007941 */ /* 0x000fea0003800000 */
.L_x_3267:
[----:B------:R0:W-:Y:S01]  /*9d30*/  STG.E.U8 [R2.64], R0 ;  /* 0x0000000002007986 */ /* 0x0001e2000c101124 */
[----:B------:R-:W-:Y:S01]  /*9d40*/  IMAD.MOV.U32 R23, RZ, RZ, R34 ;  /* 0x000000ffff177224 */ /* 0x000fe200078e0022 */
[----:B------:R-:W-:Y:S05]  /*9d50*/  BRA `(.L_x_3239) ;  /* 0x0000035000007947 */ /* 0x000fea0003800000 */
.L_x_3261:
[----:B------:R-:W-:-:S13]  /*9d60*/  ISETP.NE.AND P0, PT, R0, 0x1c, PT ;  /* 0x0000001c0000780c */ /* 0x000fda0003f05270 */
[----:B------:R-:W-:Y:S05]  /*9d70*/  @!P0 BRA `(.L_x_3270) ;  /* 0x0000030000008947 */ /* 0x000fea0003800000 */
[----:B------:R-:W-:-:S13]  /*9d80*/  ISETP.NE.AND P0, PT, R0, 0x1d, PT ;  /* 0x0000001d0000780c */ /* 0x000fda0003f05270 */
[----:B------:R-:W-:Y:S05]  /*9d90*/  @!P0 BRA `(.L_x_3271) ;  /* 0x000002a000008947 */ /* 0x000fea0003800000 */
[----:B------:R-:W-:-:S13]  /*9da0*/  ISETP.NE.AND P0, PT, R0, 0x2c, PT ;  /* 0x0000002c0000780c */ /* 0x000fda0003f05270 */
[----:B------:R-:W-:Y:S05]  /*9db0*/  @P0 BRA `(.L_x_3244) ;  /* 0x0000013000000947 */ /* 0x000fea0003800000 */
[----:B--2---:R0:W1:Y:S01]  /*9dc0*/  F2F.F32.F64 R8, R4 ;  /* 0x0000000400087310 */ /* 0x0040620000301000 */
[----:B------:R0:W1:Y:S01]  /*9dd0*/  DSETP.GEU.AND P0, PT, |R4|, c[0x2][0x58], PT ;  /* 0x008016000400762a */ /* 0x0000620003f0e200 */
[----:B------:R-:W-:Y:S02]  /*9de0*/  IMAD.MOV.U32 R23, RZ, RZ, R34 ;  /* 0x000000ffff177224 */ /* 0x000fe400078e0022 */
[----:B0-----:R-:W-:-:S11]  /*9df0*/  IMAD.MOV.U32 R5, RZ, RZ, 0xff ;  /* 0x000000ffff057424 */ /* 0x001fd600078e00ff */
[----:B-1----:R-:W-:Y:S01]  /*9e00*/  @!P0 FMUL R8, R8, 1.175494350822287508e-38 ;  /* 0x0080000008088820 */ /* 0x002fe20000400000 */
[----:B------:R-:W-:-:S04]  /*9e10*/  PLOP3.LUT P0, PT, PT, PT, PT, 0x80, 0x0 ;  /* 0x000000000000781c */ /* 0x000fc80003f0f070 */
        /* <DEDUP_REMOVED lines=13> */
.L_x_3244:
[----:B------:R-:W-:Y:S01]  /*9ef0*/  MOV R2, 0x0 ;  /* 0x0000000000027802 */ /* 0x000fe20000000f00 */
[----:B--2---:R-:W-:Y:S02]  /*9f00*/  IMAD.MOV.U32 R4, RZ, RZ, c[0x4][0x128] ;  /* 0x01004a00ff047624 */ /* 0x004fe400078e00ff */
        /* <DEDUP_REMOVED lines=16> */
[----:B0--3--:R-:W-:Y:S05]  /*a010*/  CALL.ABS.NOINC R2 ;  /* 0x0000000002007343 */ /* 0x009fea0003c00000 */
[----:B------:R-:W-:Y:S01]  /*a020*/  IMAD.MOV.U32 R23, RZ, RZ, R34 ;  /* 0x000000ffff177224 */ /* 0x000fe200078e0022 */
[----:B------:R-:W-:Y:S05]  /*a030*/  BRA `(.L_x_3239) ;  /* 0x0000007000007947 */ /* 0x000fea0003800000 */
.L_x_3271:
[----:B--2---:R-:W0:Y:S01]  /*a040*/  F2I.U64.F64.TRUNC R4, R4 ;  /* 0x0000000400047311 */ /* 0x004e22000030d800 */
[----:B------:R-:W-:Y:S01]  /*a050*/  IMAD.MOV.U32 R23, RZ, RZ, R34 ;  /* 0x000000ffff177224 */ /* 0x000fe200078e0022 */
[----:B0-----:R0:W-:Y:S01]  /*a060*/  STG.E.64 [R2.64], R4 ;  /* 0x0000000402007986 */ /* 0x0011e2000c101b24 */
[----:B------:R-:W-:Y:S05]  /*a070*/  BRA `(.L_x_3239) ;  /* 0x0000003000007947 */ /* 0x000fea0003800000 */
.L_x_3270:
[----:B--2---:R-:W0:Y:S01]  /*a080*/  F2I.U32.F64.TRUNC R5, R4 ;  /* 0x0000000400057311 */ /* 0x004e22000030d000 */
[----:B------:R-:W-:Y:S01]  /*a090*/  IMAD.MOV.U32 R23, RZ, RZ, R34 ;  /* 0x000000ffff177224 */ /* 0x000fe200078e0022 */
[----:B0-----:R0:W-:Y:S06]  /*a0a0*/  STG.E [R2.64], R5 ;  /* 0x0000000502007986 */ /* 0x0011ec000c101924 */
.L_x_3239:
[----:B0-----:R-:W-:Y:S05]  /*a0b0*/  BSYNC B6 ;  /* 0x0000000000067941 */ /* 0x001fea0003800000 */
.L_x_3238:
[----:B------:R-:W-:Y:S01]  /*a0c0*/  ISETP.GE.AND P0, PT, R23, R18, PT ;  /* 0x000000121700720c */ /* 0x000fe20003f06270 */
[----:B------:R-:W-:-:S12]  /*a0d0*/  BSSY B6, `(.L_x_3272) ;  /* 0x0000210000067945 */ /* 0x000fd80003800000 */
[----:B------:R-:W-:Y:S05]  /*a0e0*/  @P0 BRA `(.L_x_3273) ;  /* 0x000020e000000947 */ /* 0x000fea0003800000 */
[----:B------:R-:W0:Y:S01]  /*a0f0*/  S2R R0, SR_CTAID.X ;  /* 0x0000000000007919 */ /* 0x000e220000002500 */
[----:B------:R-:W-:Y:S01]  /*a100*/  PRMT R3, R19, 0x9910, RZ ;  /* 0x0000991013037816 */ /* 0x000fe200000000ff */
[----:B0-----:R-:W-:-:S04]  /*a110*/  IMAD R0, R0, 0x200, R23 ;  /* 0x0000020000007824 */ /* 0x001fc800078e0217 */
        /* <DEDUP_REMOVED lines=14> */
[----:B---3--:R-:W0:Y:S02]  /*a200*/  F2I.F64.TRUNC R29, R28 ;  /* 0x0000001c001d7311 */ /* 0x008e24000030d100 */
[----:B0-----:R0:W-:Y:S01]  /*a210*/  STG.E.U8 [R2.64], R29 ;  /* 0x0000001d02007986 */ /* 0x0011e2000c101124 */
[----:B------:R-:W-:Y:S05]  /*a220*/  BRA `(.L_x_3279) ;  /* 0x00000f1000007947 */ /* 0x000fea0003800000 */
.L_x_3277:
[----:B---3--:R-:W0:Y:S02]  /*a230*/  F2I.S64.F64.TRUNC R28, R28 ;  /* 0x0000001c001c7311 */ /* 0x008e24000030d900 */
[----:B0-2---:R-:W-:-:S05]  /*a240*/  IMAD.MOV.U32 R5, RZ, RZ, R28 ;  /* 0x000000ffff057224 */ /* 0x005fca00078e001c */
[----:B------:R0:W-:Y:S01]  /*a250*/  STG.E.U8 [R2.64], R5 ;  /* 0x0000000502007986 */ /* 0x0001e2000c101124 */
[----:B------:R-:W-:Y:S05]  /*a260*/  BRA `(.L_x_3279) ;  /* 0x00000ed000007947 */ /* 0x000fea0003800000 */
.L_x_3276:
[----:B------:R-:W-:-:S13]  /*a270*/  ISETP.NE.AND P0, PT, R0, 0x2, PT ;  /* 0x000000020000780c */ /* 0x000fda0003f05270 */
[----:B------:R-:W-:Y:S05]  /*a280*/  @!P0 BRA `(.L_x_3280) ;  /* 0x000000a000008947 */ /* 0x000fea0003800000 */
[----:B------:R-:W-:-:S13]  /*a290*/  ISETP.NE.AND P0, PT, R0, 0x3, PT ;  /* 0x000000030000780c */ /* 0x000fda0003f05270 */
[----:B------:R-:W-:Y:S05]  /*a2a0*/  @!P0 BRA `(.L_x_3281) ;  /* 0x0000005000008947 */ /* 0x000fea0003800000 */
[----:B------:R-:W-:-:S13]  /*a2b0*/  ISETP.NE.AND P0, PT, R0, 0x4, PT ;  /* 0x000000040000780c */ /* 0x000fda0003f05270 */
[----:B------:R-:W-:Y:S05]  /*a2c0*/  @P0 BRA `(.L_x_3278) ;  /* 0x00000ce000000947 */ /* 0x000fea0003800000 */
[----:B---3--:R-:W0:Y:S02]  /*a2d0*/  F2I.S64.F64.TRUNC R28, R28 ;  /* 0x0000001c001c7311 */ /* 0x008e24000030d900 */
[----:B0-----:R0:W-:Y:S01]  /*a2e0*/  STG.E.64 [R2.64], R28 ;  /* 0x0000001c02007986 */ /* 0x0011e2000c101b24 */
[----:B------:R-:W-:Y:S05]  /*a2f0*/  BRA `(.L_x_3279) ;  /* 0x00000e4000007947 */ /* 0x000fea0003800000 */
.L_x_3281:
[----:B---3--:R-:W0:Y:S02]  /*a300*/  F2I.F64.TRUNC R29, R28 ;  /* 0x0000001c001d7311 */ /* 0x008e24000030d100 */
[----:B0-----:R0:W-:Y:S01]  /*a310*/  STG.E [R2.64], R29 ;  /* 0x0000001d02007986 */ /* 0x0011e2000c101924 */
[----:B------:R-:W-:Y:S05]  /*a320*/  BRA `(.L_x_3279) ;  /* 0x00000e1000007947 */ /* 0x000fea0003800000 */
.L_x_3280:
[----:B---3--:R-:W0:Y:S02]  /*a330*/  F2I.F64.TRUNC R29, R28 ;  /* 0x0000001c001d7311 */ /* 0x008e24000030d100 */
[----:B0-----:R0:W-:Y:S01]  /*a340*/  STG.E.U16 [R2.64], R29 ;  /* 0x0000001d02007986 */ /* 0x0011e2000c101524 */
[----:B------:R-:W-:Y:S05]  /*a350*/  BRA `(.L_x_3279) ;  /* 0x00000de000007947 */ /* 0x000fea0003800000 */
.L_x_3275:
[----:B------:R-:W-:-:S13]  /*a360*/  ISETP.GT.AND P0, PT, R0, 0x6, PT ;  /* 0x000000060000780c */ /* 0x000fda0003f04270 */
[----:B------:R-:W-:Y:S05]  /*a370*/  @P0 BRA `(.L_x_3282) ;  /* 0x000000f000000947 */ /* 0x000fea0003800000 */
[----:B------:R-:W-:-:S13]  /*a380*/  ISETP.NE.AND P0, PT, R0, 0x5, PT ;  /* 0x000000050000780c */ /* 0x000fda0003f05270 */
[----:B------:R-:W-:Y:S05]  /*a390*/  @!P0 BRA `(.L_x_3283) ;  /* 0x0000007000008947 */ /* 0x000fea0003800000 */
[----:B------:R-:W-:-:S13]  /*a3a0*/  ISETP.NE.AND P0, PT, R0, 0x6, PT ;  /* 0x000000060000780c */ /* 0x000fda0003f05270 */
[----:B------:R-:W-:Y:S05]  /*a3b0*/  @P0 BRA `(.L_x_3278) ;  /* 0x00000bf000000947 */ /* 0x000fea0003800000 */
[----:B--23--:R-:W0:Y:S01]  /*a3c0*/  F2F.F32.F64 R5, R28 ;  /* 0x0000001c00057310 */ /* 0x00ce220000301000 */
[----:B------:R-:W0:-:S14]  /*a3d0*/  DSETP.GEU.AND P0, PT, |R28|, c[0x2][0x58], PT ;  /* 0x008016001c00762a */ /* 0x000e1c0003f0e200 */
[----:B0-----:R-:W-:-:S05]  /*a3e0*/  @!P0 FMUL R5, R5, 1.175494350822287508e-38 ;  /* 0x0080000005058820 */ /* 0x001fca0000400000 */
[----:B------:R0:W-:Y:S01]  /*a3f0*/  STG.E [R2.64], R5 ;  /* 0x0000000502007986 */ /* 0x0001e2000c101924 */
[----:B------:R-:W-:Y:S05]  /*a400*/  BRA `(.L_x_3279) ;  /* 0x00000d3000007947 */ /* 0x000fea0003800000 */
.L_x_3283:
[----:B---3--:R-:W0:Y:S01]  /*a410*/  F2F.F32.F64 R0, R28 ;  /* 0x0000001c00007310 */ /* 0x008e220000301000 */
[----:B------:R-:W0:-:S14]  /*a420*/  DSETP.GEU.AND P0, PT, |R28|, c[0x2][0x58], PT ;  /* 0x008016001c00762a */ /* 0x000e1c0003f0e200 */
[----:B0-----:R-:W-:-:S05]  /*a430*/  @!P0 FMUL R0, R0, 1.175494350822287508e-38 ;  /* 0x0080000000008820 */ /* 0x001fca0000400000 */
[----:B------:R-:W-:-:S05]  /*a440*/  F2FP.PACK_AB R0, RZ, R0 ;  /* 0x00000000ff00723e */ /* 0x000fca00000000ff */
[----:B------:R0:W-:Y:S01]  /*a450*/  STG.E.U16 [R2.64], R0 ;  /* 0x0000000002007986 */ /* 0x0001e2000c101524 */
[----:B------:R-:W-:Y:S05]  /*a460*/  BRA `(.L_x_3279) ;  /* 0x00000cd000007947 */ /* 0x000fea0003800000 */
.L_x_3282:
[----:B------:R-:W-:-:S13]  /*a470*/  ISETP.NE.AND P0, PT, R0, 0x7, PT ;  /* 0x000000070000780c */ /* 0x000fda0003f05270 */
[----:B------:R-:W-:Y:S05]  /*a480*/  @!P0 BRA `(.L_x_3284) ;  /* 0x0000011000008947 */ /* 0x000fea0003800000 */
[----:B------:R-:W-:-:S13]  /*a490*/  ISETP.NE.AND P0, PT, R0, 0x8, PT ;  /* 0x000000080000780c */ /* 0x000fda0003f05270 */
[----:B------:R-:W-:Y:S05]  /*a4a0*/  @!P0 BRA `(.L_x_3285) ;  /* 0x0000008000008947 */ /* 0x000fea0003800000 */
[----:B------:R-:W-:-:S13]  /*a4b0*/  ISETP.NE.AND P0, PT, R0, 0x9, PT ;  /* 0x000000090000780c */ /* 0x000fda0003f05270 */
[----:B------:R-:W-:Y:S05]  /*a4c0*/  @P0 BRA `(.L_x_3278) ;  /* 0x00000ae000000947 */ /* 0x000fea0003800000 */
[----:B--23--:R-:W0:Y:S01]  /*a4d0*/  F2F.F32.F64 R4, R28 ;  /* 0x0000001c00047310 */ /* 0x00ce220000301000 */
[----:B------:R-:W0:Y:S01]  /*a4e0*/  DSETP.GEU.AND P0, PT, |R28|, c[0x2][0x58], PT ;  /* 0x008016001c00762a */ /* 0x000e220003f0e200 */
[----:B------:R-:W-:-:S13]  /*a4f0*/  IMAD.MOV.U32 R5, RZ, RZ, RZ ;  /* 0x000000ffff057224 */ /* 0x000fda00078e00ff */
[----:B0-----:R-:W-:-:S05]  /*a500*/  @!P0 FMUL R4, R4, 1.175494350822287508e-38 ;  /* 0x0080000004048820 */ /* 0x001fca0000400000 */
[----:B------:R0:W-:Y:S01]  /*a510*/  STG.E.64 [R2.64], R4 ;  /* 0x0000000402007986 */ /* 0x0001e2000c101b24 */
[----:B------:R-:W-:Y:S05]  /*a520*/  BRA `(.L_x_3279) ;  /* 0x00000c1000007947 */ /* 0x000fea0003800000 */
.L_x_3285:
[----:B---3--:R-:W0:Y:S01]  /*a530*/  F2F.F32.F64 R0, R28 ;  /* 0x0000001c00007310 */ /* 0x008e220000301000 */
[----:B------:R-:W0:-:S14]  /*a540*/  DSETP.GEU.AND P0, PT, |R28|, c[0x2][0x58], PT ;  /* 0x008016001c00762a */ /* 0x000e1c0003f0e200 */
[----:B0-----:R-:W-:-:S05]  /*a550*/  @!P0 FMUL R0, R0, 1.175494350822287508e-38 ;  /* 0x0080000000008820 */ /* 0x001fca0000400000 */
[----:B--2---:R-:W-:-:S04]  /*a560*/  F2FP.PACK_AB R5, RZ, R0 ;  /* 0x00000000ff05723e */ /* 0x004fc800000000ff */
[----:B------:R-:W-:-:S05]  /*a570*/  PRMT R5, R5, 0x5410, RZ ;  /* 0x0000541005057816 */ /* 0x000fca00000000ff */
[----:B------:R0:W-:Y:S01]  /*a580*/  STG.E [R2.64], R5 ;  /* 0x0000000502007986 */ /* 0x0001e2000c101924 */
[----:B------:R-:W-:Y:S05]  /*a590*/  BRA `(.L_x_3279) ;  /* 0x00000ba000007947 */ /* 0x000fea0003800000 */
.L_x_3284:
[----:B---3--:R0:W-:Y:S01]  /*a5a0*/  STG.E.64 [R2.64], R28 ;  /* 0x0000001c02007986 */ /* 0x0081e2000c101b24 */
[----:B------:R-:W-:Y:S05]  /*a5b0*/  BRA `(.L_x_3279) ;  /* 0x00000b8000007947 */ /* 0x000fea0003800000 */
.L_x_3274:
        /* <DEDUP_REMOVED lines=8> */
[----:B---3--:R-:W0:-:S06]  /*a640*/  DSETP.NEU.AND P0, PT, R28, RZ, PT ;  /* 0x000000ff1c00722a */ /* 0x008e0c0003f0d000 */
[----:B0-2---:R-:W-:-:S05]  /*a650*/  SEL R5, RZ, 0x1, !P0 ;  /* 0x00000001ff057807 */ /* 0x005fca0004000000 */
[----:B------:R0:W-:Y:S01]  /*a660*/  STG.E.U8 [R2.64], R5 ;  /* 0x0000000502007986 */ /* 0x0001e2000c101124 */
[----:B------:R-:W-:Y:S05]  /*a670*/  BRA `(.L_x_3279) ;  /* 0x00000ac000007947 */ /* 0x000fea0003800000 */
.L_x_3288:
[----:B------:R-:W-:-:S05]  /*a680*/  CS2R R30, SRZ ;  /* 0x00000000001e7805 */ /* 0x000fca000001ff00 */
[----:B---3--:R0:W-:Y:S01]  /*a690*/  STG.E.128 [R2.64], R28 ;  /* 0x0000001c02007986 */ /* 0x0081e2000c101d24 */
[----:B------:R-:W-:Y:S05]  /*a6a0*/  BRA `(.L_x_3279) ;  /* 0x00000a9000007947 */ /* 0x000fea0003800000 */
.L_x_3287:
[----:B------:R-:W-:-:S13]  /*a6b0*/  ISETP.NE.AND P0, PT, R0, 0xf, PT ;  /* 0x0000000f0000780c */ /* 0x000fda0003f05270 */
[----:B------:R-:W-:Y:S05]  /*a6c0*/  @!P0 BRA `(.L_x_3289) ;  /* 0x0000031000008947 */ /* 0x000fea0003800000 */
[----:B------:R-:W-:-:S13]  /*a6d0*/  ISETP.NE.AND P0, PT, R0, 0x17, PT ;  /* 0x000000170000780c */ /* 0x000fda0003f05270 */
[----:B------:R-:W-:Y:S05]  /*a6e0*/  @!P0 BRA `(.L_x_3290) ;  /* 0x0000017000008947 */ /* 0x000fea0003800000 */
[----:B------:R-:W-:-:S13]  /*a6f0*/  ISETP.NE.AND P0, PT, R0, 0x18, PT ;  /* 0x000000180000780c */ /* 0x000fda0003f05270 */
[----:B------:R-:W-:Y:S05]  /*a700*/  @P0 BRA `(.L_x_3278) ;  /* 0x000008a000000947 */ /* 0x000fea0003800000 */
[----:B---3--:R-:W0:Y:S01]  /*a710*/  F2F.F32.F64 R7, R28 ;  /* 0x0000001c00077310 */ /* 0x008e220000301000 */
[----:B------:R-:W0:Y:S01]  /*a720*/  DSETP.GEU.AND P0, PT, |R28|, c[0x2][0x58], PT ;  /* 0x008016001c00762a */ /* 0x000e220003f0e200 */
[----:B------:R-:W-:-:S13]  /*a730*/  BSSY B0, `(.L_x_3291) ;  /* 0x000000f000007945 */ /* 0x000fda0003800000 */
[----:B0-----:R-:W-:-:S05]  /*a740*/  @!P0 FMUL R7, R7, 1.175494350822287508e-38 ;  /* 0x0080000007078820 */ /* 0x001fca0000400000 */
[C---:B--2---:R-:W-:Y:S02]  /*a750*/  LOP3.LUT R4, R7.reuse, 0x7fffffff, RZ, 0xc0, !PT ;  /* 0x7fffffff07047812 */ /* 0x044fe400078ec0ff */
        /* <DEDUP_REMOVED lines=12> */
.L_x_3292:
[----:B------:R-:W-:Y:S05]  /*a820*/  BSYNC B0 ;  /* 0x0000000000007941 */ /* 0x000fea0003800000 */
.L_x_3291:
[----:B------:R-:W-:-:S05]  /*a830*/  LOP3.LUT R5, R0, R5, RZ, 0xfc, !PT ;  /* 0x0000000500057212 */ /* 0x000fca00078efcff */
[----:B------:R0:W-:Y:S01]  /*a840*/  STG.E.U8 [R2.64], R5 ;  /* 0x0000000502007986 */ /* 0x0001e2000c101124 */
[----:B------:R-:W-:Y:S05]  /*a850*/  BRA `(.L_x_3279) ;  /* 0x000008e000007947 */ /* 0x000fea0003800000 */
.L_x_3290:
[----:B--23--:R-:W0:Y:S01]  /*a860*/  F2F.F32.F64 R5, R28 ;  /* 0x0000001c00057310 */ /* 0x00ce220000301000 */
        /* <DEDUP_REMOVED lines=14> */
.L_x_3294:
[----:B------:R-:W-:Y:S01]  /*a950*/  IMAD.MOV.U32 R0, RZ, RZ, 0x7f ;  /* 0x0000007fff007424 */ /* 0x000fe200078e00ff */
[----:B------:R-:W-:-:S04]  /*a960*/  ISETP.GT.U32.AND P0, PT, R4, 0x7f800000, PT ;  /* 0x7f8000000400780c */ /* 0x000fc80003f04070 */
[----:B------:R-:W-:-:S04]  /*a970*/  SEL R0, R0, 0x7c, P0 ;  /* 0x0000007c00007807 */ /* 0x000fc80000000000 */
.L_x_3295:
[----:B------:R-:W-:Y:S05]  /*a980*/  BSYNC B0 ;  /* 0x0000000000007941 */ /* 0x000fea0003800000 */
.L_x_3293:
[----:B------:R-:W-:-:S04]  /*a990*/  LOP3.LUT R4, R5, 0x80000000, RZ, 0xc0, !PT ;  /* 0x8000000005047812 */ /* 0x000fc800078ec0ff */
[----:B------:R-:W-:-:S04]  /*a9a0*/  SHF.R.U32.HI R5, RZ, 0x18, R4 ;  /* 0x00000018ff057819 */ /* 0x000fc80000011604 */
[----:B------:R-:W-:-:S05]  /*a9b0*/  LOP3.LUT R5, R0, R5, RZ, 0xfc, !PT ;  /* 0x0000000500057212 */ /* 0x000fca00078efcff */
[----:B------:R0:W-:Y:S01]  /*a9c0*/  STG.E.U8 [R2.64], R5 ;  /* 0x0000000502007986 */ /* 0x0001e2000c101124 */
[----:B------:R-:W-:Y:S05]  /*a9d0*/  BRA `(.L_x_3279) ;  /* 0x0000076000007947 */ /* 0x000fea0003800000 */
.L_x_3289:
[----:B---3--:R-:W0:Y:S01]  /*a9e0*/  F2F.F32.F64 R0, R28 ;  /* 0x0000001c00007310 */ /* 0x008e220000301000 */
[----:B------:R-:W0:-:S14]  /*a9f0*/  DSETP.GEU.AND P0, PT, |R28|, c[0x2][0x58], PT ;  /* 0x008016001c00762a */ /* 0x000e1c0003f0e200 */
[----:B0-----:R-:W-:-:S05]  /*aa00*/  @!P0 FMUL R0, R0, 1.175494350822287508e-38 ;  /* 0x0080000000008820 */ /* 0x001fca0000400000 */
[----:B------:R-:W-:-:S05]  /*aa10*/  F2FP.BF16.PACK_AB R0, RZ, R0 ;  /* 0x00000000ff00723e */ /* 0x000fca00000010ff */
[----:B------:R0:W-:Y:S01]  /*aa20*/  STG.E.U16 [R2.64], R0 ;  /* 0x0000000002007986 */ /* 0x0001e2000c101524 */
[----:B------:R-:W-:Y:S05]  /*aa30*/  BRA `(.L_x_3279) ;  /* 0x0000070000007947 */ /* 0x000fea0003800000 */
.L_x_3286:
        /* <DEDUP_REMOVED lines=8> */
[----:B---3--:R-:W0:Y:S02]  /*aac0*/  F2I.U32.F64.TRUNC R29, R28 ;  /* 0x0000001c001d7311 */ /* 0x008e24000030d000 */
[----:B0-----:R0:W-:Y:S01]  /*aad0*/  STG.E.U16 [R2.64], R29 ;  /* 0x0000001d02007986 */ /* 0x0011e2000c101524 */
[----:B------:R-:W-:Y:S05]  /*aae0*/  BRA `(.L_x_3279) ;  /* 0x0000065000007947 */ /* 0x000fea0003800000 */
.L_x_3298:
[----:B---3--:R-:W0:Y:S01]  /*aaf0*/  F2F.F32.F64 R7, R28 ;  /* 0x0000001c00077310 */ /* 0x008e220000301000 */
[----:B------:R-:W0:Y:S01]  /*ab00*/  DSETP.GEU.AND P0, PT, |R28|, c[0x2][0x58], PT ;  /* 0x008016001c00762a */ /* 0x000e220003f0e200 */
[----:B------:R-:W-:Y:S01]  /*ab10*/  BSSY B0, `(.L_x_3299) ;  /* 0x0000015000007945 */ /* 0x000fe20003800000 */
[----:B------:R-:W-:-:S12]  /*ab20*/  IMAD.MOV.U32 R0, RZ, RZ, 0x80 ;  /* 0x00000080ff007424 */ /* 0x000fd800078e00ff */
[----:B0-----:R-:W-:-:S05]  /*ab30*/  @!P0 FMUL R7, R7, 1.175494350822287508e-38 ;  /* 0x0080000007078820 */ /* 0x001fca0000400000 */
[----:B--2---:R-:W-:-:S04]  /*ab40*/  LOP3.LUT R5, R7, 0x7fffffff, RZ, 0xc0, !PT ;  /* 0x7fffffff07057812 */ /* 0x004fc800078ec0ff */
        /* <DEDUP_REMOVED lines=13> */
.L_x_3301:
[----:B------:R-:W-:-:S04]  /*ac20*/  LOP3.LUT R0, R7, 0x80000000, RZ, 0xc0, !PT ;  /* 0x8000000007007812 */ /* 0x000fc800078ec0ff */
[----:B------:R-:W-:-:S04]  /*ac30*/  SHF.R.U32.HI R5, RZ, 0x18, R0 ;  /* 0x00000018ff057819 */ /* 0x000fc80000011600 */
[----:B------:R-:W-:-:S04]  /*ac40*/  LOP3.LUT R4, R4, R5, RZ, 0xfc, !PT ;  /* 0x0000000504047212 */ /* 0x000fc800078efcff */
[----:B------:R-:W-:Y:S02]  /*ac50*/  PRMT R0, R4, 0x7610, R0 ;  /* 0x0000761004007816 */ /* 0x000fe40000000000 */
.L_x_3300:
[----:B------:R-:W-:Y:S05]  /*ac60*/  BSYNC B0 ;  /* 0x0000000000007941 */ /* 0x000fea0003800000 */
.L_x_3299:
[----:B------:R0:W-:Y:S01]  /*ac70*/  STG.E.U8 [R2.64], R0 ;  /* 0x0000000002007986 */ /* 0x0001e2000c101124 */
[----:B------:R-:W-:Y:S05]  /*ac80*/  BRA `(.L_x_3279) ;  /* 0x000004b000007947 */ /* 0x000fea0003800000 */
.L_x_3297:
        /* <DEDUP_REMOVED lines=19> */
.L_x_3304:
[----:B------:R-:W-:-:S04]  /*adc0*/  LOP3.LUT R0, R7, 0x80000000, RZ, 0xc0, !PT ;  /* 0x8000000007007812 */ /* 0x000fc800078ec0ff */
[----:B------:R-:W-:-:S04]  /*add0*/  SHF.R.U32.HI R5, RZ, 0x18, R0 ;  /* 0x00000018ff057819 */ /* 0x000fc80000011600 */
[----:B------:R-:W-:-:S04]  /*ade0*/  LOP3.LUT R4, R4, R5, RZ, 0xfc, !PT ;  /* 0x0000000504047212 */ /* 0x000fc800078efcff */
[----:B------:R-:W-:Y:S02]  /*adf0*/  PRMT R0, R4, 0x7610, R0 ;  /* 0x0000761004007816 */ /* 0x000fe40000000000 */
.L_x_3303:
[----:B------:R-:W-:Y:S05]  /*ae00*/  BSYNC B0 ;  /* 0x0000000000007941 */ /* 0x000fea0003800000 */
.L_x_3302:
[----:B------:R0:W-:Y:S01]  /*ae10*/  STG.E.U8 [R2.64], R0 ;  /* 0x0000000002007986 */ /* 0x0001e2000c101124 */
[----:B------:R-:W-:Y:S05]  /*ae20*/  BRA `(.L_x_3279) ;  /* 0x0000031000007947 */ /* 0x000fea0003800000 */
.L_x_3296:
[----:B------:R-:W-:-:S13]  /*ae30*/  ISETP.NE.AND P0, PT, R0, 0x1c, PT ;  /* 0x0000001c0000780c */ /* 0x000fda0003f05270 */
[----:B------:R-:W-:Y:S05]  /*ae40*/  @!P0 BRA `(.L_x_3305) ;  /* 0x000002d000008947 */ /* 0x000fea0003800000 */
[----:B------:R-:W-:-:S13]  /*ae50*/  ISETP.NE.AND P0, PT, R0, 0x1d, PT ;  /* 0x0000001d0000780c */ /* 0x000fda0003f05270 */
[----:B------:R-:W-:Y:S05]  /*ae60*/  @!P0 BRA `(.L_x_3306) ;  /* 0x0000028000008947 */ /* 0x000fea0003800000 */
[----:B------:R-:W-:-:S13]  /*ae70*/  ISETP.NE.AND P0, PT, R0, 0x2c, PT ;  /* 0x0000002c0000780c */ /* 0x000fda0003f05270 */
[----:B------:R-:W-:Y:S05]  /*ae80*/  @P0 BRA `(.L_x_3278) ;  /* 0x0000012000000947 */ /* 0x000fea0003800000 */
[----:B---3--:R-:W0:Y:S01]  /*ae90*/  F2F.F32.F64 R6, R28 ;  /* 0x0000001c00067310 */ /* 0x008e220000301000 */
[----:B------:R-:W0:-:S14]  /*aea0*/  DSETP.GEU.AND P0, PT, |R28|, c[0x2][0x58], PT ;  /* 0x008016001c00762a */ /* 0x000e1c0003f0e200 */
[----:B0-----:R-:W-:Y:S01]  /*aeb0*/  @!P0 FMUL R6, R6, 1.175494350822287508e-38 ;  /* 0x0080000006068820 */ /* 0x001fe20000400000 */
[----:B------:R-:W-:-:S04]  /*aec0*/  PLOP3.LUT P0, PT, PT, PT, PT, 0x80, 0x0 ;  /* 0x000000000000781c */ /* 0x000fc80003f0f070 */
[----:B--2---:R-:W-:-:S04]  /*aed0*/  SHF.R.U32.HI R4, RZ, 0x17, R6 ;  /* 0x00000017ff047819 */ /* 0x004fc80000011606 */
        /* <DEDUP_REMOVED lines=13> */
.L_x_3278:
        /* <DEDUP_REMOVED lines=19> */
[----:B------:R-:W-:Y:S05]  /*b0e0*/  BRA `(.L_x_3279) ;  /* 0x0000005000007947 */ /* 0x000fea0003800000 */
.L_x_3306:
[----:B---3--:R-:W0:Y:S02]  /*b0f0*/  F2I.U64.F64.TRUNC R28, R28 ;  /* 0x0000001c001c7311 */ /* 0x008e24000030d800 */
[----:B0-----:R0:W-:Y:S01]  /*b100*/  STG.E.64 [R2.64], R28 ;  /* 0x0000001c02007986 */ /* 0x0011e2000c101b24 */
[----:B------:R-:W-:Y:S05]  /*b110*/  BRA `(.L_x_3279) ;  /* 0x0000002000007947 */ /* 0x000fea0003800000 */
.L_x_3305:
[----:B---3--:R-:W0:Y:S02]  /*b120*/  F2I.U32.F64.TRUNC R29, R28 ;  /* 0x0000001c001d7311 */ /* 0x008e24000030d000 */
[----:B0-----:R0:W-:Y:S02]  /*b130*/  STG.E [R2.64], R29 ;  /* 0x0000001d02007986 */ /* 0x0011e4000c101924 */
.L_x_3279:
[----:B------:R-:W-:-:S04]  /*b140*/  IADD3 R23, R23, 0x80, RZ ;  /* 0x0000008017177810 */ /* 0x000fc80007ffe0ff */
[----:B------:R-:W-:-:S13]  /*b150*/  ISETP.GE.AND P0, PT, R23, R18, PT ;  /* 0x000000121700720c */ /* 0x000fda0003f06270 */
[----:B------:R-:W-:Y:S05]  /*b160*/  @P0 BRA `(.L_x_3273) ;  /* 0x0000106000000947 */ /* 0x000fea0003800000 */
[----:B0-----:R-:W0:Y:S01]  /*b170*/  S2R R0, SR_CTAID.X ;  /* 0x0000000000007919 */ /* 0x001e220000002500 */
        /* <DEDUP_REMOVED lines=16> */
[----:B--2---:R-:W0:Y:S02]  /*b280*/  F2I.F64.TRUNC R25, R24 ;  /* 0x0000001800197311 */ /* 0x004e24000030d100 */
[----:B0-----:R0:W-:Y:S01]  /*b290*/  STG.E.U8 [R2.64], R25 ;  /* 0x0000001902007986 */ /* 0x0011e2000c101124 */
[----:B------:R-:W-:Y:S05]  /*b2a0*/  BRA `(.L_x_3312) ;  /* 0x00000f1000007947 */ /* 0x000fea0003800000 */
.L_x_3310:
[----:B--2---:R-:W0:Y:S02]  /*b2b0*/  F2I.S64.F64.TRUNC R24, R24 ;  /* 0x0000001800187311 */ /* 0x004e24000030d900 */
[----:B0-----:R-:W-:-:S05]  /*b2c0*/  IMAD.MOV.U32 R5, RZ, RZ, R24 ;  /* 0x000000ffff057224 */ /* 0x001fca00078e0018 */
[----:B------:R0:W-:Y:S01]  /*b2d0*/  STG.E.U8 [R2.64], R5 ;  /* 0x0000000502007986 */ /* 0x0001e2000c101124 */
[----:B------:R-:W-:Y:S05]  /*b2e0*/  BRA `(.L_x_3312) ;  /* 0x00000ed000007947 */ /* 0x000fea0003800000 */
.L_x_3309:
[----:B------:R-:W-:-:S13]  /*b2f0*/  ISETP.NE.AND P0, PT, R0, 0x2, PT ;  /* 0x000000020000780c */ /* 0x000fda0003f05270 */
[----:B------:R-:W-:Y:S05]  /*b300*/  @!P0 BRA `(.L_x_3313) ;  /* 0x000000a000008947 */ /* 0x000fea0003800000 */
[----:B------:R-:W-:-:S13]  /*b310*/  ISETP.NE.AND P0, PT, R0, 0x3, PT ;  /* 0x000000030000780c */ /* 0x000fda0003f05270 */
[----:B------:R-:W-:Y:S05]  /*b320*/  @!P0 BRA `(.L_x_3314) ;  /* 0x0000005000008947 */ /* 0x000fea0003800000 */
[----:B------:R-:W-:-:S13]  /*b330*/  ISETP.NE.AND P0, PT, R0, 0x4, PT ;  /* 0x000000040000780c */ /* 0x000fda0003f05270 */
[----:B------:R-:W-:Y:S05]  /*b340*/  @P0 BRA `(.L_x_3311) ;  /* 0x00000ce000000947 */ /* 0x000fea0003800000 */
[----:B--2---:R-:W0:Y:S02]  /*b350*/  F2I.S64.F64.TRUNC R24, R24 ;  /* 0x0000001800187311 */ /* 0x004e24000030d900 */
[----:B0-----:R0:W-:Y:S01]  /*b360*/  STG.E.64 [R2.64], R24 ;  /* 0x0000001802007986 */ /* 0x0011e2000c101b24 */
[----:B------:R-:W-:Y:S05]  /*b370*/  BRA `(.L_x_3312) ;  /* 0x00000e4000007947 */ /* 0x000fea0003800000 */
.L_x_3314:
[----:B--2---:R-:W0:Y:S02]  /*b380*/  F2I.F64.TRUNC R25, R24 ;  /* 0x0000001800197311 */ /* 0x004e24000030d100 */
[----:B0-----:R0:W-:Y:S01]  /*b390*/  STG.E [R2.64], R25 ;  /* 0x0000001902007986 */ /* 0x0011e2000c101924 */
[----:B------:R-:W-:Y:S05]  /*b3a0*/  BRA `(.L_x_3312) ;  /* 0x00000e1000007947 */ /* 0x000fea0003800000 */
.L_x_3313:
[----:B--2---:R-:W0:Y:S02]  /*b3b0*/  F2I.F64.TRUNC R25, R24 ;  /* 0x0000001800197311 */ /* 0x004e24000030d100 */
[----:B0-----:R0:W-:Y:S01]  /*b3c0*/  STG.E.U16 [R2.64], R25 ;  /* 0x0000001902007986 */ /* 0x0011e2000c101524 */
[----:B------:R-:W-:Y:S05]  /*b3d0*/  BRA `(.L_x_3312) ;  /* 0x00000de000007947 */ /* 0x000fea0003800000 */
.L_x_3308:
[----:B------:R-:W-:-:S13]  /*b3e0*/  ISETP.GT.AND P0, PT, R0, 0x6, PT ;  /* 0x000000060000780c */ /* 0x000fda0003f04270 */
[----:B------:R-:W-:Y:S05]  /*b3f0*/  @P0 BRA `(.L_x_3315) ;  /* 0x000000f000000947 */ /* 0x000fea0003800000 */
[----:B------:R-:W-:-:S13]  /*b400*/  ISETP.NE.AND P0, PT, R0, 0x5, PT ;  /* 0x000000050000780c */ /* 0x000fda0003f05270 */
[----:B------:R-:W-:Y:S05]  /*b410*/  @!P0 BRA `(.L_x_3316) ;  /* 0x0000007000008947 */ /* 0x000fea0003800000 */
[----:B------:R-:W-:-:S13]  /*b420*/  ISETP.NE.AND P0, PT, R0, 0x6, PT ;  /* 0x000000060000780c */ /* 0x000fda0003f05270 */
[----:B------:R-:W-:Y:S05]  /*b430*/  @P0 BRA `(.L_x_3311) ;  /* 0x00000bf000000947 */ /* 0x000fea0003800000 */
[----:B--2---:R-:W0:Y:S01]  /*b440*/  F2F.F32.F64 R5, R24 ;  /* 0x0000001800057310 */ /* 0x004e220000301000 */
[----:B------:R-:W0:-:S14]  /*b450*/  DSETP.GEU.AND P0, PT, |R24|, c[0x2][0x58], PT ;  /* 0x008016001800762a */ /* 0x000e1c0003f0e200 */
[----:B0-----:R-:W-:-:S05]  /*b460*/  @!P0 FMUL R5, R5, 1.175494350822287508e-38 ;  /* 0x0080000005058820 */ /* 0x001fca0000400000 */
[----:B------:R0:W-:Y:S01]  /*b470*/  STG.E [R2.64], R5 ;  /* 0x0000000502007986 */ /* 0x0001e2000c101924 */
[----:B------:R-:W-:Y:S05]  /*b480*/  BRA `(.L_x_3312) ;  /* 0x00000d3000007947 */ /* 0x000fea0003800000 */
.L_x_3316:
[----:B--2---:R-:W0:Y:S01]  /*b490*/  F2F.F32.F64 R0, R24 ;  /* 0x0000001800007310 */ /* 0x004e220000301000 */
[----:B------:R-:W0:-:S14]  /*b4a0*/  DSETP.GEU.AND P0, PT, |R24|, c[0x2][0x58], PT ;  /* 0x008016001800762a */ /* 0x000e1c0003f0e200 */
[----:B0-----:R-:W-:-:S05]  /*b4b0*/  @!P0 FMUL R0, R0, 1.175494350822287508e-38 ;  /* 0x0080000000008820 */ /* 0x001fca0000400000 */
[----:B------:R-:W-:-:S05]  /*b4c0*/  F2FP.PACK_AB R0, RZ, R0 ;  /* 0x00000000ff00723e */ /* 0x000fca00000000ff */
[----:B------:R0:W-:Y:S01]  /*b4d0*/  STG.E.U16 [R2.64], R0 ;  /* 0x0000000002007986 */ /* 0x0001e2000c101524 */
[----:B------:R-:W-:Y:S05]  /*b4e0*/  BRA `(.L_x_3312) ;  /* 0x00000cd000007947 */ /* 0x000fea0003800000 */
.L_x_3315:
        /* <DEDUP_REMOVED lines=8> */
[----:B------:R-:W-:-:S13]  /*b570*/  IMAD.MOV.U32 R5, RZ, RZ, RZ ;  /* 0x000000ffff057224 */ /* 0x000fda00078e00ff */
[----:B0-----:R-:W-:-:S05]  /*b580*/  @!P0 FMUL R4, R4, 1.175494350822287508e-38 ;  /* 0x0080000004048820 */ /* 0x001fca0000400000 */
[----:B------:R0:W-:Y:S01]  /*b590*/  STG.E.64 [R2.64], R4 ;  /* 0x0000000402007986 */ /* 0x0001e2000c101b24 */
[----:B------:R-:W-:Y:S05]  /*b5a0*/  BRA `(.L_x_3312) ;  /* 0x00000c1000007947 */ /* 0x000fea0003800000 */
.L_x_3318:
[----:B--2---:R-:W0:Y:S01]  /*b5b0*/  F2F.F32.F64 R0, R24 ;  /* 0x0000001800007310 */ /* 0x004e220000301000 */
[----:B------:R-:W0:-:S14]  /*b5c0*/  DSETP.GEU.AND P0, PT, |R24|, c[0x2][0x58], PT ;  /* 0x008016001800762a */ /* 0x000e1c0003f0e200 */
[----:B0-----:R-:W-:-:S05]  /*b5d0*/  @!P0 FMUL R0, R0, 1.175494350822287508e-38 ;  /* 0x0080000000008820 */ /* 0x001fca0000400000 */
[----:B------:R-:W-:-:S04]  /*b5e0*/  F2FP.PACK_AB R5, RZ, R0 ;  /* 0x00000000ff05723e */ /* 0x000fc800000000ff */
[----:B------:R-:W-:-:S05]  /*b5f0*/  PRMT R5, R5, 0x5410, RZ ;  /* 0x0000541005057816 */ /* 0x000fca00000000ff */
[----:B------:R0:W-:Y:S01]  /*b600*/  STG.E [R2.64], R5 ;  /* 0x0000000502007986 */ /* 0x0001e2000c101924 */
[----:B------:R-:W-:Y:S05]  /*b610*/  BRA `(.L_x_3312) ;  /* 0x00000ba000007947 */ /* 0x000fea0003800000 */
.L_x_3317:
[----:B--2---:R0:W-:Y:S01]  /*b620*/  STG.E.64 [R2.64], R24 ;  /* 0x0000001802007986 */ /* 0x0041e2000c101b24 */
[----:B------:R-:W-:Y:S05]  /*b630*/  BRA `(.L_x_3312) ;  /* 0x00000b8000007947 */ /* 0x000fea0003800000 */
.L_x_3307:
        /* <DEDUP_REMOVED lines=8> */
[----:B--2---:R-:W0:-:S06]  /*b6c0*/  DSETP.NEU.AND P0, PT, R24, RZ, PT ;  /* 0x000000ff1800722a */ /* 0x004e0c0003f0d000 */
[----:B0-----:R-:W-:-:S05]  /*b6d0*/  SEL R5, RZ, 0x1, !P0 ;  /* 0x00000001ff057807 */ /* 0x001fca0004000000 */
[----:B------:R0:W-:Y:S01]  /*b6e0*/  STG.E.U8 [R2.64], R5 ;  /* 0x0000000502007986 */ /* 0x0001e2000c101124 */
[----:B------:R-:W-:Y:S05]  /*b6f0*/  BRA `(.L_x_3312) ;  /* 0x00000ac000007947 */ /* 0x000fea0003800000 */
.L_x_3321:
[----:B------:R-:W-:-:S05]  /*b700*/  CS2R R26, SRZ ;  /* 0x00000000001a7805 */ /* 0x000fca000001ff00 */
[----:B--2---:R0:W-:Y:S01]  /*b710*/  STG.E.128 [R2.64], R24 ;  /* 0x0000001802007986 */ /* 0x0041e2000c101d24 */
[----:B------:R-:W-:Y:S05]  /*b720*/  BRA `(.L_x_3312) ;  /* 0x00000a9000007947 */ /* 0x000fea0003800000 */
.L_x_3320:
        /* <DEDUP_REMOVED lines=23> */
.L_x_3325:
[----:B------:R-:W-:Y:S05]  /*b8a0*/  BSYNC B0 ;  /* 0x0000000000007941 */ /* 0x000fea0003800000 */
.L_x_3324:
[----:B------:R-:W-:-:S05]  /*b8b0*/  LOP3.LUT R5, R0, R5, RZ, 0xfc, !PT ;  /* 0x0000000500057212 */ /* 0x000fca00078efcff */
[----:B------:R0:W-:Y:S01]  /*b8c0*/  STG.E.U8 [R2.64], R5 ;  /* 0x0000000502007986 */ /* 0x0001e2000c101124 */
[----:B------:R-:W-:Y:S05]  /*b8d0*/  BRA `(.L_x_3312) ;  /* 0x000008e000007947 */ /* 0x000fea0003800000 */
.L_x_3323:
        /* <DEDUP_REMOVED lines=15> */
.L_x_3327:
[----:B------:R-:W-:Y:S01]  /*b9d0*/  IMAD.MOV.U32 R0, RZ, RZ, 0x7f ;  /* 0x0000007fff007424 */ /* 0x000fe200078e00ff */
[----:B------:R-:W-:-:S04]  /*b9e0*/  ISETP.GT.U32.AND P0, PT, R4, 0x7f800000, PT ;  /* 0x7f8000000400780c */ /* 0x000fc80003f04070 */
[----:B------:R-:W-:-:S04]  /*b9f0*/  SEL R0, R0, 0x7c, P0 ;  /* 0x0000007c00007807 */ /* 0x000fc80000000000 */
.L_x_3328:
[----:B------:R-:W-:Y:S05]  /*ba00*/  BSYNC B0 ;  /* 0x0000000000007941 */ /* 0x000fea0003800000 */
.L_x_3326:
[----:B------:R-:W-:-:S04]  /*ba10*/  LOP3.LUT R4, R5, 0x80000000, RZ, 0xc0, !PT ;  /* 0x8000000005047812 */ /* 0x000fc800078ec0ff */
[----:B------:R-:W-:-:S04]  /*ba20*/  SHF.R.U32.HI R5, RZ, 0x18, R4 ;  /* 0x00000018ff057819 */ /* 0x000fc80000011604 */
[----:B------:R-:W-:-:S05]  /*ba30*/  LOP3.LUT R5, R0, R5, RZ, 0xfc, !PT ;  /* 0x0000000500057212 */ /* 0x000fca00078efcff */
[----:B------:R0:W-:Y:S01]  /*ba40*/  STG.E.U8 [R2.64], R5 ;  /* 0x0000000502007986 */ /* 0x0001e2000c101124 */
[----:B------:R-:W-:Y:S05]  /*ba50*/  BRA `(.L_x_3312) ;  /* 0x0000076000007947 */ /* 0x000fea0003800000 */
.L_x_3322:
[----:B--2---:R-:W0:Y:S01]  /*ba60*/  F2F.F32.F64 R0, R24 ;  /* 0x0000001800007310 */ /* 0x004e220000301000 */
[----:B------:R-:W0:-:S14]  /*ba70*/  DSETP.GEU.AND P0, PT, |R24|, c[0x2][0x58], PT ;  /* 0x008016001800762a */ /* 0x000e1c0003f0e200 */
[----:B0-----:R-:W-:-:S05]  /*ba80*/  @!P0 FMUL R0, R0, 1.175494350822287508e-38 ;  /* 0x0080000000008820 */ /* 0x001fca0000400000 */
[----:B------:R-:W-:-:S05]  /*ba90*/  F2FP.BF16.PACK_AB R0, RZ, R0 ;  /* 0x00000000ff00723e */ /* 0x000fca00000010ff */
[----:B------:R0:W-:Y:S01]  /*baa0*/  STG.E.U16 [R2.64], R0 ;  /* 0x0000000002007986 */ /* 0x0001e2000c101524 */
[----:B------:R-:W-:Y:S05]  /*bab0*/  BRA `(.L_x_3312) ;  /* 0x0000070000007947 */ /* 0x000fea0003800000 */
.L_x_3319:
        /* <DEDUP_REMOVED lines=8> */
[----:B--2---:R-:W0:Y:S02]  /*bb40*/  F2I.U32.F64.TRUNC R25, R24 ;  /* 0x0000001800197311 */ /* 0x004e24000030d000 */
[----:B0-----:R0:W-:Y:S01]  /*bb50*/  STG.E.U16 [R2.64], R25 ;  /* 0x0000001902007986 */ /* 0x0011e2000c101524 */
[----:B------:R-:W-:Y:S05]  /*bb60*/  BRA `(.L_x_3312) ;  /* 0x0000065000007947 */ /* 0x000fea0003800000 */
.L_x_3331:
        /* <DEDUP_REMOVED lines=19> */
.L_x_3334:
[----:B------:R-:W-:-:S04]  /*bca0*/  LOP3.LUT R0, R7, 0x80000000, RZ, 0xc0, !PT ;  /* 0x8000000007007812 */ /* 0x000fc800078ec0ff */
[----:B------:R-:W-:-:S04]  /*bcb0*/  SHF.R.U32.HI R5, RZ, 0x18, R0 ;  /* 0x00000018ff057819 */ /* 0x000fc80000011600 */
[----:B------:R-:W-:-:S04]  /*bcc0*/  LOP3.LUT R4, R4, R5, RZ, 0xfc, !PT ;  /* 0x0000000504047212 */ /* 0x000fc800078efcff */
[----:B------:R-:W-:Y:S02]  /*bcd0*/  PRMT R0, R4, 0x7610, R0 ;  /* 0x0000761004007816 */ /* 0x000fe40000000000 */
.L_x_3333:
[----:B------:R-:W-:Y:S05]  /*bce0*/  BSYNC B0 ;  /* 0x0000000000007941 */ /* 0x000fea0003800000 */
.L_x_3332:
[----:B------:R0:W-:Y:S01]  /*bcf0*/  STG.E.U8 [R2.64], R0 ;  /* 0x0000000002007986 */ /* 0x0001e2000c101124 */
[----:B------:R-:W-:Y:S05]  /*bd00*/  BRA `(.L_x_3312) ;  /* 0x000004b000007947 */ /* 0x000fea0003800000 */
.L_x_3330:
        /* <DEDUP_REMOVED lines=19> */
.L_x_3337:
[----:B------:R-:W-:-:S04]  /*be40*/  LOP3.LUT R0, R7, 0x80000000, RZ, 0xc0, !PT ;  /* 0x8000000007007812 */ /* 0x000fc800078ec0ff */
[----:B------:R-:W-:-:S04]  /*be50*/  SHF.R.U32.HI R5, RZ, 0x18, R0 ;  /* 0x00000018ff057819 */ /* 0x000fc80000011600 */
[----:B------:R-:W-:-:S04]  /*be60*/  LOP3.LUT R4, R4, R5, RZ, 0xfc, !PT ;  /* 0x0000000504047212 */ /* 0x000fc800078efcff */
[----:B------:R-:W-:Y:S02]  /*be70*/  PRMT R0, R4, 0x7610, R0 ;  /* 0x0000761004007816 */ /* 0x000fe40000000000 */
.L_x_3336:
[----:B------:R-:W-:Y:S05]  /*be80*/  BSYNC B0 ;  /* 0x0000000000007941 */ /* 0x000fea0003800000 */
.L_x_3335:
[----:B------:R0:W-:Y:S01]  /*be90*/  STG.E.U8 [R2.64], R0 ;  /* 0x0000000002007986 */ /* 0x0001e2000c101124 */
[----:B------:R-:W-:Y:S05]  /*bea0*/  BRA `(.L_x_3312) ;  /* 0x0000031000007947 */ /* 0x000fea0003800000 */
.L_x_3329:
[----:B------:R-:W-:-:S13]  /*beb0*/  ISETP.NE.AND P0, PT, R0, 0x1c, PT ;  /* 0x0000001c0000780c */ /* 0x000fda0003f05270 */
[----:B------:R-:W-:Y:S05]  /*bec0*/  @!P0 BRA `(.L_x_3338) ;  /* 0x000002d000008947 */ /* 0x000fea0003800000 */
[----:B------:R-:W-:-:S13]  /*bed0*/  ISETP.NE.AND P0, PT, R0, 0x1d, PT ;  /* 0x0000001d0000780c */ /* 0x000fda0003f05270 */
[----:B------:R-:W-:Y:S05]  /*bee0*/  @!P0 BRA `(.L_x_3339) ;  /* 0x0000028000008947 */ /* 0x000fea0003800000 */
[----:B------:R-:W-:-:S13]  /*bef0*/  ISETP.NE.AND P0, PT, R0, 0x2c, PT ;  /* 0x0000002c0000780c */ /* 0x000fda0003f05270 */
[----:B------:R-:W-:Y:S05]  /*bf00*/  @P0 BRA `(.L_x_3311) ;  /* 0x0000012000000947 */ /* 0x000fea0003800000 */
[----:B--2---:R-:W0:Y:S01]  /*bf10*/  F2F.F32.F64 R6, R24 ;  /* 0x0000001800067310 */ /* 0x004e220000301000 */
        /* <DEDUP_REMOVED lines=17> */
.L_x_3311:
        /* <DEDUP_REMOVED lines=20> */
.L_x_3339:
[----:B--2---:R-:W0:Y:S02]  /*c170*/  F2I.U64.F64.TRUNC R24, R24 ;  /* 0x0000001800187311 */ /* 0x004e24000030d800 */
[----:B0-----:R0:W-:Y:S01]  /*c180*/  STG.E.64 [R2.64], R24 ;  /* 0x0000001802007986 */ /* 0x0011e2000c101b24 */
[----:B------:R-:W-:Y:S05]  /*c190*/  BRA `(.L_x_3312) ;  /* 0x0000002000007947 */ /* 0x000fea0003800000 */
.L_x_3338:
[----:B--2---:R-:W0:Y:S02]  /*c1a0*/  F2I.U32.F64.TRUNC R25, R24 ;  /* 0x0000001800197311 */ /* 0x004e24000030d000 */
[----:B0-----:R0:W-:Y:S02]  /*c1b0*/  STG.E [R2.64], R25 ;  /* 0x0000001902007986 */ /* 0x0011e4000c101924 */
.L_x_3312:
[----:B------:R-:W-:Y:S02]  /*c1c0*/  IADD3 R23, R23, 0x80, RZ ;  /* 0x0000008017177810 */ /* 0x000fe40007ffe0ff */
.L_x_3273:
[----:B------:R-:W-:Y:S05]  /*c1d0*/  BSYNC B6 ;  /* 0x0000000000067941 */ /* 0x000fea0003800000 */
.L_x_3272:
[----:B------:R-:W-:-:S13]  /*c1e0*/  ISETP.GE.AND P0, PT, R23, R18, PT ;  /* 0x000000121700720c */ /* 0x000fda0003f06270 */
[----:B------:R-:W-:Y:S05]  /*c1f0*/  @P0 EXIT ;  /* 0x000000000000094d */ /* 0x000fea0003800000 */
[----:B0-----:R-:W0:Y:S02]  /*c200*/  S2R R0, SR_CTAID.X ;  /* 0x0000000000007919 */ /* 0x001e240000002500 */
[----:B0-----:R-:W-:Y:S01]  /*c210*/  IMAD R23, R0, 0x200, R23 ;  /* 0x0000020000177824 */ /* 0x001fe200078e0217 */
[----:B------:R-:W-:-:S03]  /*c220*/  PRMT R0, R19, 0x9910, RZ ;  /* 0x0000991013007816 */ /* 0x000fc600000000ff */
[----:B------:R-:W-:Y:S01]  /*c230*/  IMAD R23, R23, c[0x0][0x194], RZ ;  /* 0x0000650017177a24 */ /* 0x000fe200078e02ff */
[----:B------:R-:W-:-:S04]  /*c240*/  ISETP.GT.AND P1, PT, R0, 0x9, PT ;  /* 0x000000090000780c */ /* 0x000fc80003f24270 */
[----:B------:R-:W-:-:S05]  /*c250*/  IADD3 R2, P0, R23, c[0x0][0x168], RZ ;  /* 0x00005a0017027a10 */ /* 0x000fca0007f1e0ff */
[----:B------:R-:W-:-:S04]  /*c260*/  IMAD.X R3, RZ, RZ, c[0x0][0x16c], P0 ;  /* 0x00005b00ff037624 */ /* 0x000fc800000e06ff */
        /* <DEDUP_REMOVED lines=12> */
.L_x_3343:
[----:B------:R-:W0:Y:S02]  /*c330*/  F2I.S64.F64.TRUNC R16, R16 ;  /* 0x0000001000107311 */ /* 0x000e24000030d900 */
[----:B0-2---:R-:W-:-:S05]  /*c340*/  IMAD.MOV.U32 R5, RZ, RZ, R16 ;  /* 0x000000ffff057224 */ /* 0x005fca00078e0010 */
[----:B------:R-:W-:Y:S01]  /*c350*/  STG.E.U8 [R2.64], R5 ;  /* 0x0000000502007986 */ /* 0x000fe2000c101124 */
[----:B------:R-:W-:Y:S05]  /*c360*/  EXIT ;  /* 0x000000000000794d */ /* 0x000fea0003800000 */
.L_x_3342:
        /* <DEDUP_REMOVED lines=9> */
.L_x_3346:
[----:B------:R-:W0:Y:S02]  /*c400*/  F2I.F64.TRUNC R17, R16 ;  /* 0x0000001000117311 */ /* 0x000e24000030d100 */
[----:B0-----:R-:W-:Y:S01]  /*c410*/  STG.E [R2.64], R17 ;  /* 0x0000001102007986 */ /* 0x001fe2000c101924 */
[----:B------:R-:W-:Y:S05]  /*c420*/  EXIT ;  /* 0x000000000000794d */ /* 0x000fea0003800000 */
.L_x_3345:
[----:B------:R-:W0:Y:S02]  /*c430*/  F2I.F64.TRUNC R17, R16 ;  /* 0x0000001000117311 */ /* 0x000e24000030d100 */
[----:B0-----:R-:W-:Y:S01]  /*c440*/  STG.E.U16 [R2.64], R17 ;  /* 0x0000001102007986 */ /* 0x001fe2000c101524 */
[----:B------:R-:W-:Y:S05]  /*c450*/  EXIT ;  /* 0x000000000000794d */ /* 0x000fea0003800000 */
.L_x_3341:
        /* <DEDUP_REMOVED lines=9> */
[----:B------:R-:W-:Y:S01]  /*c4f0*/  STG.E [R2.64], R5 ;  /* 0x0000000502007986 */ /* 0x000fe2000c101924 */
[----:B------:R-:W-:Y:S05]  /*c500*/  EXIT ;  /* 0x000000000000794d */ /* 0x000fea0003800000 */
.L_x_3348:
[----:B------:R-:W0:Y:S01]  /*c510*/  F2F.F32.F64 R0, R16 ;  /* 0x0000001000007310 */ /* 0x000e220000301000 */
[----:B------:R-:W0:-:S14]  /*c520*/  DSETP.GEU.AND P0, PT, |R16|, c[0x2][0x58], PT ;  /* 0x008016001000762a */ /* 0x000e1c0003f0e200 */
[----:B0-----:R-:W-:-:S05]  /*c530*/  @!P0 FMUL R0, R0, 1.175494350822287508e-38 ;  /* 0x0080000000008820 */ /* 0x001fca0000400000 */
[----:B------:R-:W-:-:S05]  /*c540*/  F2FP.PACK_AB R0, RZ, R0 ;  /* 0x00000000ff00723e */ /* 0x000fca00000000ff */
[----:B------:R-:W-:Y:S01]  /*c550*/  STG.E.U16 [R2.64], R0 ;  /* 0x0000000002007986 */ /* 0x000fe2000c101524 */
[----:B------:R-:W-:Y:S05]  /*c560*/  EXIT ;  /* 0x000000000000794d */ /* 0x000fea0003800000 */
.L_x_3347:
        /* <DEDUP_REMOVED lines=10> */
[----:B------:R-:W-:Y:S01]  /*c610*/  STG.E.64 [R2.64], R4 ;  /* 0x0000000402007986 */ /* 0x000fe2000c101b24 */
[----:B------:R-:W-:Y:S05]  /*c620*/  EXIT ;  /* 0x000000000000794d */ /* 0x000fea0003800000 */
.L_x_3350:
[----:B------:R-:W0:Y:S01]  /*c630*/  F2F.F32.F64 R0, R16 ;  /* 0x0000001000007310 */ /* 0x000e220000301000 */
[----:B------:R-:W0:-:S14]  /*c640*/  DSETP.GEU.AND P0, PT, |R16|, c[0x2][0x58], PT ;  /* 0x008016001000762a */ /* 0x000e1c0003f0e200 */
[----:B0-----:R-:W-:-:S05]  /*c650*/  @!P0 FMUL R0, R0, 1.175494350822287508e-38 ;  /* 0x0080000000008820 */ /* 0x001fca0000400000 */
[----:B--2---:R-:W-:-:S04]  /*c660*/  F2FP.PACK_AB R5, RZ, R0 ;  /* 0x00000000ff05723e */ /* 0x004fc800000000ff */
[----:B------:R-:W-:-:S05]  /*c670*/  PRMT R5, R5, 0x5410, RZ ;  /* 0x0000541005057816 */ /* 0x000fca00000000ff */
[----:B------:R-:W-:Y:S01]  /*c680*/  STG.E [R2.64], R5 ;  /* 0x0000000502007986 */ /* 0x000fe2000c101924 */
[----:B------:R-:W-:Y:S05]  /*c690*/  EXIT ;  /* 0x000000000000794d */ /* 0x000fea0003800000 */
.L_x_3349:
[----:B------:R-:W-:Y:S01]  /*c6a0*/  STG.E.64 [R2.64], R16 ;  /* 0x0000001002007986 */ /* 0x000fe2000c101b24 */
[----:B------:R-:W-:Y:S05]  /*c6b0*/  EXIT ;  /* 0x000000000000794d */ /* 0x000fea0003800000 */
.L_x_3340:
        /* <DEDUP_REMOVED lines=9> */
[----:B0-2---:R-:W-:-:S05]  /*c750*/  SEL R5, RZ, 0x1, !P0 ;  /* 0x00000001ff057807 */ /* 0x005fca0004000000 */
[----:B------:R-:W-:Y:S01]  /*c760*/  STG.E.U8 [R2.64], R5 ;  /* 0x0000000502007986 */ /* 0x000fe2000c101124 */
[----:B------:R-:W-:Y:S05]  /*c770*/  EXIT ;  /* 0x000000000000794d */ /* 0x000fea0003800000 */
.L_x_3353:
[----:B------:R-:W-:-:S05]  /*c780*/  CS2R R18, SRZ ;  /* 0x0000000000127805 */ /* 0x000fca000001ff00 */
[----:B------:R-:W-:Y:S01]  /*c790*/  STG.E.128 [R2.64], R16 ;  /* 0x0000001002007986 */ /* 0x000fe2000c101d24 */
[----:B------:R-:W-:Y:S05]  /*c7a0*/  EXIT ;  /* 0x000000000000794d */ /* 0x000fea0003800000 */
.L_x_3352:
        /* <DEDUP_REMOVED lines=23> */
.L_x_3357:
[----:B------:R-:W-:Y:S05]  /*c920*/  BSYNC B0 ;  /* 0x0000000000007941 */ /* 0x000fea0003800000 */
.L_x_3356:
[----:B------:R-:W-:-:S05]  /*c930*/  LOP3.LUT R5, R0, R5, RZ, 0xfc, !PT ;  /* 0x0000000500057212 */ /* 0x000fca00078efcff */
[----:B------:R-:W-:Y:S01]  /*c940*/  STG.E.U8 [R2.64], R5 ;  /* 0x0000000502007986 */ /* 0x000fe2000c101124 */
[----:B------:R-:W-:Y:S05]  /*c950*/  EXIT ;  /* 0x000000000000794d */ /* 0x000fea0003800000 */
.L_x_3355:
        /* <DEDUP_REMOVED lines=15> */
.L_x_3359:
[----:B------:R-:W-:Y:S01]  /*ca50*/  IMAD.MOV.U32 R0, RZ, RZ, 0x7f ;  /* 0x0000007fff007424 */ /* 0x000fe200078e00ff */
[----:B------:R-:W-:-:S04]  /*ca60*/  ISETP.GT.U32.AND P0, PT, R4, 0x7f800000, PT ;  /* 0x7f8000000400780c */ /* 0x000fc80003f04070 */
[----:B------:R-:W-:-:S04]  /*ca70*/  SEL R0, R0, 0x7c, P0 ;  /* 0x0000007c00007807 */ /* 0x000fc80000000000 */
.L_x_3360:
[----:B------:R-:W-:Y:S05]  /*ca80*/  BSYNC B0 ;  /* 0x0000000000007941 */ /* 0x000fea0003800000 */
.L_x_3358:
[----:B------:R-:W-:-:S04]  /*ca90*/  LOP3.LUT R4, R5, 0x80000000, RZ, 0xc0, !PT ;  /* 0x8000000005047812 */ /* 0x000fc800078ec0ff */
[----:B------:R-:W-:-:S04]  /*caa0*/  SHF.R.U32.HI R5, RZ, 0x18, R4 ;  /* 0x00000018ff057819 */ /* 0x000fc80000011604 */
[----:B------:R-:W-:-:S05]  /*cab0*/  LOP3.LUT R5, R0, R5, RZ, 0xfc, !PT ;  /* 0x0000000500057212 */ /* 0x000fca00078efcff */
[----:B------:R-:W-:Y:S01]  /*cac0*/  STG.E.U8 [R2.64], R5 ;  /* 0x0000000502007986 */ /* 0x000fe2000c101124 */
[----:B------:R-:W-:Y:S05]  /*cad0*/  EXIT ;  /* 0x000000000000794d */ /* 0x000fea0003800000 */
.L_x_3354:
[----:B------:R-:W0:Y:S01]  /*cae0*/  F2F.F32.F64 R0, R16 ;  /* 0x0000001000007310 */ /* 0x000e220000301000 */
[----:B------:R-:W0:-:S14]  /*caf0*/  DSETP.GEU.AND P0, PT, |R16|, c[0x2][0x58], PT ;  /* 0x008016001000762a */ /* 0x000e1c0003f0e200 */
[----:B0-----:R-:W-:-:S05]  /*cb00*/  @!P0 FMUL R0, R0, 1.175494350822287508e-38 ;  /* 0x0080000000008820 */ /* 0x001fca0000400000 */
[----:B------:R-:W-:-:S05]  /*cb10*/  F2FP.BF16.PACK_AB R0, RZ, R0 ;  /* 0x00000000ff00723e */ /* 0x000fca00000010ff */
[----:B------:R-:W-:Y:S01]  /*cb20*/  STG.E.U16 [R2.64], R0 ;  /* 0x0000000002007986 */ /* 0x000fe2000c101524 */
[----:B------:R-:W-:Y:S05]  /*cb30*/  EXIT ;  /* 0x000000000000794d */ /* 0x000fea0003800000 */
.L_x_3351:
        /* <DEDUP_REMOVED lines=11> */
.L_x_3363:
[----:B------:R-:W0:Y:S01]  /*cbf0*/  F2F.F32.F64 R7, R16 ;  /* 0x0000001000077310 */ /* 0x000e220000301000 */
        /* <DEDUP_REMOVED lines=18> */
.L_x_3366:
[----:B------:R-:W-:-:S04]  /*cd20*/  LOP3.LUT R0, R7, 0x80000000, RZ, 0xc0, !PT ;  /* 0x8000000007007812 */ /* 0x000fc800078ec0ff */
[----:B------:R-:W-:-:S04]  /*cd30*/  SHF.R.U32.HI R5, RZ, 0x18, R0 ;  /* 0x00000018ff057819 */ /* 0x000fc80000011600 */
[----:B------:R-:W-:-:S04]  /*cd40*/  LOP3.LUT R4, R4, R5, RZ, 0xfc, !PT ;  /* 0x0000000504047212 */ /* 0x000fc800078efcff */
[----:B------:R-:W-:Y:S02]  /*cd50*/  PRMT R0, R4, 0x7610, R0 ;  /* 0x0000761004007816 */ /* 0x000fe40000000000 */
.L_x_3365:
[----:B------:R-:W-:Y:S05]  /*cd60*/  BSYNC B0 ;  /* 0x0000000000007941 */ /* 0x000fea0003800000 */
.L_x_3364:
[----:B------:R-:W-:Y:S01]  /*cd70*/  STG.E.U8 [R2.64], R0 ;  /* 0x0000000002007986 */ /* 0x000fe2000c101124 */
[----:B------:R-:W-:Y:S05]  /*cd80*/  EXIT ;  /* 0x000000000000794d */ /* 0x000fea0003800000 */
.L_x_3362:
        /* <DEDUP_REMOVED lines=19> */
.L_x_3369:
[----:B------:R-:W-:-:S04]  /*cec0*/  LOP3.LUT R0, R7, 0x80000000, RZ, 0xc0, !PT ;  /* 0x8000000007007812 */ /* 0x000fc800078ec0ff */
[----:B------:R-:W-:-:S04]  /*ced0*/  SHF.R.U32.HI R5, RZ, 0x18, R0 ;  /* 0x00000018ff057819 */ /* 0x000fc80000011600 */
[----:B------:R-:W-:-:S04]  /*cee0*/  LOP3.LUT R4, R4, R5, RZ, 0xfc, !PT ;  /* 0x0000000504047212 */ /* 0x000fc800078efcff */
[----:B------:R-:W-:Y:S02]  /*cef0*/  PRMT R0, R4, 0x7610, R0 ;  /* 0x0000761004007816 */ /* 0x000fe40000000000 */
.L_x_3368:
[----:B------:R-:W-:Y:S05]  /*cf00*/  BSYNC B0 ;  /* 0x0000000000007941 */ /* 0x000fea0003800000 */
.L_x_3367:
[----:B------:R-:W-:Y:S01]  /*cf10*/  STG.E.U8 [R2.64], R0 ;  /* 0x0000000002007986 */ /* 0x000fe2000c101124 */
[----:B------:R-:W-:Y:S05]  /*cf20*/  EXIT ;  /* 0x000000000000794d */ /* 0x000fea0003800000 */
.L_x_3361:
        /* <DEDUP_REMOVED lines=24> */
.L_x_3344:
[----:B------:R-:W-:Y:S01]  /*d0b0*/  MOV R0, 0x0 ;  /* 0x0000000000007802 */ /* 0x000fe20000000f00 */
[----:B--2---:R-:W-:Y:S02]  /*d0c0*/  IMAD.MOV.U32 R4, RZ, RZ, c[0x4][0x128] ;  /* 0x01004a00ff047624 */ /* 0x004fe400078e00ff */
[----:B------:R-:W-:Y:S01]  /*d0d0*/  IMAD.MOV.U32 R5, RZ, RZ, c[0x4][0x12c] ;  /* 0x01004b00ff057624 */ /* 0x000fe200078e00ff */
[----:B------:R0:W1:Y:S01]  /*d0e0*/  LDC.64 R2, c[0x4][R0] ;  /* 0x0100000000027b82 */ /* 0x0000620000000a00 */
[----:B------:R-:W-:Y:S02]  /*d0f0*/  IMAD.MOV.U32 R6, RZ, RZ, c[0x4][0x130] ;  /* 0x01004c00ff067624 */ /* 0x000fe400078e00ff */
[----:B------:R-:W-:Y:S02]  /*d100*/  IMAD.MOV.U32 R7, RZ, RZ, c[0x4][0x134] ;  /* 0x01004d00ff077624 */ /* 0x000fe400078e00ff */
[----:B------:R-:W-:-:S02]  /*d110*/  IMAD.MOV.U32 R8, RZ, RZ, 0x65 ;  /* 0x00000065ff087424 */ /* 0x000fc400078e00ff */
[----:B------:R-:W-:Y:S02]  /*d120*/  IMAD.MOV.U32 R10, RZ, RZ, c[0x4][0x10] ;  /* 0x01000400ff0a7624 */ /* 0x000fe400078e00ff */
[----:B------:R-:W-:Y:S02]  /*d130*/  IMAD.MOV.U32 R11, RZ, RZ, c[0x4][0x14] ;  /* 0x01000500ff0b7624 */ /* 0x000fe400078e00ff */
[----:B------:R-:W-:Y:S02]  /*d140*/  IMAD.MOV.U32 R12, RZ, RZ, 0x1 ;  /* 0x00000001ff0c7424 */ /* 0x000fe400078e00ff */
[----:B------:R-:W-:Y:S02]  /*d150*/  IMAD.MOV.U32 R13, RZ, RZ, RZ ;  /* 0x000000ffff0d7224 */ /* 0x000fe400078e00ff */
[----:B0-----:R-:W-:Y:S01]  /*d160*/  LEPC R14 ;  /* 0x00000000000e734e */ /* 0x001fe20000000000 */
[----:B------:R-:W-:Y:S02]  /*d170*/  MOV R9, 0xd1e0 ;  /* 0x0000d1e000097802 */ /* 0x000fe40000000f00 */
[----:B------:R-:W-:Y:S02]  /*d180*/  MOV R20, 0xd160 ;  /* 0x0000d16000147802 */ /* 0x000fe40000000f00 */
[----:B------:R-:W-:-:S02]  /*d190*/  MOV R21, 0x0 ;  /* 0x0000000000157802 */ /* 0x000fc40000000f00 */
[----:B------:R-:W-:Y:S02]  /*d1a0*/  MOV R0, 0x0 ;  /* 0x0000000000007802 */ /* 0x000fe40000000f00 */
[----:B------:R-:W-:-:S04]  /*d1b0*/  IADD3 R20, P0, P1, -R20, R9, R14 ;  /* 0x0000000914147210 */ /* 0x000fc8000791e10e */
[----:B------:R-:W-:-:S04]  /*d1c0*/  IADD3.X R21, ~R0, R21, R15, P0, P1 ;  /* 0x0000001500157210 */ /* 0x000fc800007e250f */
[----:B-1-3--:R-:W-:Y:S05]  /*d1d0*/  CALL.ABS.NOINC R2 ;  /* 0x0000000002007343 */ /* 0x00afea0003c00000 */
[----:B------:R-:W-:Y:S05]  /*d1e0*/  EXIT ;  /* 0x000000000000794d */ /* 0x000fea0003800000 */
.L_x_3371:
[----:B------:R-:W0:Y:S02]  /*d1f0*/  F2I.U64.F64.TRUNC R16, R16 ;  /* 0x0000001000107311 */ /* 0x000e24000030d800 */
[----:B0-----:R-:W-:Y:S01]  /*d200*/  STG.E.64 [R2.64], R16 ;  /* 0x0000001002007986 */ /* 0x001fe2000c101b24 */
[----:B------:R-:W-:Y:S05]  /*d210*/  EXIT ;  /* 0x000000000000794d */ /* 0x000fea0003800000 */
.L_x_3370:
[----:B------:R-:W0:Y:S02]  /*d220*/  F2I.U32.F64.TRUNC R17, R16 ;  /* 0x0000001000117311 */ /* 0x000e24000030d000 */
[----:B0-----:R-:W-:Y:S01]  /*d230*/  STG.E [R2.64], R17 ;  /* 0x0000001102007986 */ /* 0x001fe2000c101924 */
[----:B------:R-:W-:Y:S05]  /*d240*/  EXIT ;  /* 0x000000000000794d */ /* 0x000fea0003800000 */
        .weak           $__internal_1_$__cuda_sm20_div_rn_f64_full
        .type           $__internal_1_$__cuda_sm20_div_rn_f64_full,@function
        .size           $__internal_1_$__cuda_sm20_div_rn_f64_full,(.L_x_6677 - $__internal_1_$__cuda_sm20_div_rn_f64_full)
$__internal_1_$__cuda_sm20_div_rn_f64_full:
[----:B------:R-:W-:Y:S01]  /*d250*/  FSETP.GEU.AND P0, PT, |R7|, 1.469367938527859385e-39, PT ;  /* 0x001000000700780b */ /* 0x000fe20003f0e200 */
[----:B------:R-:W-:Y:S01]  /*d260*/  IMAD.MOV.U32 R10, RZ, RZ, R8 ;  /* 0x000000ffff0a7224 */ /* 0x000fe200078e0008 */
[C---:B------:R-:W-:Y:S01]  /*d270*/  FSETP.GEU.AND P1, PT, |R11|.reuse, 1.469367938527859385e-39, PT ;  /* 0x001000000b00780b */ /* 0x040fe20003f2e200 */
[----:B------:R-:W-:Y:S01]  /*d280*/  IMAD.MOV.U32 R36, RZ, RZ, 0x1ca00000 ;  /* 0x1ca00000ff247424 */ /* 0x000fe200078e00ff */
[----:B------:R-:W-:Y:S01]  /*d290*/  LOP3.LUT R9, R11, 0x800fffff, RZ, 0xc0, !PT ;  /* 0x800fffff0b097812 */ /* 0x000fe200078ec0ff */
[----:B------:R-:W-:Y:S01]  /*d2a0*/  IMAD.MOV.U32 R12, RZ, RZ, 0x1 ;  /* 0x00000001ff0c7424 */ /* 0x000fe200078e00ff */
[----:B------:R-:W-:Y:S01]  /*d2b0*/  LOP3.LUT R21, R7, 0x7ff00000, RZ, 0xc0, !PT ;  /* 0x7ff0000007157812 */ /* 0x000fe200078ec0ff */
[----:B------:R-:W-:Y:S01]  /*d2c0*/  BSSY B2, `(.L_x_3372) ;  /* 0x0000051000027945 */ /* 0x000fe20003800000 */
[----:B------:R-:W-:-:S02]  /*d2d0*/  LOP3.LUT R9, R9, 0x3ff00000, RZ, 0xfc, !PT ;  /* 0x3ff0000009097812 */ /* 0x000fc400078efcff */
[----:B------:R-:W-:-:S03]  /*d2e0*/  LOP3.LUT R20, R11, 0x7ff00000, RZ, 0xc0, !PT ;  /* 0x7ff000000b147812 */ /* 0x000fc600078ec0ff */
[----:B------:R-:W-:Y:S02]  /*d2f0*/  @!P0 LOP3.LUT R2, R11, 0x7ff00000, RZ, 0xc0, !PT ;  /* 0x7ff000000b028812 */ /* 0x000fe400078ec0ff */
[----:B------:R-:W0:Y:S01]  /*d300*/  @!P1 DMUL R8, R10, 8.98846567431157953865e+307 ;  /* 0x7fe000000a089828 */ /* 0x000e220000000000 */
[C---:B------:R-:W-:Y:S02]  /*d310*/  ISETP.GE.U32.AND P3, PT, R21.reuse, R20, PT ;  /* 0x000000141500720c */ /* 0x040fe40003f66070 */
[----:B------:R-:W-:Y:S01]  /*d320*/  @!P0 ISETP.GE.U32.AND P2, PT, R21, R2, PT ;  /* 0x000000021500820c */ /* 0x000fe20003f46070 */
[----:B------:R-:W-:Y:S01]  /*d330*/  IMAD.MOV.U32 R2, RZ, RZ, R6 ;  /* 0x000000ffff027224 */ /* 0x000fe200078e0006 */
[C---:B------:R-:W-:Y:S01]  /*d340*/  SEL R3, R36.reuse, 0x63400000, !P3 ;  /* 0x6340000024037807 */ /* 0x040fe20005800000 */
[----:B0-----:R-:W0:Y:S01]  /*d350*/  MUFU.RCP64H R13, R9 ;  /* 0x00000009000d7308 */ /* 0x001e220000001800 */
[----:B------:R-:W-:Y:S02]  /*d360*/  @!P0 SEL R15, R36, 0x63400000, !P2 ;  /* 0x63400000240f8807 */ /* 0x000fe40005000000 */
[----:B------:R-:W-:-:S02]  /*d370*/  LOP3.LUT R3, R3, 0x800fffff, R7, 0xf8, !PT ;  /* 0x800fffff03037812 */ /* 0x000fc400078ef807 */
[----:B------:R-:W-:Y:S02]  /*d380*/  @!P0 LOP3.LUT R14, R15, 0x80000000, R7, 0xf8, !PT ;  /* 0x800000000f0e8812 */ /* 0x000fe400078ef807 */
[----:B------:R-:W-:Y:S02]  /*d390*/  @!P1 LOP3.LUT R20, R9, 0x7ff00000, RZ, 0xc0, !PT ;  /* 0x7ff0000009149812 */ /* 0x000fe400078ec0ff */
[----:B------:R-:W-:Y:S01]  /*d3a0*/  @!P0 LOP3.LUT R15, R14, 0x100000, RZ, 0xfc, !PT ;  /* 0x001000000e0f8812 */ /* 0x000fe200078efcff */
[----:B------:R-:W-:-:S06]  /*d3b0*/  @!P0 IMAD.MOV.U32 R14, RZ, RZ, RZ ;  /* 0x000000ffff0e8224 */ /* 0x000fcc00078e00ff */
[----:B------:R-:W-:-:S04]  /*d3c0*/  @!P0 DFMA R2, R2, 2, -R14 ;  /* 0x400000000202882b */ /* 0x000fc8000000080e */
[----:B0-----:R-:W0:-:S06]  /*d3d0*/  DFMA R14, R12, -R8, 1 ;  /* 0x3ff000000c0e742b */ /* 0x001e0c0000000808 */
[----:B0-----:R-:W0:-:S06]  /*d3e0*/  DFMA R14, R14, R14, R14 ;  /* 0x0000000e0e0e722b */ /* 0x001e0c000000000e */
[----:B0-----:R-:W0:-:S06]  /*d3f0*/  DFMA R12, R12, R14, R12 ;  /* 0x0000000e0c0c722b */ /* 0x001e0c000000000c */
[----:B0-----:R-:W0:-:S06]  /*d400*/  DFMA R14, R12, -R8, 1 ;  /* 0x3ff000000c0e742b */ /* 0x001e0c0000000808 */
[----:B0-----:R-:W0:-:S06]  /*d410*/  DFMA R12, R12, R14, R12 ;  /* 0x0000000e0c0c722b */ /* 0x001e0c000000000c */
[----:B0-----:R-:W0:-:S06]  /*d420*/  DMUL R14, R12, R2 ;  /* 0x000000020c0e7228 */ /* 0x001e0c0000000000 */
[----:B0-----:R-:W0:-:S06]  /*d430*/  DFMA R16, R14, -R8, R2 ;  /* 0x800000080e10722b */ /* 0x001e0c0000000002 */
[----:B0-----:R0:W1:Y:S02]  /*d440*/  DFMA R16, R12, R16, R14 ;  /* 0x000000100c10722b */ /* 0x001064000000000e */
[----:B0-----:R-:W-:Y:S01]  /*d450*/  IMAD.MOV.U32 R14, RZ, RZ, R21 ;  /* 0x000000ffff0e7224 */ /* 0x001fe200078e0015 */
[----:B------:R-:W-:-:S04]  /*d460*/  @!P0 LOP3.LUT R14, R3, 0x7ff00000, RZ, 0xc0, !PT ;  /* 0x7ff00000030e8812 */ /* 0x000fc800078ec0ff */
[----:B------:R-:W-:-:S04]  /*d470*/  IADD3 R12, R14, -0x1, RZ ;  /* 0xffffffff0e0c7810 */ /* 0x000fc80007ffe0ff */
[----:B------:R-:W-:Y:S02]  /*d480*/  ISETP.GT.U32.AND P0, PT, R12, 0x7feffffe, PT ;  /* 0x7feffffe0c00780c */ /* 0x000fe40003f04070 */
[----:B------:R-:W-:-:S04]  /*d490*/  IADD3 R12, R20, -0x1, RZ ;  /* 0xffffffff140c7810 */ /* 0x000fc80007ffe0ff */
[----:B------:R-:W-:-:S13]  /*d4a0*/  ISETP.GT.U32.OR P0, PT, R12, 0x7feffffe, P0 ;  /* 0x7feffffe0c00780c */ /* 0x000fda0000704470 */
[----:B------:R-:W-:Y:S05]  /*d4b0*/  @P0 BRA `(.L_x_3373) ;  /* 0x000001c000000947 */ /* 0x000fea0003800000 */
[----:B-1----:R-:W-:-:S04]  /*d4c0*/  LOP3.LUT R12, R11, 0x7ff00000, RZ, 0xc0, !PT ;  /* 0x7ff000000b0c7812 */ /* 0x002fc800078ec0ff */
        /* <DEDUP_REMOVED lines=18> */
[----:B------:R-:W-:Y:S01]  /*d5f0*/  DMUL.RP R6, R16, R6 ;  /* 0x0000000610067228 */ /* 0x000fe20000008000 */
[----:B------:R-:W-:-:S06]  /*d600*/  IMAD.MOV.U32 R2, RZ, RZ, RZ ;  /* 0x000000ffff027224 */ /* 0x000fcc00078e00ff */
[----:B------:R-:W0:-:S06]  /*d610*/  DFMA R2, R12, -R2, R16 ;  /* 0x800000020c02722b */ /* 0x000e0c0000000010 */
[----:B0-----:R-:W-:-:S04]  /*d620*/  IADD3 R2, -R14, -0x43300000, RZ ;  /* 0xbcd000000e027810 */ /* 0x001fc80007ffe1ff */
[----:B------:R-:W-:Y:S02]  /*d630*/  FSETP.NEU.AND P0, PT, |R3|, R2, PT ;  /* 0x000000020300720b */ /* 0x000fe40003f0d200 */
[----:B------:R-:W-:Y:S02]  /*d640*/  LOP3.LUT R3, R7, R10, RZ, 0x3c, !PT ;  /* 0x0000000a07037212 */ /* 0x000fe400078e3cff */
[----:B------:R-:W-:Y:S02]  /*d650*/  FSEL R12, R6, R12, !P0 ;  /* 0x0000000c060c7208 */ /* 0x000fe40004000000 */
[----:B------:R-:W-:Y:S01]  /*d660*/  FSEL R13, R3, R13, !P0 ;  /* 0x0000000d030d7208 */ /* 0x000fe20004000000 */
[----:B------:R-:W-:Y:S05]  /*d670*/  BRA `(.L_x_3374) ;  /* 0x0000015000007947 */ /* 0x000fea0003800000 */
.L_x_3373:
[----:B-1----:R-:W0:-:S14]  /*d680*/  DSETP.NAN.AND P0, PT, R6, R6, PT ;  /* 0x000000060600722a */ /* 0x002e1c0003f08000 */
        /* <DEDUP_REMOVED lines=15> */
.L_x_3376:
[----:B------:R-:W-:Y:S01]  /*d780*/  LOP3.LUT R13, R11, 0x80000, RZ, 0xfc, !PT ;  /* 0x000800000b0d7812 */ /* 0x000fe200078efcff */
[----:B------:R-:W-:Y:S01]  /*d790*/  IMAD.MOV.U32 R12, RZ, RZ, R10 ;  /* 0x000000ffff0c7224 */ /* 0x000fe200078e000a */
[----:B------:R-:W-:Y:S05]  /*d7a0*/  BRA `(.L_x_3374) ;  /* 0x0000002000007947 */ /* 0x000fea0003800000 */
.L_x_3375:
[----:B------:R-:W-:Y:S01]  /*d7b0*/  LOP3.LUT R13, R7, 0x80000, RZ, 0xfc, !PT ;  /* 0x00080000070d7812 */ /* 0x000fe200078efcff */
[----:B------:R-:W-:Y:S02]  /*d7c0*/  IMAD.MOV.U32 R12, RZ, RZ, R6 ;  /* 0x000000ffff0c7224 */ /* 0x000fe400078e0006 */
.L_x_3374:
[----:B------:R-:W-:Y:S05]  /*d7d0*/  BSYNC B2 ;  /* 0x0000000000027941 */ /* 0x000fea0003800000 */
.L_x_3372:
[----:B------:R-:W-:Y:S02]  /*d7e0*/  IMAD.MOV.U32 R2, RZ, RZ, R0 ;  /* 0x000000ffff027224 */ /* 0x000fe400078e0000 */
[----:B------:R-:W-:-:S04]  /*d7f0*/  IMAD.MOV.U32 R3, RZ, RZ, 0x0 ;  /* 0x00000000ff037424 */ /* 0x000fc800078e00ff */
[----:B------:R-:W-:Y:S05]  /*d800*/  RET.REL.NODEC R2 `(_ZN2at6native27unrolled_elementwise_kernelIZZZNS0_62_GLOBAL__N__e6aa1b1b_29_ActivationLogSigmoidKernel_cu_9d16a0dc27log_sigmoid_backward_kernelERNS_14TensorIteratorEENKUlvE_clEvENKUlvE_clEvEUlddE_St5arrayIPcLm3EELi4E23TrivialOffsetCalculatorILi2EjESB_ILi1EjENS0_6memory12LoadWithCastILi2EEENSE_13StoreWithCastILi1EEEEEviT_T0_T2_T3_T4_T5_) ;  /* 0xffff27f002007950 */ /* 0x000fea0003c3ffff */
.L_x_3377:
        /* <DEDUP_REMOVED lines=15> */
.L_x_6677:


//--------------------- .text._ZN2at6native18elementwise_kernelILi128ELi2EZNS0_22gpu_kernel_impl_nocastIZZZNS0_62_GLOBAL__N__e6aa1b1b_29_ActivationLogSigmoidKernel_cu_9d16a0dc27log_sigmoid_backward_kernelERNS_14TensorIteratorEENKUlvE_clEvENKUlvE_clEvEUlddE_EEvRNS_18TensorIteratorBaseERKT_EUliE_EEviT1_ --------------------------
	.section	.text._ZN2at6native18elementwise_kernelILi128ELi2EZNS0_22gpu_kernel_impl_nocastIZZZNS0_62_GLOBAL__N__e6aa1b1b_29_ActivationLogSigmoidKernel_cu_9d16a0dc27log_sigmoid_backward_kernelERNS_14TensorIteratorEENKUlvE_clEvENKUlvE_clEvEUlddE_EEvRNS_18TensorIteratorBaseERKT_EUliE_EEviT1_,"ax",@progbits
	.sectioninfo	@"SHI_REGISTERS=29"
	.align	128
        .global         _ZN2at6native18elementwise_kernelILi128ELi2EZNS0_22gpu_kernel_impl_nocastIZZZNS0_62_GLOBAL__N__e6aa1b1b_29_ActivationLogSigmoidKernel_cu_9d16a0dc27log_sigmoid_backward_kernelERNS_14TensorIteratorEENKUlvE_clEvENKUlvE_clEvEUlddE_EEvRNS_18TensorIteratorBaseERKT_EUliE_EEviT1_
        .type           _ZN2at6native18elementwise_kernelILi128ELi2EZNS0_22gpu_kernel_impl_nocastIZZZNS0_62_GLOBAL__N__e6aa1b1b_29_ActivationLogSigmoidKernel_cu_9d16a0dc27log_sigmoid_backward_kernelERNS_14TensorIteratorEENKUlvE_clEvENKUlvE_clEvEUlddE_EEvRNS_18TensorIteratorBaseERKT_EUliE_EEviT1_,@function
        .size           _ZN2at6native18elementwise_kernelILi128ELi2EZNS0_22gpu_kernel_impl_nocastIZZZNS0_62_GLOBAL__N__e6aa1b1b_29_ActivationLogSigmoidKernel_cu_9d16a0dc27log_sigmoid_backward_kernelERNS_14TensorIteratorEENKUlvE_clEvENKUlvE_clEvEUlddE_EEvRNS_18TensorIteratorBaseERKT_EUliE_EEviT1_,(.L_x_6678 - _ZN2at6native18elementwise_kernelILi128ELi2EZNS0_22gpu_kernel_impl_nocastIZZZNS0_62_GLOBAL__N__e6aa1b1b_29_ActivationLogSigmoidKernel_cu_9d16a0dc27log_sigmoid_backward_kernelERNS_14TensorIteratorEENKUlvE_clEvENKUlvE_clEvEUlddE_EEvRNS_18TensorIteratorBaseERKT_EUliE_EEviT1_)
        .other          _ZN2at6native18elementwise_kernelILi128ELi2EZNS0_22gpu_kernel_impl_nocastIZZZNS0_62_GLOBAL__N__e6aa1b1b_29_ActivationLogSigmoidKernel_cu_9d16a0dc27log_sigmoid_backward_kernelERNS_14TensorIteratorEENKUlvE_clEvENKUlvE_clEvEUlddE_EEvRNS_18TensorIteratorBaseERKT_EUliE_EEviT1_,@"STO_CUDA_ENTRY STV_DEFAULT"
_ZN2at6native18elementwise_kernelILi128ELi2EZNS0_22gpu_kernel_impl_nocastIZZZNS0_62_GLOBAL__N__e6aa1b1b_29_ActivationLogSigmoidKernel_cu_9d16a0dc27log_sigmoid_backward_kernelERNS_14TensorIteratorEENKUlvE_clEvENKUlvE_clEvEUlddE_EEvRNS_18TensorIteratorBaseERKT_EUliE_EEviT1_:
.text._ZN2at6native18elementwise_kernelILi128ELi2EZNS0_22gpu_kernel_impl_nocastIZZZNS0_62_GLOBAL__N__e6aa1b1b_29_ActivationLogSigmoidKernel_cu_9d16a0dc27log_sigmoid_backward_kernelERNS_14TensorIteratorEENKUlvE_clEvENKUlvE_clEvEUlddE_EEvRNS_18TensorIteratorBaseERKT_EUliE_EEviT1_:
        /* <DEDUP_REMOVED lines=10> */
[----:B------:R-:W-:Y:S01]  /*00a0*/  IMAD.MOV.U32 R0, RZ, RZ, RZ ;  /* 0x000000ffff007224 */ /* 0x000fe200078e00ff */
[----:B------:R-:W-:-:S10]  /*00b0*/  MOV R22, RZ ;  /* 0x000000ff00167202 */ /* 0x000fd40000000f00 */
[----:B------:R-:W-:Y:S05]  /*00c0*/  @!P0 BRA `(.L_x_3380) ;  /* 0x00000f9000008947 */ /* 0x000fea0003800000 */
[----:B------:R-:W-:Y:S01]  /*00d0*/  MOV R3, R7 ;  /* 0x0000000700037202 */ /* 0x000fe20000000f00 */
[----:B------:R-:W-:-:S04]  /*00e0*/  IMAD.MOV.U32 R2, RZ, RZ, RZ ;  /* 0x000000ffff027224 */ /* 0x000fc800078e00ff */
[----:B------:R-:W-:Y:S01]  /*00f0*/  IMAD.HI.U32 R4, R7, c[0x0][0x170], R2 ;  /* 0x00005c0007047a27 */ /* 0x000fe200078e0002 */
[----:B------:R-:W-:-:S04]  /*0100*/  MOV R3, c[0x0][0x168] ;  /* 0x00005a0000037a02 */ /* 0x000fc80000000f00 */
        /* <DEDUP_REMOVED lines=228> */
[----:B------:R-:W-:Y:S01]  /*0f50*/  ISETP.NE.AND P0, PT, R3, 0x18, PT ;  /* 0x000000180300780c */ /* 0x000fe20003f05270 */
[----:B------:R-:W-:-:S04]  /*0f60*/  IMAD.MOV.U32 R4, RZ, RZ, RZ ;  /* 0x000000ffff047224 */ /* 0x000fc800078e00ff */
[----:B------:R-:W-:-:S05]  /*0f70*/  IMAD.HI.U32 R6, R5, c[0x0][0x284], R4 ;  /* 0x0000a10005067a27 */ /* 0x000fca00078e0004 */
[----:B------:R-:W-:-:S03]  /*0f80*/  SHF.R.U32.HI R7, RZ, c[0x0][0x288], R6 ;  /* 0x0000a200ff077a19 */ /* 0x000fc60000011606 */
[----:B------:R-:W-:Y:S02]  /*0f90*/  @P0 MOV R6, RZ ;  /* 0x000000ff00060202 */ /* 0x000fe40000000f00 */
[----:B------:R-:W-:-:S03]  /*0fa0*/  IADD3 R4, -R7, RZ, RZ ;  /* 0x000000ff07047210 */ /* 0x000fc60007ffe1ff */
[----:B------:R-:W-:-:S04]  /*0fb0*/  @P0 IMAD.HI.U32 R3, R7, c[0x0][0x290], R6 ;  /* 0x0000a40007030a27 */ /* 0x000fc800078e0006 */
[----:B------:R-:W-:Y:S01]  /*0fc0*/  IMAD R5, R4, c[0x0][0x280], R5 ;  /* 0x0000a00004057a24 */ /* 0x000fe200078e0205 */
[----:B------:R-:W-:-:S03]  /*0fd0*/  @P0 SHF.R.U32.HI R3, RZ, c[0x0][0x294], R3 ;  /* 0x0000a500ff030a19 */ /* 0x000fc60000011603 */
[C---:B------:R-:W-:Y:S02]  /*0fe0*/  IMAD R22, R5.reuse, c[0x0][0x3ac], R22 ;  /* 0x0000eb0005167a24 */ /* 0x040fe400078e0216 */
[----:B------:R-:W-:Y:S02]  /*0ff0*/  @P0 IMAD.MOV R3, RZ, RZ, -R3 ;  /* 0x000000ffff030224 */ /* 0x000fe400078e0a03 */
[----:B------:R-:W-:Y:S02]  /*1000*/  IMAD R2, R5, c[0x0][0x3b0], R2 ;  /* 0x0000ec0005027a24 */ /* 0x000fe400078e0202 */
[----:B------:R-:W-:Y:S02]  /*1010*/  @P0 IMAD R7, R3, c[0x0][0x28c], R7 ;  /* 0x0000a30003070a24 */ /* 0x000fe400078e0207 */
[----:B------:R-:W-:Y:S02]  /*1020*/  IMAD R0, R5, c[0x0][0x3b4], R0 ;  /* 0x0000ed0005007a24 */ /* 0x000fe400078e0200 */
[----:B------:R-:W-:-:S02]  /*1030*/  @P0 IMAD R22, R7, c[0x0][0x3b8], R22 ;  /* 0x0000ee0007160a24 */ /* 0x000fc400078e0216 */
[C---:B------:R-:W-:Y:S02]  /*1040*/  @P0 IMAD R2, R7.reuse, c[0x0][0x3bc], R2 ;  /* 0x0000ef0007020a24 */ /* 0x040fe400078e0202 */
[----:B------:R-:W-:-:S03]  /*1050*/  @P0 IMAD R0, R7, c[0x0][0x3c0], R0 ;  /* 0x0000f00007000a24 */ /* 0x000fc600078e0200 */
.L_x_3380:
[----:B------:R-:W-:-:S04]  /*1060*/  IADD3 R2, P0, R2, c[0x0][0x3d0], RZ ;  /* 0x0000f40002027a10 */ /* 0x000fc80007f1e0ff */
[----:B------:R-:W-:-:S06]  /*1070*/  IADD3.X R3, RZ, c[0x0][0x3d4], RZ, P0, !PT ;  /* 0x0000f500ff037a10 */ /* 0x000fcc00007fe4ff */
[----:B------:R-:W2:Y:S01]  /*1080*/  LDG.E.64 R2, [R2.64] ;  /* 0x0000000402027981 */ /* 0x000ea2000c1e1b00 */
[----:B------:R-:W-:-:S04]  /*1090*/  IADD3 R20, P0, R0, c[0x0][0x3d8], RZ ;  /* 0x0000f60000147a10 */ /* 0x000fc80007f1e0ff */
[----:B------:R-:W-:-:S06]  /*10a0*/  IADD3.X R21, RZ, c[0x0][0x3dc], RZ, P0, !PT ;  /* 0x0000f700ff157a10 */ /* 0x000fcc00007fe4ff */
[----:B------:R-:W5:Y:S01]  /*10b0*/  LDG.E.64 R20, [R20.64] ;  /* 0x0000000414147981 */ /* 0x000f62000c1e1b00 */
[----:B------:R-:W-:Y:S01]  /*10c0*/  IMAD.MOV.U32 R4, RZ, RZ, 0x652b82fe ;  /* 0x652b82feff047424 */ /* 0x000fe200078e00ff */
[----:B------:R-:W-:Y:S01]  /*10d0*/  MOV R5, 0x3ff71547 ;  /* 0x3ff7154700057802 */ /* 0x000fe20000000f00 */
[----:B------:R-:W-:Y:S01]  /*10e0*/  IMAD.MOV.U32 R11, RZ, RZ, 0x3e5ade15 ;  /* 0x3e5ade15ff0b7424 */ /* 0x000fe200078e00ff */
[----:B------:R-:W-:Y:S01]  /*10f0*/  MOV R10, 0x69ce2bdf ;  /* 0x69ce2bdf000a7802 */ /* 0x000fe20000000f00 */
[----:B------:R-:W-:Y:S03]  /*1100*/  BSSY B1, `(.L_x_3381) ;  /* 0x0000022000017945 */ /* 0x000fe60003800000 */
[----:B--2---:R-:W0:-:S06]  /*1110*/  DFMA R4, -|R2|, R4, 6.75539944105574400000e+15 ;  /* 0x433800000204742b */ /* 0x004e0c0000000304 */
        /* <DEDUP_REMOVED lines=16> */
[----:B0-----:R-:W-:Y:S02]  /*1220*/  LEA R7, R4, R9, 0x14 ;  /* 0x0000000904077211 */ /* 0x001fe400078ea0ff */
[----:B------:R-:W-:Y:S01]  /*1230*/  MOV R6, R8 ;  /* 0x0000000800067202 */ /* 0x000fe20000000f00 */
        /* <DEDUP_REMOVED lines=8> */
[----:B------:R-:W-:Y:S01]  /*12c0*/  @!P1 IMAD.IADD R4, R4, 0x1, -R5 ;  /* 0x0000000104049824 */ /* 0x000fe200078e0a05 */
[----:B------:R-:W-:-:S04]  /*12d0*/  @!P1 LEA R5, R5, R9, 0x14 ;  /* 0x0000000905059211 */ /* 0x000fc800078ea0ff */
[----:B------:R-:W-:Y:S02]  /*12e0*/  @!P1 LEA R9, R4, 0x3ff00000, 0x14 ;  /* 0x3ff0000004099811 */ /* 0x000fe400078ea0ff */
[----:B------:R-:W-:Y:S01]  /*12f0*/  @!P1 MOV R4, R8 ;  /* 0x0000000800049202 */ /* 0x000fe20000000f00 */
[----:B------:R-:W-:-:S06]  /*1300*/  @!P1 IMAD.MOV.U32 R8, RZ, RZ, RZ ;  /* 0x000000ffff089224 */ /* 0x000fcc00078e00ff */
[----:B------:R0:W1:-:S06]  /*1310*/  @!P1 DMUL R6, R4, R8 ;  /* 0x0000000804069228 */ /* 0x00004c0000000000 */
.L_x_3382:
[----:B------:R-:W-:Y:S05]  /*1320*/  BSYNC B1 ;  /* 0x0000000000017941 */ /* 0x000fea0003800000 */
.L_x_3381:
[----:B01----:R-:W0:Y:S01]  /*1330*/  DADD R4, R6, 1 ;  /* 0x3ff0000006047429 */ /* 0x003e220000000000 */
[----:B------:R-:W-:Y:S01]  /*1340*/  MOV R8, 0x1 ;  /* 0x0000000100087802 */ /* 0x000fe20000000f00 */
[----:B------:R-:W-:Y:S01]  /*1350*/  BSSY B1, `(.L_x_3383) ;  /* 0x0000015000017945 */ /* 0x000fe20003800000 */
[----:B------:R-:W-:Y:S01]  /*1360*/  FSETP.GEU.AND P3, PT, |R7|, 6.5827683646048100446e-37, PT ;  /* 0x036000000700780b */ /* 0x000fe20003f6e200 */
[----:B------:R-:W-:Y:S01]  /*1370*/  DSETP.GEU.AND P1, PT, R2, RZ, PT ;  /* 0x000000ff0200722a */ /* 0x000fe20003f2e000 */
[----:B------:R-:W-:Y:S01]  /*1380*/  IADD3 R22, P2, R22, c[0x0][0x3c8], RZ ;  /* 0x0000f20016167a10 */ /* 0x000fe20007f5e0ff */
[----:B0-----:R-:W0:Y:S03]  /*1390*/  MUFU.RCP64H R9, R5 ;  /* 0x0000000500097308 */ /* 0x001e260000001800 */
[----:B------:R-:W-:Y:S01]  /*13a0*/  IADD3.X R23, RZ, c[0x0][0x3cc], RZ, P2, !PT ;  /* 0x0000f300ff177a10 */ /* 0x000fe200017fe4ff */
        /* <DEDUP_REMOVED lines=12> */
[----:B------:R-:W-:Y:S02]  /*1470*/  MOV R11, R7 ;  /* 0x00000007000b7202 */ /* 0x000fe40000000f00 */
[----:B------:R-:W-:Y:S02]  /*1480*/  MOV R2, 0x14a0 ;  /* 0x000014a000027802 */ /* 0x000fe40000000f00 */
[----:B-----5:R-:W-:Y:S05]  /*1490*/  CALL.REL.NOINC `($__internal_2_$__cuda_sm20_div_rn_f64_full) ;  /* 0x000015a000007944 */ /* 0x020fea0003c00000 */
.L_x_3384:
[----:B------:R-:W-:Y:S05]  /*14a0*/  BSYNC B1 ;  /* 0x0000000000017941 */ /* 0x000fea0003800000 */
.L_x_3383:
[----:B------:R-:W-:Y:S01]  /*14b0*/  MOV R2, 0x3ff00000 ;  /* 0x3ff0000000027802 */ /* 0x000fe20000000f00 */
[----:B------:R-:W-:Y:S01]  /*14c0*/  HFMA2.MMA R4, -RZ, RZ, 0, 0 ;  /* 0x00000000ff047435 */ /* 0x000fe200000001ff */
[----:B------:R-:W-:Y:S02]  /*14d0*/  FSEL R5, RZ, 1.875, P1 ;  /* 0x3ff00000ff057808 */ /* 0x000fe40000800000 */
[----:B------:R-:W-:Y:S01]  /*14e0*/  FSEL R3, R2, -1.875, !P1 ;  /* 0xbff0000002037808 */ /* 0x000fe20004800000 */
[----:B------:R-:W-:Y:S01]  /*14f0*/  IMAD.MOV.U32 R2, RZ, RZ, RZ ;  /* 0x000000ffff027224 */ /* 0x000fe200078e00ff */
[----:B------:R-:W-:-:S04]  /*1500*/  LEA R7, R25, R26, 0x8 ;  /* 0x0000001a19077211 */ /* 0x000fc800078e40ff */
[----:B------:R-:W-:Y:S01]  /*1510*/  IADD3 R7, R7, 0x80, RZ ;  /* 0x0000008007077810 */ /* 0x000fe20007ffe0ff */
[----:B------:R-:W0:-:S06]  /*1520*/  DFMA R8, R8, -R2, R4 ;  /* 0x800000020808722b */ /* 0x000e0c0000000004 */
[----:B0----5:R-:W0:-:S07]  /*1530*/  DMUL R8, R20, R8 ;  /* 0x0000000814087228 */ /* 0x021e0e0000000000 */
[----:B0-----:R0:W-:Y:S04]  /*1540*/  STG.E.64 [R22.64], R8 ;  /* 0x0000000816007986 */ /* 0x0011e8000c101b04 */
.L_x_3379:
[----:B------:R-:W-:Y:S05]  /*1550*/  BSYNC B0 ;  /* 0x0000000000007941 */ /* 0x000fea0003800000 */
.L_x_3378:
[----:B------:R-:W-:-:S13]  /*1560*/  ISETP.GE.AND P0, PT, R7, c[0x0][0x160], PT ;  /* 0x0000580007007a0c */ /* 0x000fda0003f06270 */
[----:B------:R-:W-:Y:S05]  /*1570*/  @P0 EXIT ;  /* 0x000000000000094d */ /* 0x000fea0003800000 */
[----:B------:R-:W-:Y:S01]  /*1580*/  ISETP.NE.AND P0, PT, RZ, c[0x0][0x168], PT ;  /* 0x00005a00ff007a0c */ /* 0x000fe20003f05270 */
[----:B------:R-:W-:Y:S01]  /*1590*/  HFMA2.MMA R2, -RZ, RZ, 0, 0 ;  /* 0x00000000ff027435 */ /* 0x000fe200000001ff */
[----:B------:R-:W-:Y:S01]  /*15a0*/  MOV R0, RZ ;  /* 0x000000ff00007202 */ /* 0x000fe20000000f00 */
[----:B0-----:R-:W-:-:S10]  /*15b0*/  IMAD.MOV.U32 R22, RZ, RZ, RZ ;  /* 0x000000ffff167224 */ /* 0x001fd400078e00ff */
[----:B------:R-:W-:Y:S05]  /*15c0*/  @!P0 BRA `(.L_x_3385) ;  /* 0x00000f9000008947 */ /* 0x000fea0003800000 */
[----:B------:R-:W-:Y:S02]  /*15d0*/  MOV R2, RZ ;  /* 0x000000ff00027202 */ /* 0x000fe40000000f00 */
[----:B------:R-:W-:-:S05]  /*15e0*/  MOV R3, R7 ;  /* 0x0000000700037202 */ /* 0x000fca0000000f00 */
        /* <DEDUP_REMOVED lines=247> */
.L_x_3385:
[----:B------:R-:W-:-:S04]  /*2560*/  IADD3 R2, P0, R2, c[0x0][0x3d0], RZ ;  /* 0x0000f40002027a10 */ /* 0x000fc80007f1e0ff */
[----:B------:R-:W-:-:S06]  /*2570*/  IADD3.X R3, RZ, c[0x0][0x3d4], RZ, P0, !PT ;  /* 0x0000f500ff037a10 */ /* 0x000fcc00007fe4ff */
[----:B------:R-:W2:Y:S01]  /*2580*/  LDG.E.64 R2, [R2.64] ;  /* 0x0000000402027981 */ /* 0x000ea2000c1e1b00 */
[----:B------:R-:W-:-:S04]  /*2590*/  IADD3 R20, P0, R0, c[0x0][0x3d8], RZ ;  /* 0x0000f60000147a10 */ /* 0x000fc80007f1e0ff */
[----:B------:R-:W-:-:S06]  /*25a0*/  IADD3.X R21, RZ, c[0x0][0x3dc], RZ, P0, !PT ;  /* 0x0000f700ff157a10 */ /* 0x000fcc00007fe4ff */
[----:B------:R-:W5:Y:S01]  /*25b0*/  LDG.E.64 R20, [R20.64] ;  /* 0x0000000414147981 */ /* 0x000f62000c1e1b00 */
[----:B------:R-:W-:Y:S01]  /*25c0*/  MOV R4, 0x652b82fe ;  /* 0x652b82fe00047802 */ /* 0x000fe20000000f00 */
[----:B------:R-:W-:Y:S01]  /*25d0*/  IMAD.MOV.U32 R5, RZ, RZ, 0x3ff71547 ;  /* 0x3ff71547ff057424 */ /* 0x000fe200078e00ff */
[----:B------:R-:W-:Y:S01]  /*25e0*/  MOV R10, 0x69ce2bdf ;  /* 0x69ce2bdf000a7802 */ /* 0x000fe20000000f00 */
[----:B------:R-:W-:Y:S01]  /*25f0*/  BSSY B0, `(.L_x_3386) ;  /* 0x0000023000007945 */ /* 0x000fe20003800000 */
[----:B------:R-:W-:-:S03]  /*2600*/  MOV R11, 0x3e5ade15 ;  /* 0x3e5ade15000b7802 */ /* 0x000fc60000000f00 */
        /* <DEDUP_REMOVED lines=17> */
[----:B0-----:R-:W-:Y:S01]  /*2720*/  LEA R7, R4, R9, 0x14 ;  /* 0x0000000904077211 */ /* 0x001fe200078ea0ff */
        /* <DEDUP_REMOVED lines=8> */
[----:B------:R-:W-:-:S04]  /*27b0*/  @!P1 SHF.R.S32.HI R5, RZ, 0x1, R0 ;  /* 0x00000001ff059819 */ /* 0x000fc80000011400 */
[----:B------:R-:W-:Y:S02]  /*27c0*/  @!P1 IADD3 R4, R4, -R5, RZ ;  /* 0x8000000504049210 */ /* 0x000fe40007ffe0ff */
[----:B------:R-:W-:Y:S02]  /*27d0*/  @!P1 LEA R5, R5, R9, 0x14 ;  /* 0x0000000905059211 */ /* 0x000fe400078ea0ff */
[----:B------:R-:W-:Y:S02]  /*27e0*/  @!P1 LEA R9, R4, 0x3ff00000, 0x14 ;  /* 0x3ff0000004099811 */ /* 0x000fe400078ea0ff */
[----:B------:R-:W-:Y:S01]  /*27f0*/  @!P1 MOV R4, R8 ;  /* 0x0000000800049202 */ /* 0x000fe20000000f00 */
[----:B------:R-:W-:-:S06]  /*2800*/  @!P1 IMAD.MOV.U32 R8, RZ, RZ, RZ ;  /* 0x000000ffff089224 */ /* 0x000fcc00078e00ff */
[----:B------:R0:W2:-:S06]  /*2810*/  @!P1 DMUL R6, R4, R8 ;  /* 0x0000000804069228 */ /* 0x00008c0000000000 */
.L_x_3387:
[----:B------:R-:W-:Y:S05]  /*2820*/  BSYNC B0 ;  /* 0x0000000000007941 */ /* 0x000fea0003800000 */
.L_x_3386:
[----:B0-2---:R-:W0:Y:S01]  /*2830*/  DADD R4, R6, 1 ;  /* 0x3ff0000006047429 */ /* 0x005e220000000000 */
        /* <DEDUP_REMOVED lines=18> */
[----:B------:R-:W-:Y:S01]  /*2960*/  MOV R10, R6 ;  /* 0x00000006000a7202 */ /* 0x000fe20000000f00 */
[----:B------:R-:W-:Y:S01]  /*2970*/  IMAD.MOV.U32 R11, RZ, RZ, R7 ;  /* 0x000000ffff0b7224 */ /* 0x000fe200078e0007 */
[----:B------:R-:W-:Y:S02]  /*2980*/  MOV R2, 0x29a0 ;  /* 0x000029a000027802 */ /* 0x000fe40000000f00 */
[----:B-1---5:R-:W-:Y:S05]  /*2990*/  CALL.REL.NOINC `($__internal_2_$__cuda_sm20_div_rn_f64_full) ;  /* 0x000000a000007944 */ /* 0x022fea0003c00000 */
.L_x_3389:
[----:B------:R-:W-:Y:S05]  /*29a0*/  BSYNC B0 ;  /* 0x0000000000007941 */ /* 0x000fea0003800000 */
.L_x_3388:
[----:B------:R-:W-:Y:S01]  /*29b0*/  MOV R2, 0x3ff00000 ;  /* 0x3ff0000000027802 */ /* 0x000fe20000000f00 */
[----:B------:R-:W-:Y:S01]  /*29c0*/  HFMA2.MMA R4, -RZ, RZ, 0, 0 ;  /* 0x00000000ff047435 */ /* 0x000fe200000001ff */
[----:B------:R-:W-:Y:S02]  /*29d0*/  FSEL R5, RZ, 1.875, P1 ;  /* 0x3ff00000ff057808 */ /* 0x000fe40000800000 */
[----:B------:R-:W-:Y:S02]  /*29e0*/  FSEL R3, R2, -1.875, !P1 ;  /* 0xbff0000002037808 */ /* 0x000fe40004800000 */
[----:B------:R-:W-:-:S06]  /*29f0*/  MOV R2, RZ ;  /* 0x000000ff00027202 */ /* 0x000fcc0000000f00 */
[----:B------:R-:W0:-:S06]  /*2a00*/  DFMA R8, R8, -R2, R4 ;  /* 0x800000020808722b */ /* 0x000e0c0000000004 */
[----:B0----5:R-:W0:-:S07]  /*2a10*/  DMUL R8, R20, R8 ;  /* 0x0000000814087228 */ /* 0x021e0e0000000000 */
[----:B0-----:R-:W-:Y:S01]  /*2a20*/  STG.E.64 [R22.64], R8 ;  /* 0x0000000816007986 */ /* 0x001fe2000c101b04 */
[----:B------:R-:W-:Y:S05]  /*2a30*/  EXIT ;  /* 0x000000000000794d */ /* 0x000fea0003800000 */
        .weak           $__internal_2_$__cuda_sm20_div_rn_f64_full
        .type           $__internal_2_$__cuda_sm20_div_rn_f64_full,@function
        .size           $__internal_2_$__cuda_sm20_div_rn_f64_full,(.L_x_6678 - $__internal_2_$__cuda_sm20_div_rn_f64_full)
$__internal_2_$__cuda_sm20_div_rn_f64_full:
[C---:B------:R-:W-:Y:S01]  /*2a40*/  FSETP.GEU.AND P0, PT, |R5|.reuse, 1.469367938527859385e-39, PT ;  /* 0x001000000500780b */ /* 0x040fe20003f0e200 */
[----:B------:R-:W-:Y:S01]  /*2a50*/  IMAD.MOV.U32 R8, RZ, RZ, R4 ;  /* 0x000000ffff087224 */ /* 0x000fe200078e0004 */
[----:B------:R-:W-:Y:S01]  /*2a60*/  LOP3.LUT R6, R5, 0x800fffff, RZ, 0xc0, !PT ;  /* 0x800fffff05067812 */ /* 0x000fe200078ec0ff */
[----:B------:R-:W-:Y:S01]  /*2a70*/  IMAD.MOV.U32 R18, RZ, RZ, 0x1 ;  /* 0x00000001ff127424 */ /* 0x000fe200078e00ff */
[----:B------:R-:W-:Y:S01]  /*2a80*/  MOV R9, R5 ;  /* 0x0000000500097202 */ /* 0x000fe20000000f00 */
[----:B------:R-:W-:Y:S01]  /*2a90*/  BSSY B2, `(.L_x_3390) ;  /* 0x0000055000027945 */ /* 0x000fe20003800000 */
[----:B------:R-:W-:Y:S02]  /*2aa0*/  FSETP.GEU.AND P3, PT, |R11|, 1.469367938527859385e-39, PT ;  /* 0x001000000b00780b */ /* 0x000fe40003f6e200 */
[----:B------:R-:W-:Y:S02]  /*2ab0*/  LOP3.LUT R7, R6, 0x3ff00000, RZ, 0xfc, !PT ;  /* 0x3ff0000006077812 */ /* 0x000fe400078efcff */
[----:B------:R-:W-:-:S02]  /*2ac0*/  MOV R6, R4 ;  /* 0x0000000400067202 */ /* 0x000fc40000000f00 */
[----:B------:R-:W-:Y:S01]  /*2ad0*/  LOP3.LUT R3, R11, 0x7ff00000, RZ, 0xc0, !PT ;  /* 0x7ff000000b037812 */ /* 0x000fe200078ec0ff */
[----:B------:R-:W0:Y:S01]  /*2ae0*/  @!P0 DMUL R6, R8, 8.98846567431157953865e+307 ;  /* 0x7fe0000008068828 */ /* 0x000e220000000000 */
[----:B------:R-:W-:Y:S02]  /*2af0*/  LOP3.LUT R5, R5, 0x7ff00000, RZ, 0xc0, !PT ;  /* 0x7ff0000005057812 */ /* 0x000fe400078ec0ff */
[----:B------:R-:W-:Y:S02]  /*2b00*/  MOV R4, 0x1ca00000 ;  /* 0x1ca0000000047802 */ /* 0x000fe40000000f00 */
[----:B------:R-:W-:Y:S01]  /*2b10*/  ISETP.GE.U32.AND P2, PT, R3, R5, PT ;  /* 0x000000050300720c */ /* 0x000fe20003f46070 */
[----:B0-----:R-:W0:Y:S01]  /*2b20*/  MUFU.RCP64H R19, R7 ;  /* 0x0000000700137308 */ /* 0x001e220000001800 */
[----:B------:R-:W-:Y:S02]  /*2b30*/  @!P3 LOP3.LUT R0, R9, 0x7ff00000, RZ, 0xc0, !PT ;  /* 0x7ff000000900b812 */ /* 0x000fe400078ec0ff */
[----:B------:R-:W-:-:S02]  /*2b40*/  SEL R13, R4, 0x63400000, !P2 ;  /* 0x63400000040d7807 */ /* 0x000fc40005000000 */
[----:B------:R-:W-:Y:S02]  /*2b50*/  @!P3 ISETP.GE.U32.AND P4, PT, R3, R0, PT ;  /* 0x000000000300b20c */ /* 0x000fe40003f86070 */
[--C-:B------:R-:W-:Y:S02]  /*2b60*/  LOP3.LUT R13, R13, 0x800fffff, R11.reuse, 0xf8, !PT ;  /* 0x800fffff0d0d7812 */ /* 0x100fe400078ef80b */
[----:B------:R-:W-:Y:S02]  /*2b70*/  @!P3 SEL R15, R4, 0x63400000, !P4 ;  /* 0x63400000040fb807 */ /* 0x000fe40006000000 */
[----:B------:R-:W-:Y:S02]  /*2b80*/  MOV R12, R10 ;  /* 0x0000000a000c7202 */ /* 0x000fe40000000f00 */
[----:B------:R-:W-:Y:S02]  /*2b90*/  @!P3 LOP3.LUT R15, R15, 0x80000000, R11, 0xf8, !PT ;  /* 0x800000000f0fb812 */ /* 0x000fe400078ef80b */
[----:B------:R-:W-:Y:S01]  /*2ba0*/  @!P3 MOV R14, RZ ;  /* 0x000000ff000eb202 */ /* 0x000fe20000000f00 */
[----:B0-----:R-:W0:Y:S01]  /*2bb0*/  DFMA R16, R18, -R6, 1 ;  /* 0x3ff000001210742b */ /* 0x001e220000000806 */
[----:B------:R-:W-:-:S02]  /*2bc0*/  @!P3 LOP3.LUT R15, R15, 0x100000, RZ, 0xfc, !PT ;  /* 0x001000000f0fb812 */ /* 0x000fc400078efcff */
[----:B------:R-:W-:Y:S02]  /*2bd0*/  MOV R0, R3 ;  /* 0x0000000300007202 */ /* 0x000fe40000000f00 */
[----:B------:R-:W-:Y:S01]  /*2be0*/  @!P0 LOP3.LUT R5, R7, 0x7ff00000, RZ, 0xc0, !PT ;  /* 0x7ff0000007058812 */ /* 0x000fe200078ec0ff */
[----:B0-----:R-:W0:-:S03]  /*2bf0*/  DFMA R16, R16, R16, R16 ;  /* 0x000000101010722b */ /* 0x001e060000000010 */
[----:B------:R-:W-:Y:S01]  /*2c00*/  IADD3 R24, R5, -0x1, RZ ;  /* 0xffffffff05187810 */ /* 0x000fe20007ffe0ff */
[----:B------:R-:W1:-:S04]  /*2c10*/  @!P3 DFMA R12, R12, 2, -R14 ;  /* 0x400000000c0cb82b */ /* 0x000e48000000080e */
[----:B0-----:R-:W0:-:S06]  /*2c20*/  DFMA R16, R18, R16, R18 ;  /* 0x000000101210722b */ /* 0x001e0c0000000012 */
[----:B-1----:R-:W-:Y:S01]  /*2c30*/  @!P3 LOP3.LUT R0, R13, 0x7ff00000, RZ, 0xc0, !PT ;  /* 0x7ff000000d00b812 */ /* 0x002fe200078ec0ff */
[----:B0-----:R-:W0:-:S03]  /*2c40*/  DFMA R14, R16, -R6, 1 ;  /* 0x3ff00000100e742b */ /* 0x001e060000000806 */
[----:B------:R-:W-:-:S03]  /*2c50*/  IADD3 R18, R0, -0x1, RZ ;  /* 0xffffffff00127810 */ /* 0x000fc60007ffe0ff */
[----:B0-----:R-:W0:Y:S01]  /*2c60*/  DFMA R14, R16, R14, R16 ;  /* 0x0000000e100e722b */ /* 0x001e220000000010 */
[----:B------:R-:W-:-:S04]  /*2c70*/  ISETP.GT.U32.AND P0, PT, R18, 0x7feffffe, PT ;  /* 0x7feffffe1200780c */ /* 0x000fc80003f04070 */
[----:B------:R-:W-:Y:S01]  /*2c80*/  ISETP.GT.U32.OR P0, PT, R24, 0x7feffffe, P0 ;  /* 0x7feffffe1800780c */ /* 0x000fe20000704470 */
[----:B0-----:R-:W0:-:S06]  /*2c90*/  DMUL R16, R14, R12 ;  /* 0x0000000c0e107228 */ /* 0x001e0c0000000000 */
[----:B0-----:R-:W0:-:S06]  /*2ca0*/  DFMA R18, R16, -R6, R12 ;  /* 0x800000061012722b */ /* 0x001e0c000000000c */
[----:B0-----:R0:W1:Y:S01]  /*2cb0*/  DFMA R18, R14, R18, R16 ;  /* 0x000000120e12722b */ /* 0x0010620000000010 */
[----:B------:R-:W-:Y:S05]  /*2cc0*/  @P0 BRA `(.L_x_3391) ;  /* 0x000001c000000947 */ /* 0x000fea0003800000 */
[----:B------:R-:W-:-:S04]  /*2cd0*/  LOP3.LUT R10, R9, 0x7ff00000, RZ, 0xc0, !PT ;  /* 0x7ff00000090a7812 */ /* 0x000fc800078ec0ff */
[C---:B------:R-:W-:Y:S01]  /*2ce0*/  ISETP.GE.U32.AND P0, PT, R3.reuse, R10, PT ;  /* 0x0000000a0300720c */ /* 0x040fe20003f06070 */
[----:B------:R-:W-:-:S03]  /*2cf0*/  IMAD.IADD R0, R3, 0x1, -R10 ;  /* 0x0000000103007824 */ /* 0x000fc600078e0a0a */
[----:B------:R-:W-:Y:S02]  /*2d00*/  SEL R3, R4, 0x63400000, !P0 ;  /* 0x6340000004037807 */ /* 0x000fe40004000000 */
[----:B------:R-:W-:Y:S02]  /*2d10*/  IMNMX R0, R0, -0x46a00000, !PT ;  /* 0xb960000000007817 */ /* 0x000fe40007800200 */
[----:B------:R-:W-:Y:S02]  /*2d20*/  MOV R4, RZ ;  /* 0x000000ff00047202 */ /* 0x000fe40000000f00 */
[----:B------:R-:W-:-:S04]  /*2d30*/  IMNMX R0, R0, 0x46a00000, PT ;  /* 0x46a0000000007817 */ /* 0x000fc80003800200 */
[----:B------:R-:W-:-:S04]  /*2d40*/  IADD3 R0, -R3, R0, RZ ;  /* 0x0000000003007210 */ /* 0x000fc80007ffe1ff */
[----:B------:R-:W-:-:S06]  /*2d50*/  IADD3 R5, R0, 0x7fe00000, RZ ;  /* 0x7fe0000000057810 */ /* 0x000fcc0007ffe0ff */
[----:B01----:R-:W0:-:S10]  /*2d60*/  DMUL R14, R18, R4 ;  /* 0x00000004120e7228 */ /* 0x003e140000000000 */
[----:B0-----:R-:W-:-:S13]  /*2d70*/  FSETP.GTU.AND P0, PT, |R15|, 1.469367938527859385e-39, PT ;  /* 0x001000000f00780b */ /* 0x001fda0003f0c200 */
[----:B------:R-:W-:Y:S05]  /*2d80*/  @P0 BRA `(.L_x_3392) ;  /* 0x0000025000000947 */ /* 0x000fea0003800000 */
[----:B------:R-:W0:-:S06]  /*2d90*/  DFMA R6, R18, -R6, R12 ;  /* 0x800000061206722b */ /* 0x000e0c000000000c */
[----:B0-----:R-:W-:-:S04]  /*2da0*/  MOV R6, RZ ;  /* 0x000000ff00067202 */ /* 0x001fc80000000f00 */
[C---:B------:R-:W-:Y:S02]  /*2db0*/  FSETP.NEU.AND P0, PT, R7.reuse, RZ, PT ;  /* 0x000000ff0700720b */ /* 0x040fe40003f0d000 */
[----:B------:R-:W-:-:S04]  /*2dc0*/  LOP3.LUT R9, R7, 0x80000000, R9, 0x48, !PT ;  /* 0x8000000007097812 */ /* 0x000fc800078e4809 */
[----:B------:R-:W-:-:S07]  /*2dd0*/  LOP3.LUT R7, R9, R5, RZ, 0xfc, !PT ;  /* 0x0000000509077212 */ /* 0x000fce00078efcff */
[----:B------:R-:W-:Y:S05]  /*2de0*/  @!P0 BRA `(.L_x_3392) ;  /* 0x000001f000008947 */ /* 0x000fea0003800000 */
[----:B------:R-:W-:Y:S01]  /*2df0*/  IMAD.MOV R5, RZ, RZ, -R0 ;  /* 0x000000ffff057224 */ /* 0x000fe200078e0a00 */
[----:B------:R-:W-:Y:S01]  /*2e00*/  MOV R4, RZ ;  /* 0x000000ff00047202 */ /* 0x000fe20000000f00 */
[----:B------:R-:W0:Y:S01]  /*2e10*/  DMUL.RP R6, R18, R6 ;  /* 0x0000000612067228 */ /* 0x000e220000008000 */
[----:B------:R-:W-:-:S04]  /*2e20*/  IADD3 R3, -R0, -0x43300000, RZ ;  /* 0xbcd0000000037810 */ /* 0x000fc80007ffe1ff */
[----:B------:R-:W1:-:S05]  /*2e30*/  DFMA R4, R14, -R4, R18 ;  /* 0x800000040e04722b */ /* 0x000e4a0000000012 */
[----:B0-----:R-:W-:-:S05]  /*2e40*/  LOP3.LUT R9, R7, R9, RZ, 0x3c, !PT ;  /* 0x0000000907097212 */ /* 0x001fca00078e3cff */
[----:B-1----:R-:W-:-:S04]  /*2e50*/  FSETP.NEU.AND P0, PT, |R5|, R3, PT ;  /* 0x000000030500720b */ /* 0x002fc80003f0d200 */
[----:B------:R-:W-:Y:S02]  /*2e60*/  FSEL R14, R6, R14, !P0 ;  /* 0x0000000e060e7208 */ /* 0x000fe40004000000 */
[----:B------:R-:W-:Y:S01]  /*2e70*/  FSEL R15, R9, R15, !P0 ;  /* 0x0000000f090f7208 */ /* 0x000fe20004000000 */
[----:B------:R-:W-:Y:S05]  /*2e80*/  BRA `(.L_x_3392) ;  /* 0x0000015000007947 */ /* 0x000fea0003800000 */
.L_x_3391:
[----:B------:R-:W2:-:S14]  /*2e90*/  DSETP.NAN.AND P0, PT, R10, R10, PT ;  /* 0x0000000a0a00722a */ /* 0x000e9c0003f08000 */
[----:B--2---:R-:W-:Y:S05]  /*2ea0*/  @P0 BRA `(.L_x_3393) ;  /* 0x0000011000000947 */ /* 0x004fea0003800000 */
[----:B------:R-:W2:-:S14]  /*2eb0*/  DSETP.NAN.AND P0, PT, R8, R8, PT ;  /* 0x000000080800722a */ /* 0x000e9c0003f08000 */
[----:B--2---:R-:W-:Y:S05]  /*2ec0*/  @P0 BRA `(.L_x_3394) ;  /* 0x000000c000000947 */ /* 0x004fea0003800000 */
[----:B------:R-:W-:Y:S02]  /*2ed0*/  ISETP.NE.AND P0, PT, R0, R5, PT ;  /* 0x000000050000720c */ /* 0x000fe40003f05270 */
[----:B0-----:R-:W-:Y:S02]  /*2ee0*/  MOV R14, 0x0 ;  /* 0x00000000000e7802 */ /* 0x001fe40000000f00 */
[----:B------:R-:W-:-:S09]  /*2ef0*/  MOV R15, 0xfff80000 ;  /* 0xfff80000000f7802 */ /* 0x000fd20000000f00 */
[----:B------:R-:W-:Y:S05]  /*2f00*/  @!P0 BRA `(.L_x_3392) ;  /* 0x000000d000008947 */ /* 0x000fea0003800000 */
[----:B------:R-:W-:Y:S02]  /*2f10*/  ISETP.NE.AND P0, PT, R0, 0x7ff00000, PT ;  /* 0x7ff000000000780c */ /* 0x000fe40003f05270 */
[----:B------:R-:W-:Y:S02]  /*2f20*/  LOP3.LUT R15, R11, 0x80000000, R9, 0x48, !PT ;  /* 0x800000000b0f7812 */ /* 0x000fe400078e4809 */
[----:B------:R-:W-:-:S13]  /*2f30*/  ISETP.EQ.OR P0, PT, R5, RZ, !P0 ;  /* 0x000000ff0500720c */ /* 0x000fda0004702670 */
[----:B------:R-:W-:Y:S01]  /*2f40*/  @P0 LOP3.LUT R0, R15, 0x7ff00000, RZ, 0xfc, !PT ;  /* 0x7ff000000f000812 */ /* 0x000fe200078efcff */
[----:B------:R-:W-:Y:S01]  /*2f50*/  @!P0 IMAD.MOV.U32 R14, RZ, RZ, RZ ;  /* 0x000000ffff0e8224 */ /* 0x000fe200078e00ff */
[----:B------:R-:W-:Y:S02]  /*2f60*/  @P0 MOV R14, RZ ;  /* 0x000000ff000e0202 */ /* 0x000fe40000000f00 */
[----:B------:R-:W-:Y:S01]  /*2f70*/  @P0 MOV R15, R0 ;  /* 0x00000000000f0202 */ /* 0x000fe20000000f00 */
[----:B------:R-:W-:Y:S05]  /*2f80*/  BRA `(.L_x_3392) ;  /* 0x0000005000007947 */ /* 0x000fea0003800000 */
.L_x_3394:
[----:B0-----:R-:W-:Y:S02]  /*2f90*/  LOP3.LUT R15, R9, 0x80000, RZ, 0xfc, !PT ;  /* 0x00080000090f7812 */ /* 0x001fe400078efcff */
[----:B------:R-:W-:Y:S01]  /*2fa0*/  MOV R14, R8 ;  /* 0x00000008000e7202 */ /* 0x000fe20000000f00 */
[----:B------:R-:W-:Y:S05]  /*2fb0*/  BRA `(.L_x_3392) ;  /* 0x0000002000007947 */ /* 0x000fea0003800000 */
.L_x_3393:
[----:B0-----:R-:W-:Y:S01]  /*2fc0*/  LOP3.LUT R15, R11, 0x80000, RZ, 0xfc, !PT ;  /* 0x000800000b0f7812 */ /* 0x001fe200078efcff */
[----:B------:R-:W-:Y:S02]  /*2fd0*/  IMAD.MOV.U32 R14, RZ, RZ, R10 ;  /* 0x000000ffff0e7224 */ /* 0x000fe400078e000a */
.L_x_3392:
[----:B------:R-:W-:Y:S05]  /*2fe0*/  BSYNC B2 ;  /* 0x0000000000027941 */ /* 0x000fea0003800000 */
.L_x_3390:
[----:B------:R-:W-:Y:S01]  /*2ff0*/  HFMA2.MMA R3, -RZ, RZ, 0, 0 ;  /* 0x00000000ff037435 */ /* 0x000fe200000001ff */
[----:B------:R-:W-:-:S02]  /*3000*/  MOV R8, R14 ;  /* 0x0000000e00087202 */ /* 0x000fc40000000f00 */
[----:B------:R-:W-:-:S03]  /*3010*/  MOV R9, R15 ;  /* 0x0000000f00097202 */ /* 0x000fc60000000f00 */
[----:B------:R-:W-:Y:S05]  /*3020*/  RET.REL.NODEC R2 `(_ZN2at6native18elementwise_kernelILi128ELi2EZNS0_22gpu_kernel_impl_nocastIZZZNS0_62_GLOBAL__N__e6aa1b1b_29_ActivationLogSigmoidKernel_cu_9d16a0dc27log_sigmoid_backward_kernelERNS_14TensorIteratorEENKUlvE_clEvENKUlvE_clEvEUlddE_EEvRNS_18TensorIteratorBaseERKT_EUliE_EEviT1_) ;  /* 0xffffcfd002007950 */ /* 0x000fea0003c3ffff */
.L_x_3395:
        /* <DEDUP_REMOVED lines=13> */
.L_x_6678:


//--------------------- .text._ZN2at6native27unrolled_elementwise_kernelIZZZNS0_62_GLOBAL__N__e6aa1b1b_29_ActivationLogSigmoidKernel_cu_9d16a0dc27log_sigmoid_backward_kernelERNS_14TensorIteratorEENKUlvE_clEvENKUlvE_clEvEUlddE_St5arrayIPcLm3EELi4E23TrivialOffsetCalculatorILi2EjESB_ILi1EjENS0_6memory15LoadWithoutCastENSE_16StoreWithoutCastEEEviT_T0_T2_T3_T4_T5_ --------------------------
	.section	.text._ZN2at6native27unrolled_elementwise_kernelIZZZNS0_62_GLOBAL__N__e6aa1b1b_29_ActivationLogSigmoidKernel_cu_9d16a0dc27log_sigmoid_backward_kernelERNS_14TensorIteratorEENKUlvE_clEvENKUlvE_clEvEUlddE_St5arrayIPcLm3EELi4E23TrivialOffsetCalculatorILi2EjESB_ILi1EjENS0_6memory15LoadWithoutCastENSE_16StoreWithoutCastEEEviT_T0_T2_T3_T4_T5_,"ax",@progbits
	.sectioninfo	@"SHI_REGISTERS=37"
	.align	128
        .global         _ZN2at6native27unrolled_elementwise_kernelIZZZNS0_62_GLOBAL__N__e6aa1b1b_29_ActivationLogSigmoidKernel_cu_9d16a0dc27log_sigmoid_backward_kernelERNS_14TensorIteratorEENKUlvE_clEvENKUlvE_clEvEUlddE_St5arrayIPcLm3EELi4E23TrivialOffsetCalculatorILi2EjESB_ILi1EjENS0_6memory15LoadWithoutCastENSE_16StoreWithoutCastEEEviT_T0_T2_T3_T4_T5_
        .type           _ZN2at6native27unrolled_elementwise_kernelIZZZNS0_62_GLOBAL__N__e6aa1b1b_29_ActivationLogSigmoidKernel_cu_9d16a0dc27log_sigmoid_backward_kernelERNS_14TensorIteratorEENKUlvE_clEvENKUlvE_clEvEUlddE_St5arrayIPcLm3EELi4E23TrivialOffsetCalculatorILi2EjESB_ILi1EjENS0_6memory15LoadWithoutCastENSE_16StoreWithoutCastEEEviT_T0_T2_T3_T4_T5_,@function
        .size           _ZN2at6native27unrolled_elementwise_kernelIZZZNS0_62_GLOBAL__N__e6aa1b1b_29_ActivationLogSigmoidKernel_cu_9d16a0dc27log_sigmoid_backward_kernelERNS_14TensorIteratorEENKUlvE_clEvENKUlvE_clEvEUlddE_St5arrayIPcLm3EELi4E23TrivialOffsetCalculatorILi2EjESB_ILi1EjENS0_6memory15LoadWithoutCastENSE_16StoreWithoutCastEEEviT_T0_T2_T3_T4_T5_,(.L_x_6679 - _ZN2at6native27unrolled_elementwise_kernelIZZZNS0_62_GLOBAL__N__e6aa1b1b_29_ActivationLogSigmoidKernel_cu_9d16a0dc27log_sigmoid_backward_kernelERNS_14TensorIteratorEENKUlvE_clEvENKUlvE_clEvEUlddE_St5arrayIPcLm3EELi4E23TrivialOffsetCalculatorILi2EjESB_ILi1EjENS0_6memory15LoadWithoutCastENSE_16StoreWithoutCastEEEviT_T0_T2_T3_T4_T5_)
        .other          _ZN2at6native27unrolled_elementwise_kernelIZZZNS0_62_GLOBAL__N__e6aa1b1b_29_ActivationLogSigmoidKernel_cu_9d16a0dc27log_sigmoid_backward_kernelERNS_14TensorIteratorEENKUlvE_clEvENKUlvE_clEvEUlddE_St5arrayIPcLm3EELi4E23TrivialOffsetCalculatorILi2EjESB_ILi1EjENS0_6memory15LoadWithoutCastENSE_16StoreWithoutCastEEEviT_T0_T2_T3_T4_T5_,@"STO_CUDA_ENTRY STV_DEFAULT"
_ZN2at6native27unrolled_elementwise_kernelIZZZNS0_62_GLOBAL__N__e6aa1b1b_29_ActivationLogSigmoidKernel_cu_9d16a0dc27log_sigmoid_backward_kernelERNS_14TensorIteratorEENKUlvE_clEvENKUlvE_clEvEUlddE_St5arrayIPcLm3EELi4E23TrivialOffsetCalculatorILi2EjESB_ILi1EjENS0_6memory15LoadWithoutCastENSE_16StoreWithoutCastEEEviT_T0_T2_T3_T4_T5_:
.text._ZN2at6native27unrolled_elementwise_kernelIZZZNS0_62_GLOBAL__N__e6aa1b1b_29_ActivationLogSigmoidKernel_cu_9d16a0dc27log_sigmoid_backward_kernelERNS_14TensorIteratorEENKUlvE_clEvENKUlvE_clEvEUlddE_St5arrayIPcLm3EELi4E23TrivialOffsetCalculatorILi2EjESB_ILi1EjENS0_6memory15LoadWithoutCastENSE_16StoreWithoutCastEEEviT_T0_T2_T3_T4_T5_:
[----:B------:R-:W-:Y:S02]  /*0000*/  IMAD.MOV.U32 R1, RZ, RZ, c[0x0][0x28] ;  /* 0x00000a00ff017624 */ /* 0x000fe400078e00ff */
[----:B------:R-:W0:Y:S01]  /*0010*/  S2R R0, SR_CTAID.X ;  /* 0x0000000000007919 */ /* 0x000e220000002500 */
[----:B------:R-:W-:Y:S01]  /*0020*/  IMAD.MOV.U32 R5, RZ, RZ, -0x200 ;  /* 0xfffffe00ff057424 */ /* 0x000fe200078e00ff */
[----:B------:R-:W-:Y:S01]  /*0030*/  CS2R R16, SRZ ;  /* 0x0000000000107805 */ /* 0x000fe2000001ff00 */
[----:B------:R-:W-:Y:S01]  /*0040*/  CS2R R32, SRZ ;  /* 0x0000000000207805 */ /* 0x000fe2000001ff00 */
[----:B------:R-:W1:Y:S01]  /*0050*/  S2R R3, SR_TID.X ;  /* 0x0000000000037919 */ /* 0x000e620000002100 */
[----:B------:R-:W-:Y:S01]  /*0060*/  ULDC.64 UR4, c[0x0][0x118] ;  /* 0x0000460000047ab9 */ /* 0x000fe20000000a00 */
[----:B0-----:R-:W-:Y:S02]  /*0070*/  IMAD R2, R0, R5, c[0x0][0x160] ;  /* 0x0000580000027624 */ /* 0x001fe400078e0205 */
[----:B------:R-:W-:-:S03]  /*0080*/  CS2R R4, SRZ ;  /* 0x0000000000047805 */ /* 0x000fc6000001ff00 */
[----:B-1----:R-:W-:-:S13]  /*0090*/  ISETP.GE.AND P2, PT, R3, R2, PT ;  /* 0x000000020300720c */ /* 0x002fda0003f46270 */
[----:B------:R-:W-:Y:S01]  /*00a0*/  @!P2 IMAD R20, R0, 0x200, R3 ;  /* 0x000002000014a824 */ /* 0x000fe200078e0203 */
[----:B------:R-:W-:Y:S01]  /*00b0*/  @!P2 IADD3 R3, R3, 0x80, RZ ;  /* 0x000000800303a810 */ /* 0x000fe20007ffe0ff */
[----:B------:R-:W-:-:S03]  /*00c0*/  @!P2 IMAD.MOV.U32 R21, RZ, RZ, 0x8 ;  /* 0x00000008ff15a424 */ /* 0x000fc600078e00ff */
[----:B------:R-:W-:Y:S01]  /*00d0*/  ISETP.GE.AND P0, PT, R3, R2, PT ;  /* 0x000000020300720c */ /* 0x000fe20003f06270 */
[----:B------:R-:W-:-:S04]  /*00e0*/  @!P2 IMAD.WIDE.U32 R18, R20, R21, c[0x0][0x170] ;  /* 0x00005c001412a625 */ /* 0x000fc800078e0015 */
[----:B------:R-:W-:Y:S01]  /*00f0*/  @!P2 IMAD.WIDE.U32 R20, R20, R21, c[0x0][0x178] ;  /* 0x00005e001414a625 */ /* 0x000fe200078e0015 */
[----:B------:R0:W5:Y:S01]  /*0100*/  @!P2 LDG.E.64 R4, [R18.64] ;  /* 0x000000041204a981 */ /* 0x000162000c1e1b00 */
[----:B------:R-:W-:Y:S01]  /*0110*/  CS2R R14, SRZ ;  /* 0x00000000000e7805 */ /* 0x000fe2000001ff00 */
[----:B------:R-:W-:Y:S01]  /*0120*/  CS2R R12, SRZ ;  /* 0x00000000000c7805 */ /* 0x000fe2000001ff00 */
[----:B------:R-:W-:Y:S01]  /*0130*/  CS2R R10, SRZ ;  /* 0x00000000000a7805 */ /* 0x000fe2000001ff00 */
[----:B------:R1:W5:Y:S03]  /*0140*/  @!P2 LDG.E.64 R32, [R20.64] ;  /* 0x000000041420a981 */ /* 0x000366000c1e1b00 */
[----:B------:R-:W-:Y:S01]  /*0150*/  @!P0 IMAD R24, R0, 0x200, R3 ;  /* 0x0000020000188824 */ /* 0x000fe200078e0203 */
[----:B------:R-:W-:Y:S01]  /*0160*/  @!P0 IADD3 R3, R3, 0x80, RZ ;  /* 0x0000008003038810 */ /* 0x000fe20007ffe0ff */
[----:B------:R-:W-:-:S03]  /*0170*/  @!P0 IMAD.MOV.U32 R25, RZ, RZ, 0x8 ;  /* 0x00000008ff198424 */ /* 0x000fc600078e00ff */
[----:B------:R-:W-:Y:S01]  /*0180*/  ISETP.GE.AND P3, PT, R3, R2, PT ;  /* 0x000000020300720c */ /* 0x000fe20003f66270 */
[----:B------:R-:W-:-:S12]  /*0190*/  @!P0 IMAD.WIDE.U32 R22, R24, R25, c[0x0][0x170] ;  /* 0x00005c0018168625 */ /* 0x000fd800078e0019 */
[----:B------:R-:W-:Y:S01]  /*01a0*/  @!P3 IMAD R28, R0, 0x200, R3 ;  /* 0x00000200001cb824 */ /* 0x000fe200078e0203 */
[----:B------:R-:W-:Y:S01]  /*01b0*/  @!P3 IADD3 R3, R3, 0x80, RZ ;  /* 0x000000800303b810 */ /* 0x000fe20007ffe0ff */
[----:B------:R-:W-:Y:S01]  /*01c0*/  @!P3 IMAD.MOV.U32 R29, RZ, RZ, 0x8 ;  /* 0x00000008ff1db424 */ /* 0x000fe200078e00ff */
[----:B------:R2:W5:Y:S02]  /*01d0*/  @!P0 LDG.E.64 R16, [R22.64] ;  /* 0x0000000416108981 */ /* 0x000564000c1e1b00 */
[----:B------:R-:W-:Y:S01]  /*01e0*/  ISETP.GE.AND P1, PT, R3, R2, PT ;  /* 0x000000020300720c */ /* 0x000fe20003f26270 */
[----:B------:R-:W-:Y:S01]  /*01f0*/  CS2R R8, SRZ ;  /* 0x0000000000087805 */ /* 0x000fe2000001ff00 */
[----:B------:R-:W-:Y:S01]  /*0200*/  CS2R R6, SRZ ;  /* 0x0000000000067805 */ /* 0x000fe2000001ff00 */
[----:B------:R-:W-:-:S04]  /*0210*/  @!P0 IMAD.WIDE.U32 R24, R24, R25, c[0x0][0x178] ;  /* 0x00005e0018188625 */ /* 0x000fc800078e0019 */
[CC--:B------:R-:W-:Y:S01]  /*0220*/  @!P3 IMAD.WIDE.U32 R26, R28.reuse, R29.reuse, c[0x0][0x170] ;  /* 0x00005c001c1ab625 */ /* 0x0c0fe200078e001d */
[----:B------:R3:W5:Y:S03]  /*0230*/  @!P0 LDG.E.64 R14, [R24.64] ;  /* 0x00000004180e8981 */ /* 0x000766000c1e1b00 */
[----:B--2---:R-:W-:Y:S01]  /*0240*/  @!P3 IMAD.WIDE.U32 R22, R28, R29, c[0x0][0x178] ;  /* 0x00005e001c16b625 */ /* 0x004fe200078e001d */
[----:B------:R3:W5:Y:S03]  /*0250*/  @!P3 LDG.E.64 R12, [R26.64] ;  /* 0x000000041a0cb981 */ /* 0x000766000c1e1b00 */
[----:B------:R-:W-:Y:S01]  /*0260*/  @!P1 IMAD R3, R0, 0x200, R3 ;  /* 0x0000020000039824 */ /* 0x000fe200078e0203 */
[----:B------:R3:W5:Y:S01]  /*0270*/  @!P3 LDG.E.64 R10, [R22.64] ;  /* 0x00000004160ab981 */ /* 0x000762000c1e1b00 */
[----:B------:R-:W-:-:S04]  /*0280*/  @!P1 IMAD.MOV.U32 R0, RZ, RZ, 0x8 ;  /* 0x00000008ff009424 */ /* 0x000fc800078e00ff */
[----:B0-----:R-:W-:-:S04]  /*0290*/  @!P1 IMAD.WIDE.U32 R18, R3, R0, c[0x0][0x170] ;  /* 0x00005c0003129625 */ /* 0x001fc800078e0000 */
[----:B-1----:R-:W-:Y:S01]  /*02a0*/  @!P1 IMAD.WIDE.U32 R20, R3, R0, c[0x0][0x178] ;  /* 0x00005e0003149625 */ /* 0x002fe200078e0000 */
[----:B------:R3:W5:Y:S04]  /*02b0*/  @!P1 LDG.E.64 R8, [R18.64] ;  /* 0x0000000412089981 */ /* 0x000768000c1e1b00 */
[----:B------:R3:W5:Y:S01]  /*02c0*/  @!P1 LDG.E.64 R6, [R20.64] ;  /* 0x0000000414069981 */ /* 0x000762000c1e1b00 */
[----:B------:R-:W-:Y:S01]  /*02d0*/  BSSY B0, `(.L_x_3396) ;  /* 0x0000047000007945 */ /* 0x000fe20003800000 */
[----:B------:R-:W-:Y:S05]  /*02e0*/  @P2 BRA `(.L_x_3397) ;  /* 0x0000045000002947 */ /* 0x000fea0003800000 */
[----:B---3--:R-:W-:Y:S01]  /*02f0*/  IMAD.MOV.U32 R18, RZ, RZ, 0x652b82fe ;  /* 0x652b82feff127424 */ /* 0x008fe200078e00ff */
[----:B------:R-:W-:Y:S01]  /*0300*/  HFMA2.MMA R19, -RZ, RZ, 1.9912109375, 0.00128841400146484375 ;  /* 0x3ff71547ff137435 */ /* 0x000fe200000001ff */
[----:B------:R-:W-:Y:S01]  /*0310*/  IMAD.MOV.U32 R24, RZ, RZ, 0x69ce2bdf ;  /* 0x69ce2bdfff187424 */ /* 0x000fe200078e00ff */
[----:B------:R-:W-:Y:S01]  /*0320*/  BSSY B1, `(.L_x_3398) ;  /* 0x0000023000017945 */ /* 0x000fe20003800000 */
[----:B------:R-:W-:-:S03]  /*0330*/  IMAD.MOV.U32 R25, RZ, RZ, 0x3e5ade15 ;  /* 0x3e5ade15ff197424 */ /* 0x000fc600078e00ff */
        /* <DEDUP_REMOVED lines=33> */
.L_x_3399:
[----:B------:R-:W-:Y:S05]  /*0550*/  BSYNC B1 ;  /* 0x0000000000017941 */ /* 0x000fea0003800000 */
.L_x_3398:
        /* <DEDUP_REMOVED lines=19> */
[----:B------:R-:W-:Y:S01]  /*0690*/  MOV R0, 0x6c0 ;  /* 0x000006c000007802 */ /* 0x000fe20000000f00 */
[----:B------:R-:W-:Y:S02]  /*06a0*/  IMAD.MOV.U32 R20, RZ, RZ, R22 ;  /* 0x000000ffff147224 */ /* 0x000fe400078e0016 */
[----:B------:R-:W-:Y:S05]  /*06b0*/  CALL.REL.NOINC `($__internal_3_$__cuda_sm20_div_rn_f64_full) ;  /* 0x000010b000007944 */ /* 0x000fea0003c00000 */
.L_x_3401:
[----:B------:R-:W-:Y:S05]  /*06c0*/  BSYNC B1 ;  /* 0x0000000000017941 */ /* 0x000fea0003800000 */
.L_x_3400:
[----:B------:R-:W-:Y:S01]  /*06d0*/  IMAD.MOV.U32 R4, RZ, RZ, 0x3ff00000 ;  /* 0x3ff00000ff047424 */ /* 0x000fe200078e00ff */
[----:B------:R-:W-:Y:S01]  /*06e0*/  FSEL R21, RZ, 1.875, P4 ;  /* 0x3ff00000ff157808 */ /* 0x000fe20002000000 */
[----:B------:R-:W-:-:S03]  /*06f0*/  IMAD.MOV.U32 R20, RZ, RZ, RZ ;  /* 0x000000ffff147224 */ /* 0x000fc600078e00ff */
[----:B------:R-:W-:Y:S01]  /*0700*/  FSEL R5, R4, -1.875, !P4 ;  /* 0xbff0000004057808 */ /* 0x000fe20006000000 */
[----:B------:R-:W-:-:S06]  /*0710*/  IMAD.MOV.U32 R4, RZ, RZ, RZ ;  /* 0x000000ffff047224 */ /* 0x000fcc00078e00ff */
[----:B------:R-:W0:-:S06]  /*0720*/  DFMA R18, R18, -R4, R20 ;  /* 0x800000041212722b */ /* 0x000e0c0000000014 */
[----:B0-----:R0:W1:-:S06]  /*0730*/  DMUL R32, R18, R32 ;  /* 0x0000002012207228 */ /* 0x00104c0000000000 */
.L_x_3397:
[----:B------:R-:W-:Y:S05]  /*0740*/  BSYNC B0 ;  /* 0x0000000000007941 */ /* 0x000fea0003800000 */
.L_x_3396:
[----:B------:R-:W2:Y:S01]  /*0750*/  S2R R3, SR_TID.X ;  /* 0x0000000000037919 */ /* 0x000ea20000002100 */
[----:B------:R-:W-:Y:S01]  /*0760*/  BSSY B0, `(.L_x_3402) ;  /* 0x0000049000007945 */ /* 0x000fe20003800000 */
[----:B--2---:R-:W-:-:S04]  /*0770*/  IADD3 R3, R3, 0x80, RZ ;  /* 0x0000008003037810 */ /* 0x004fc80007ffe0ff */
[----:B------:R-:W-:-:S13]  /*0780*/  ISETP.GE.AND P0, PT, R3, R2, PT ;  /* 0x000000020300720c */ /* 0x000fda0003f06270 */
[----:B------:R-:W-:Y:S05]  /*0790*/  @P0 BRA `(.L_x_3403) ;  /* 0x0000045000000947 */ /* 0x000fea0003800000 */
[----:B-----5:R-:W-:Y:S01]  /*07a0*/  IMAD.MOV.U32 R4, RZ, RZ, 0x652b82fe ;  /* 0x652b82feff047424 */ /* 0x020fe200078e00ff */
[----:B------:R-:W-:Y:S01]  /*07b0*/  BSSY B1, `(.L_x_3404) ;  /* 0x0000025000017945 */ /* 0x000fe20003800000 */
[----:B------:R-:W-:Y:S02]  /*07c0*/  IMAD.MOV.U32 R5, RZ, RZ, 0x3ff71547 ;  /* 0x3ff71547ff057424 */ /* 0x000fe400078e00ff */
[----:B---3--:R-:W-:Y:S02]  /*07d0*/  IMAD.MOV.U32 R22, RZ, RZ, 0x69ce2bdf ;  /* 0x69ce2bdfff167424 */ /* 0x008fe400078e00ff */
[----:B------:R-:W-:Y:S02]  /*07e0*/  IMAD.MOV.U32 R23, RZ, RZ, 0x3e5ade15 ;  /* 0x3e5ade15ff177424 */ /* 0x000fe400078e00ff */
[----:B------:R-:W2:-:S06]  /*07f0*/  DFMA R4, -|R16|, R4, 6.75539944105574400000e+15 ;  /* 0x433800001004742b */ /* 0x000e8c0000000304 */
[----:B0-2---:R-:W0:-:S06]  /*0800*/  DADD R18, R4, -6.75539944105574400000e+15 ;  /* 0xc338000004127429 */ /* 0x005e0c0000000000 */
        /* <DEDUP_REMOVED lines=30> */
[----:B------:R0:W2:-:S06]  /*09f0*/  @!P1 DMUL R18, R4, R20 ;  /* 0x0000001404129228 */ /* 0x00008c0000000000 */
.L_x_3405:
[----:B------:R-:W-:Y:S05]  /*0a00*/  BSYNC B1 ;  /* 0x0000000000017941 */ /* 0x000fea0003800000 */
.L_x_3404:
[----:B0-2---:R-:W0:Y:S01]  /*0a10*/  DADD R20, R18, 1 ;  /* 0x3ff0000012147429 */ /* 0x005e220000000000 */
        /* <DEDUP_REMOVED lines=18> */
[----:B-1----:R-:W-:Y:S05]  /*0b40*/  CALL.REL.NOINC `($__internal_3_$__cuda_sm20_div_rn_f64_full) ;  /* 0x00000c2000007944 */ /* 0x002fea0003c00000 */
[----:B------:R-:W-:Y:S02]  /*0b50*/  IMAD.MOV.U32 R4, RZ, RZ, R18 ;  /* 0x000000ffff047224 */ /* 0x000fe400078e0012 */
[----:B------:R-:W-:Y:S02]  /*0b60*/  IMAD.MOV.U32 R5, RZ, RZ, R19 ;  /* 0x000000ffff057224 */ /* 0x000fe400078e0013 */
.L_x_3407:
[----:B------:R-:W-:Y:S05]  /*0b70*/  BSYNC B1 ;  /* 0x0000000000017941 */ /* 0x000fea0003800000 */
.L_x_3406:
[----:B------:R-:W-:Y:S01]  /*0b80*/  MOV R16, 0x3ff00000 ;  /* 0x3ff0000000107802 */ /* 0x000fe20000000f00 */
[----:B------:R-:W-:Y:S01]  /*0b90*/  IMAD.MOV.U32 R18, RZ, RZ, RZ ;  /* 0x000000ffff127224 */ /* 0x000fe200078e00ff */
[----:B------:R-:W-:Y:S02]  /*0ba0*/  FSEL R19, RZ, 1.875, P4 ;  /* 0x3ff00000ff137808 */ /* 0x000fe40002000000 */
[----:B------:R-:W-:Y:S01]  /*0bb0*/  FSEL R17, R16, -1.875, !P4 ;  /* 0xbff0000010117808 */ /* 0x000fe20006000000 */
[----:B------:R-:W-:-:S06]  /*0bc0*/  IMAD.MOV.U32 R16, RZ, RZ, RZ ;  /* 0x000000ffff107224 */ /* 0x000fcc00078e00ff */
[----:B------:R-:W0:-:S06]  /*0bd0*/  DFMA R4, R4, -R16, R18 ;  /* 0x800000100404722b */ /* 0x000e0c0000000012 */
[----:B0-----:R0:W2:-:S06]  /*0be0*/  DMUL R14, R4, R14 ;  /* 0x0000000e040e7228 */ /* 0x00108c0000000000 */
.L_x_3403:
[----:B------:R-:W-:Y:S05]  /*0bf0*/  BSYNC B0 ;  /* 0x0000000000007941 */ /* 0x000fea0003800000 */
.L_x_3402:
[----:B------:R-:W4:Y:S01]  /*0c00*/  S2R R3, SR_TID.X ;  /* 0x0000000000037919 */ /* 0x000f220000002100 */
[----:B------:R-:W-:Y:S01]  /*0c10*/  BSSY B0, `(.L_x_3408) ;  /* 0x0000049000007945 */ /* 0x000fe20003800000 */
[----:B----4-:R-:W-:-:S04]  /*0c20*/  IADD3 R3, R3, 0x100, RZ ;  /* 0x0000010003037810 */ /* 0x010fc80007ffe0ff */
[----:B------:R-:W-:-:S13]  /*0c30*/  ISETP.GE.AND P0, PT, R3, R2, PT ;  /* 0x000000020300720c */ /* 0x000fda0003f06270 */
[----:B------:R-:W-:Y:S05]  /*0c40*/  @P0 BRA `(.L_x_3409) ;  /* 0x0000045000000947 */ /* 0x000fea0003800000 */
[----:B0----5:R-:W-:Y:S01]  /*0c50*/  IMAD.MOV.U32 R4, RZ, RZ, 0x652b82fe ;  /* 0x652b82feff047424 */ /* 0x021fe200078e00ff */
[----:B------:R-:W-:Y:S01]  /*0c60*/  BSSY B1, `(.L_x_3410) ;  /* 0x0000025000017945 */ /* 0x000fe20003800000 */
[----:B------:R-:W-:Y:S02]  /*0c70*/  IMAD.MOV.U32 R5, RZ, RZ, 0x3ff71547 ;  /* 0x3ff71547ff057424 */ /* 0x000fe400078e00ff */
[----:B---3--:R-:W-:Y:S02]  /*0c80*/  IMAD.MOV.U32 R20, RZ, RZ, 0x69ce2bdf ;  /* 0x69ce2bdfff147424 */ /* 0x008fe400078e00ff */
[----:B------:R-:W-:Y:S02]  /*0c90*/  IMAD.MOV.U32 R21, RZ, RZ, 0x3e5ade15 ;  /* 0x3e5ade15ff157424 */ /* 0x000fe400078e00ff */
[----:B------:R-:W0:-:S06]  /*0ca0*/  DFMA R4, -|R12|, R4, 6.75539944105574400000e+15 ;  /* 0x433800000c04742b */ /* 0x000e0c0000000304 */
        /* <DEDUP_REMOVED lines=28> */
[----:B------:R-:W-:Y:S01]  /*0e70*/  @!P1 LEA R17, R4, 0x3ff00000, 0x14 ;  /* 0x3ff0000004119811 */ /* 0x000fe200078ea0ff */
[----:B------:R-:W-:Y:S02]  /*0e80*/  @!P1 IMAD.MOV.U32 R4, RZ, RZ, R16 ;  /* 0x000000ffff049224 */ /* 0x000fe400078e0010 */
[----:B------:R-:W-:-:S06]  /*0e90*/  @!P1 IMAD.MOV.U32 R16, RZ, RZ, RZ ;  /* 0x000000ffff109224 */ /* 0x000fcc00078e00ff */
[----:B------:R0:W3:-:S06]  /*0ea0*/  @!P1 DMUL R18, R4, R16 ;  /* 0x0000001004129228 */ /* 0x0000cc0000000000 */
.L_x_3411:
[----:B------:R-:W-:Y:S05]  /*0eb0*/  BSYNC B1 ;  /* 0x0000000000017941 */ /* 0x000fea0003800000 */
.L_x_3410:
[----:B---3--:R-:W3:Y:S01]  /*0ec0*/  DADD R20, R18, 1 ;  /* 0x3ff0000012147429 */ /* 0x008ee20000000000 */
[----:B0-----:R-:W-:Y:S01]  /*0ed0*/  IMAD.MOV.U32 R4, RZ, RZ, 0x1 ;  /* 0x00000001ff047424 */ /* 0x001fe200078e00ff */
[----:B------:R-:W-:Y:S01]  /*0ee0*/  FSETP.GEU.AND P1, PT, |R19|, 6.5827683646048100446e-37, PT ;  /* 0x036000001300780b */ /* 0x000fe20003f2e200 */
[----:B------:R-:W-:Y:S01]  /*0ef0*/  BSSY B1, `(.L_x_3412) ;  /* 0x0000013000017945 */ /* 0x000fe20003800000 */
[----:B------:R-:W-:Y:S02]  /*0f00*/  DSETP.GEU.AND P4, PT, R12, RZ, PT ;  /* 0x000000ff0c00722a */ /* 0x000fe40003f8e000 */
[----:B---3--:R-:W0:Y:S02]  /*0f10*/  MUFU.RCP64H R5, R21 ;  /* 0x0000001500057308 */ /* 0x008e240000001800 */
        /* <DEDUP_REMOVED lines=13> */
[----:B-12---:R-:W-:Y:S05]  /*0ff0*/  CALL.REL.NOINC `($__internal_3_$__cuda_sm20_div_rn_f64_full) ;  /* 0x0000077000007944 */ /* 0x006fea0003c00000 */
[----:B------:R-:W-:Y:S02]  /*1000*/  IMAD.MOV.U32 R4, RZ, RZ, R18 ;  /* 0x000000ffff047224 */ /* 0x000fe400078e0012 */
[----:B------:R-:W-:Y:S02]  /*1010*/  IMAD.MOV.U32 R5, RZ, RZ, R19 ;  /* 0x000000ffff057224 */ /* 0x000fe400078e0013 */
.L_x_3413:
[----:B------:R-:W-:Y:S05]  /*1020*/  BSYNC B1 ;  /* 0x0000000000017941 */ /* 0x000fea0003800000 */
.L_x_3412:
[----:B------:R-:W-:Y:S01]  /*1030*/  IMAD.MOV.U32 R12, RZ, RZ, 0x3ff00000 ;  /* 0x3ff00000ff0c7424 */ /* 0x000fe200078e00ff */
[----:B------:R-:W-:Y:S01]  /*1040*/  FSEL R17, RZ, 1.875, P4 ;  /* 0x3ff00000ff117808 */ /* 0x000fe20002000000 */
[----:B------:R-:W-:-:S03]  /*1050*/  IMAD.MOV.U32 R16, RZ, RZ, RZ ;  /* 0x000000ffff107224 */ /* 0x000fc600078e00ff */
[----:B------:R-:W-:Y:S01]  /*1060*/  FSEL R13, R12, -1.875, !P4 ;  /* 0xbff000000c0d7808 */ /* 0x000fe20006000000 */
[----:B------:R-:W-:-:S06]  /*1070*/  IMAD.MOV.U32 R12, RZ, RZ, RZ ;  /* 0x000000ffff0c7224 */ /* 0x000fcc00078e00ff */
[----:B------:R-:W0:-:S06]  /*1080*/  DFMA R4, R4, -R12, R16 ;  /* 0x8000000c0404722b */ /* 0x000e0c0000000010 */
[----:B0-----:R0:W3:-:S06]  /*1090*/  DMUL R10, R4, R10 ;  /* 0x0000000a040a7228 */ /* 0x0010cc0000000000 */
.L_x_3409:
[----:B------:R-:W-:Y:S05]  /*10a0*/  BSYNC B0 ;  /* 0x0000000000007941 */ /* 0x000fea0003800000 */
.L_x_3408:
[----:B------:R-:W4:Y:S01]  /*10b0*/  S2R R3, SR_TID.X ;  /* 0x0000000000037919 */ /* 0x000f220000002100 */
[----:B------:R-:W-:Y:S01]  /*10c0*/  BSSY B0, `(.L_x_3414) ;  /* 0x000004a000007945 */ /* 0x000fe20003800000 */
[----:B----4-:R-:W-:-:S04]  /*10d0*/  IADD3 R3, R3, 0x180, RZ ;  /* 0x0000018003037810 */ /* 0x010fc80007ffe0ff */
[----:B------:R-:W-:-:S13]  /*10e0*/  ISETP.GE.AND P0, PT, R3, R2, PT ;  /* 0x000000020300720c */ /* 0x000fda0003f06270 */
[----:B------:R-:W-:Y:S05]  /*10f0*/  @P0 BRA `(.L_x_3415) ;  /* 0x0000046000000947 */ /* 0x000fea0003800000 */
[----:B0----5:R-:W-:Y:S01]  /*1100*/  MOV R4, 0x652b82fe ;  /* 0x652b82fe00047802 */ /* 0x021fe20000000f00 */
[----:B------:R-:W-:Y:S01]  /*1110*/  IMAD.MOV.U32 R5, RZ, RZ, 0x3ff71547 ;  /* 0x3ff71547ff057424 */ /* 0x000fe200078e00ff */
[----:B------:R-:W-:Y:S01]  /*1120*/  BSSY B1, `(.L_x_3416) ;  /* 0x0000025000017945 */ /* 0x000fe20003800000 */
        /* <DEDUP_REMOVED lines=10> */
[----:B------:R-:W-:-:S05]  /*11d0*/  IMAD.MOV.U32 R0, RZ, RZ, R19 ;  /* 0x000000ffff007224 */ /* 0x000fca00078e0013 */
[----:B0-----:R-:W0:Y:S01]  /*11e0*/  DFMA R16, R12, R16, c[0x2][0x28] ;  /* 0x00800a000c10762b */ /* 0x001e220000000010 */
[----:B------:R-:W-:-:S05]  /*11f0*/  FSETP.GEU.FTZ.AND P0, PT, |R0|, 4.1917929649353027344, PT ;  /* 0x4086232b0000780b */ /* 0x000fca0003f1e200 */
        /* <DEDUP_REMOVED lines=16> */
[----:B------:R-:W-:Y:S02]  /*1300*/  @!P1 SHF.R.S32.HI R5, RZ, 0x1, R0 ;  /* 0x00000001ff059819 */ /* 0x000fe40000011400 */
[----:B------:R-:W-:-:S03]  /*1310*/  @!P1 MOV R12, RZ ;  /* 0x000000ff000c9202 */ /* 0x000fc60000000f00 */
[----:B------:R-:W-:Y:S02]  /*1320*/  @!P1 IMAD.IADD R4, R4, 0x1, -R5 ;  /* 0x0000000104049824 */ /* 0x000fe400078e0a05 */
[----:B------:R-:W-:-:S03]  /*1330*/  @!P1 IMAD R5, R5, 0x100000, R17 ;  /* 0x0010000005059824 */ /* 0x000fc600078e0211 */
[----:B------:R-:W-:Y:S01]  /*1340*/  @!P1 LEA R13, R4, 0x3ff00000, 0x14 ;  /* 0x3ff00000040d9811 */ /* 0x000fe200078ea0ff */
[----:B------:R-:W-:-:S06]  /*1350*/  @!P1 IMAD.MOV.U32 R4, RZ, RZ, R16 ;  /* 0x000000ffff049224 */ /* 0x000fcc00078e0010 */
[----:B------:R0:W3:-:S06]  /*1360*/  @!P1 DMUL R18, R4, R12 ;  /* 0x0000000c04129228 */ /* 0x0000cc0000000000 */
.L_x_3417:
[----:B------:R-:W-:Y:S05]  /*1370*/  BSYNC B1 ;  /* 0x0000000000017941 */ /* 0x000fea0003800000 */
.L_x_3416:
        /* <DEDUP_REMOVED lines=22> */
.L_x_3419:
[----:B------:R-:W-:Y:S05]  /*14e0*/  BSYNC B1 ;  /* 0x0000000000017941 */ /* 0x000fea0003800000 */
.L_x_3418:
[----:B------:R-:W-:Y:S01]  /*14f0*/  IMAD.MOV.U32 R8, RZ, RZ, 0x3ff00000 ;  /* 0x3ff00000ff087424 */ /* 0x000fe200078e00ff */
[----:B------:R-:W-:Y:S01]  /*1500*/  FSEL R13, RZ, 1.875, P4 ;  /* 0x3ff00000ff0d7808 */ /* 0x000fe20002000000 */
[----:B------:R-:W-:-:S03]  /*1510*/  IMAD.MOV.U32 R12, RZ, RZ, RZ ;  /* 0x000000ffff0c7224 */ /* 0x000fc600078e00ff */
[----:B------:R-:W-:Y:S01]  /*1520*/  FSEL R9, R8, -1.875, !P4 ;  /* 0xbff0000008097808 */ /* 0x000fe20006000000 */
[----:B------:R-:W-:-:S06]  /*1530*/  IMAD.MOV.U32 R8, RZ, RZ, RZ ;  /* 0x000000ffff087224 */ /* 0x000fcc00078e00ff */
[----:B------:R-:W0:-:S06]  /*1540*/  DFMA R4, R4, -R8, R12 ;  /* 0x800000080404722b */ /* 0x000e0c000000000c */
[----:B0-----:R0:W3:-:S06]  /*1550*/  DMUL R6, R4, R6 ;  /* 0x0000000604067228 */ /* 0x0010cc0000000000 */
.L_x_3415:
[----:B------:R-:W-:Y:S05]  /*1560*/  BSYNC B0 ;  /* 0x0000000000007941 */ /* 0x000fea0003800000 */
.L_x_3414:
[----:B0----5:R-:W0:Y:S01]  /*1570*/  S2R R5, SR_TID.X ;  /* 0x0000000000057919 */ /* 0x021e220000002100 */
[----:B------:R-:W-:Y:S01]  /*1580*/  BSSY B0, `(.L_x_3420) ;  /* 0x0000016000007945 */ /* 0x000fe20003800000 */
[----:B0-----:R-:W-:Y:S01]  /*1590*/  ISETP.GE.AND P1, PT, R5, R2, PT ;  /* 0x000000020500720c */ /* 0x001fe20003f26270 */
[----:B------:R-:W-:-:S12]  /*15a0*/  IMAD.MOV.U32 R3, RZ, RZ, R5 ;  /* 0x000000ffff037224 */ /* 0x000fd800078e0005 */
[----:B------:R-:W0:Y:S01]  /*15b0*/  @!P1 S2R R4, SR_CTAID.X ;  /* 0x0000000000049919 */ /* 0x000e220000002500 */
[----:B------:R-:W-:Y:S01]  /*15c0*/  @!P1 IMAD.MOV.U32 R9, RZ, RZ, 0x8 ;  /* 0x00000008ff099424 */ /* 0x000fe200078e00ff */
[----:B------:R-:W-:-:S04]  /*15d0*/  @!P1 IADD3 R3, R5, 0x80, RZ ;  /* 0x0000008005039810 */ /* 0x000fc80007ffe0ff */
[----:B------:R-:W-:Y:S02]  /*15e0*/  ISETP.GE.AND P0, PT, R3, R2, PT ;  /* 0x000000020300720c */ /* 0x000fe40003f06270 */
[----:B0-----:R-:W-:-:S05]  /*15f0*/  @!P1 LEA R4, R4, R5, 0x9 ;  /* 0x0000000504049211 */ /* 0x001fca00078e48ff */
[----:B------:R-:W-:-:S05]  /*1600*/  @!P1 IMAD.WIDE.U32 R4, R4, R9, c[0x0][0x168] ;  /* 0x00005a0004049625 */ /* 0x000fca00078e0009 */
[----:B-1----:R0:W-:Y:S01]  /*1610*/  @!P1 STG.E.64 [R4.64], R32 ;  /* 0x0000002004009986 */ /* 0x0021e2000c101b04 */
[----:B------:R-:W-:Y:S05]  /*1620*/  @P0 BRA `(.L_x_3421) ;  /* 0x000000b000000947 */ /* 0x000fea0003800000 */
[----:B------:R-:W1:Y:S01]  /*1630*/  S2R R0, SR_CTAID.X ;  /* 0x0000000000007919 */ /* 0x000e620000002500 */
[----:B------:R-:W-:Y:S02]  /*1640*/  IMAD.MOV.U32 R9, RZ, RZ, 0x8 ;  /* 0x00000008ff097424 */ /* 0x000fe400078e00ff */
[----:B01----:R-:W-:Y:S01]  /*1650*/  IMAD R4, R0, 0x200, R3 ;  /* 0x0000020000047824 */ /* 0x003fe200078e0203 */
[----:B------:R-:W-:-:S03]  /*1660*/  IADD3 R3, R3, 0x80, RZ ;  /* 0x0000008003037810 */ /* 0x000fc60007ffe0ff */
[----:B------:R-:W-:Y:S01]  /*1670*/  IMAD.WIDE.U32 R4, R4, R9, c[0x0][0x168] ;  /* 0x00005a0004047625 */ /* 0x000fe200078e0009 */
[----:B------:R-:W-:-:S04]  /*1680*/  ISETP.GE.AND P0, PT, R3, R2, PT ;  /* 0x000000020300720c */ /* 0x000fc80003f06270 */
[----:B--2---:R0:W-:Y:S09]  /*1690*/  STG.E.64 [R4.64], R14 ;  /* 0x0000000e04007986 */ /* 0x0041f2000c101b04 */
[----:B------:R-:W-:Y:S01]  /*16a0*/  @!P0 IMAD R8, R0, 0x200, R3 ;  /* 0x0000020000088824 */ /* 0x000fe200078e0203 */
[----:B------:R-:W-:-:S03]  /*16b0*/  @!P0 IADD3 R3, R3, 0x80, RZ ;  /* 0x0000008003038810 */ /* 0x000fc60007ffe0ff */
[----:B------:R-:W-:-:S05]  /*16c0*/  @!P0 IMAD.WIDE.U32 R8, R8, R9, c[0x0][0x168] ;  /* 0x00005a0008088625 */ /* 0x000fca00078e0009 */
[----:B---3--:R0:W-:Y:S02]  /*16d0*/  @!P0 STG.E.64 [R8.64], R10 ;  /* 0x0000000a08008986 */ /* 0x0081e4000c101b04 */
.L_x_3421:
[----:B------:R-:W-:Y:S05]  /*16e0*/  BSYNC B0 ;  /* 0x0000000000007941 */ /* 0x000fea0003800000 */
.L_x_3420:
[----:B------:R-:W-:-:S13]  /*16f0*/  ISETP.GE.AND P0, PT, R3, R2, PT ;  /* 0x000000020300720c */ /* 0x000fda0003f06270 */
[----:B------:R-:W-:Y:S05]  /*1700*/  @P0 EXIT ;  /* 0x000000000000094d */ /* 0x000fea0003800000 */
[----:B------:R-:W1:Y:S01]  /*1710*/  S2R R0, SR_CTAID.X ;  /* 0x0000000000007919 */ /* 0x000e620000002500 */
[----:B------:R-:W-:Y:S02]  /*1720*/  IMAD.MOV.U32 R2, RZ, RZ, 0x8 ;  /* 0x00000008ff027424 */ /* 0x000fe400078e00ff */
[----:B-1----:R-:W-:-:S04]  /*1730*/  IMAD R3, R0, 0x200, R3 ;  /* 0x0000020000037824 */ /* 0x002fc800078e0203 */
[----:B------:R-:W-:-:S05]  /*1740*/  IMAD.WIDE.U32 R2, R3, R2, c[0x0][0x168] ;  /* 0x00005a0003027625 */ /* 0x000fca00078e0002 */
[----:B---3--:R-:W-:Y:S01]  /*1750*/  STG.E.64 [R2.64], R6 ;  /* 0x0000000602007986 */ /* 0x008fe2000c101b04 */
[----:B------:R-:W-:Y:S05]  /*1760*/  EXIT ;  /* 0x000000000000794d */ /* 0x000fea0003800000 */
        .weak           $__internal_3_$__cuda_sm20_div_rn_f64_full
        .type           $__internal_3_$__cuda_sm20_div_rn_f64_full,@function
        .size           $__internal_3_$__cuda_sm20_div_rn_f64_full,(.L_x_6679 - $__internal_3_$__cuda_sm20_div_rn_f64_full)
$__internal_3_$__cuda_sm20_div_rn_f64_full:
[----:B------:R-:W-:Y:S01]  /*1770*/  FSETP.GEU.AND P0, PT, |R19|, 1.469367938527859385e-39, PT ;  /* 0x001000001300780b */ /* 0x000fe20003f0e200 */
[----:B------:R-:W-:Y:S01]  /*1780*/  IMAD.MOV.U32 R22, RZ, RZ, R20 ;  /* 0x000000ffff167224 */ /* 0x000fe200078e0014 */
[C---:B------:R-:W-:Y:S01]  /*1790*/  FSETP.GEU.AND P1, PT, |R23|.reuse, 1.469367938527859385e-39, PT ;  /* 0x001000001700780b */ /* 0x040fe20003f2e200 */
[----:B------:R-:W-:Y:S01]  /*17a0*/  IMAD.MOV.U32 R24, RZ, RZ, R18 ;  /* 0x000000ffff187224 */ /* 0x000fe200078e0012 */
[----:B------:R-:W-:Y:S01]  /*17b0*/  LOP3.LUT R21, R23, 0x800fffff, RZ, 0xc0, !PT ;  /* 0x800fffff17157812 */ /* 0x000fe200078ec0ff */
[----:B------:R-:W-:Y:S01]  /*17c0*/  BSSY B2, `(.L_x_3422) ;  /* 0x0000053000027945 */ /* 0x000fe20003800000 */
[----:B------:R-:W-:Y:S02]  /*17d0*/  LOP3.LUT R3, R19, 0x7ff00000, RZ, 0xc0, !PT ;  /* 0x7ff0000013037812 */ /* 0x000fe400078ec0ff */
[----:B------:R-:W-:Y:S02]  /*17e0*/  LOP3.LUT R21, R21, 0x3ff00000, RZ, 0xfc, !PT ;  /* 0x3ff0000015157812 */ /* 0x000fe400078efcff */
[----:B------:R-:W-:-:S02]  /*17f0*/  LOP3.LUT R34, R23, 0x7ff00000, RZ, 0xc0, !PT ;  /* 0x7ff0000017227812 */ /* 0x000fc400078ec0ff */
[----:B------:R-:W-:Y:S01]  /*1800*/  MOV R26, 0x1 ;  /* 0x00000001001a7802 */ /* 0x000fe20000000f00 */
[----:B------:R-:W-:Y:S01]  /*1810*/  @!P0 IMAD.MOV.U32 R28, RZ, RZ, RZ ;  /* 0x000000ffff1c8224 */ /* 0x000fe200078e00ff */
[----:B------:R-:W-:Y:S01]  /*1820*/  @!P0 LOP3.LUT R4, R23, 0x7ff00000, RZ, 0xc0, !PT ;  /* 0x7ff0000017048812 */ /* 0x000fe200078ec0ff */
[----:B------:R-:W0:Y:S01]  /*1830*/  @!P1 DMUL R20, R22, 8.98846567431157953865e+307 ;  /* 0x7fe0000016149828 */ /* 0x000e220000000000 */
[C---:B------:R-:W-:Y:S02]  /*1840*/  ISETP.GE.U32.AND P3, PT, R3.reuse, R34, PT ;  /* 0x000000220300720c */ /* 0x040fe40003f66070 */
[----:B------:R-:W-:Y:S01]  /*1850*/  @!P0 ISETP.GE.U32.AND P2, PT, R3, R4, PT ;  /* 0x000000040300820c */ /* 0x000fe20003f46070 */
[----:B------:R-:W-:Y:S02]  /*1860*/  IMAD.MOV.U32 R4, RZ, RZ, 0x1ca00000 ;  /* 0x1ca00000ff047424 */ /* 0x000fe400078e00ff */
[----:B0-----:R-:W0:Y:S03]  /*1870*/  MUFU.RCP64H R27, R21 ;  /* 0x00000015001b7308 */ /* 0x001e260000001800 */
[----:B------:R-:W-:-:S02]  /*1880*/  @!P0 SEL R5, R4, 0x63400000, !P2 ;  /* 0x6340000004058807 */ /* 0x000fc40005000000 */
[----:B------:R-:W-:Y:S02]  /*1890*/  SEL R25, R4, 0x63400000, !P3 ;  /* 0x6340000004197807 */ /* 0x000fe40005800000 */
[--C-:B------:R-:W-:Y:S02]  /*18a0*/  @!P0 LOP3.LUT R5, R5, 0x80000000, R19.reuse, 0xf8, !PT ;  /* 0x8000000005058812 */ /* 0x100fe400078ef813 */
[----:B------:R-:W-:Y:S02]  /*18b0*/  LOP3.LUT R25, R25, 0x800fffff, R19, 0xf8, !PT ;  /* 0x800fffff19197812 */ /* 0x000fe400078ef813 */
[----:B------:R-:W-:Y:S01]  /*18c0*/  @!P0 LOP3.LUT R29, R5, 0x100000, RZ, 0xfc, !PT ;  /* 0x00100000051d8812 */ /* 0x000fe200078efcff */
[----:B------:R-:W-:Y:S01]  /*18d0*/  IMAD.MOV.U32 R5, RZ, RZ, R3 ;  /* 0x000000ffff057224 */ /* 0x000fe200078e0003 */
[----:B------:R-:W-:-:S04]  /*18e0*/  @!P1 LOP3.LUT R34, R21, 0x7ff00000, RZ, 0xc0, !PT ;  /* 0x7ff0000015229812 */ /* 0x000fc800078ec0ff */
[----:B------:R-:W-:-:S04]  /*18f0*/  @!P0 DFMA R24, R24, 2, -R28 ;  /* 0x400000001818882b */ /* 0x000fc8000000081c */
[----:B0-----:R-:W0:-:S06]  /*1900*/  DFMA R28, R26, -R20, 1 ;  /* 0x3ff000001a1c742b */ /* 0x001e0c0000000814 */
[----:B0-----:R-:W0:Y:S01]  /*1910*/  DFMA R28, R28, R28, R28 ;  /* 0x0000001c1c1c722b */ /* 0x001e22000000001c */
[----:B------:R-:W-:-:S05]  /*1920*/  @!P0 LOP3.LUT R5, R25, 0x7ff00000, RZ, 0xc0, !PT ;  /* 0x7ff0000019058812 */ /* 0x000fca00078ec0ff */
[----:B0-----:R-:W0:-:S06]  /*1930*/  DFMA R28, R26, R28, R26 ;  /* 0x0000001c1a1c722b */ /* 0x001e0c000000001a */
[----:B0-----:R-:W0:-:S06]  /*1940*/  DFMA R26, R28, -R20, 1 ;  /* 0x3ff000001c1a742b */ /* 0x001e0c0000000814 */
[----:B0-----:R-:W0:-:S06]  /*1950*/  DFMA R26, R28, R26, R28 ;  /* 0x0000001a1c1a722b */ /* 0x001e0c000000001c */
[----:B0-----:R-:W0:-:S06]  /*1960*/  DMUL R28, R26, R24 ;  /* 0x000000181a1c7228 */ /* 0x001e0c0000000000 */
[----:B0-----:R-:W0:-:S06]  /*1970*/  DFMA R30, R28, -R20, R24 ;  /* 0x800000141c1e722b */ /* 0x001e0c0000000018 */
[----:B0-----:R0:W1:Y:S02]  /*1980*/  DFMA R30, R26, R30, R28 ;  /* 0x0000001e1a1e722b */ /* 0x001064000000001c */
[----:B0-----:R-:W-:-:S04]  /*1990*/  IADD3 R26, R5, -0x1, RZ ;  /* 0xffffffff051a7810 */ /* 0x001fc80007ffe0ff */
        /* <DEDUP_REMOVED lines=23> */
[----:B------:R-:W0:Y:S01]  /*1b10*/  DMUL.RP R18, R30, R18 ;  /* 0x000000121e127228 */ /* 0x000e220000008000 */
[----:B------:R-:W-:Y:S01]  /*1b20*/  IMAD.MOV.U32 R4, RZ, RZ, RZ ;  /* 0x000000ffff047224 */ /* 0x000fe200078e00ff */
[----:B------:R-:W-:-:S05]  /*1b30*/  IADD3 R3, -R3, -0x43300000, RZ ;  /* 0xbcd0000003037810 */ /* 0x000fca0007ffe1ff */
[----:B------:R-:W1:-:S03]  /*1b40*/  DFMA R4, R26, -R4, R30 ;  /* 0x800000041a04722b */ /* 0x000e46000000001e */
[----:B0-----:R-:W-:-:S07]  /*1b50*/  LOP3.LUT R23, R19, R23, RZ, 0x3c, !PT ;  /* 0x0000001713177212 */ /* 0x001fce00078e3cff */
[----:B-1----:R-:W-:-:S04]  /*1b60*/  FSETP.NEU.AND P0, PT, |R5|, R3, PT ;  /* 0x000000030500720b */ /* 0x002fc80003f0d200 */
[----:B------:R-:W-:Y:S02]  /*1b70*/  FSEL R26, R18, R26, !P0 ;  /* 0x0000001a121a7208 */ /* 0x000fe40004000000 */
[----:B------:R-:W-:Y:S01]  /*1b80*/  FSEL R27, R23, R27, !P0 ;  /* 0x0000001b171b7208 */ /* 0x000fe20004000000 */
[----:B------:R-:W-:Y:S05]  /*1b90*/  BRA `(.L_x_3424) ;  /* 0x0000015000007947 */ /* 0x000fea0003800000 */
.L_x_3423:
        /* <DEDUP_REMOVED lines=11> */
[----:B------:R-:W-:Y:S02]  /*1c50*/  @P0 LOP3.LUT R3, R27, 0x7ff00000, RZ, 0xfc, !PT ;  /* 0x7ff000001b030812 */ /* 0x000fe400078efcff */
[----:B------:R-:W-:Y:S01]  /*1c60*/  @!P0 MOV R26, RZ ;  /* 0x000000ff001a8202 */ /* 0x000fe20000000f00 */
[----:B------:R-:W-:Y:S02]  /*1c70*/  @P0 IMAD.MOV.U32 R26, RZ, RZ, RZ ;  /* 0x000000ffff1a0224 */ /* 0x000fe400078e00ff */
[----:B------:R-:W-:Y:S01]  /*1c80*/  @P0 IMAD.MOV.U32 R27, RZ, RZ, R3 ;  /* 0x000000ffff1b0224 */ /* 0x000fe200078e0003 */
[----:B------:R-:W-:Y:S05]  /*1c90*/  BRA `(.L_x_3424) ;  /* 0x0000005000007947 */ /* 0x000fea0003800000 */
.L_x_3426:
[----:B------:R-:W-:Y:S01]  /*1ca0*/  LOP3.LUT R27, R23, 0x80000, RZ, 0xfc, !PT ;  /* 0x00080000171b7812 */ /* 0x000fe200078efcff */
[----:B------:R-:W-:Y:S01]  /*1cb0*/  IMAD.MOV.U32 R26, RZ, RZ, R22 ;  /* 0x000000ffff1a7224 */ /* 0x000fe200078e0016 */
[----:B------:R-:W-:Y:S05]  /*1cc0*/  BRA `(.L_x_3424) ;  /* 0x0000002000007947 */ /* 0x000fea0003800000 */
.L_x_3425:
[----:B------:R-:W-:Y:S01]  /*1cd0*/  LOP3.LUT R27, R19, 0x80000, RZ, 0xfc, !PT ;  /* 0x00080000131b7812 */ /* 0x000fe200078efcff */
[----:B------:R-:W-:Y:S02]  /*1ce0*/  IMAD.MOV.U32 R26, RZ, RZ, R18 ;  /* 0x000000ffff1a7224 */ /* 0x000fe400078e0012 */
.L_x_3424:
[----:B------:R-:W-:Y:S05]  /*1cf0*/  BSYNC B2 ;  /* 0x0000000000027941 */ /* 0x000fea0003800000 */
.L_x_3422:
[----:B------:R-:W-:Y:S02]  /*1d00*/  IMAD.MOV.U32 R4, RZ, RZ, R0 ;  /* 0x000000ffff047224 */ /* 0x000fe400078e0000 */
[----:B------:R-:W-:-:S02]  /*1d10*/  IMAD.MOV.U32 R5, RZ, RZ, 0x0 ;  /* 0x00000000ff057424 */ /* 0x000fc400078e00ff */
[----:B------:R-:W-:Y:S02]  /*1d20*/  IMAD.MOV.U32 R18, RZ, RZ, R26 ;  /* 0x000000ffff127224 */ /* 0x000fe400078e001a */
[----:B------:R-:W-:Y:S01]  /*1d30*/  IMAD.MOV.U32 R19, RZ, RZ, R27 ;  /* 0x000000ffff137224 */ /* 0x000fe200078e001b */
[----:B------:R-:W-:Y:S06]  /*1d40*/  RET.REL.NODEC R4 `(_ZN2at6native27unrolled_elementwise_kernelIZZZNS0_62_GLOBAL__N__e6aa1b1b_29_ActivationLogSigmoidKernel_cu_9d16a0dc27log_sigmoid_backward_kernelERNS_14TensorIteratorEENKUlvE_clEvENKUlvE_clEvEUlddE_St5arrayIPcLm3EELi4E23TrivialOffsetCalculatorILi2EjESB_ILi1EjENS0_6memory15LoadWithoutCastENSE_16StoreWithoutCastEEEviT_T0_T2_T3_T4_T5_) ;  /* 0xffffe2b004007950 */ /* 0x000fec0003c3ffff */
.L_x_3427:
        /* <DEDUP_REMOVED lines=11> */
.L_x_6679:


//--------------------- .text._ZN2at6native29vectorized_elementwise_kernelILi2EZZZNS0_62_GLOBAL__N__e6aa1b1b_29_ActivationLogSigmoidKernel_cu_9d16a0dc27log_sigmoid_backward_kernelERNS_14TensorIteratorEENKUlvE_clEvENKUlvE_clEvEUlddE_St5arrayIPcLm3EEEEviT0_T1_ --------------------------
	.section	.text._ZN2at6native29vectorized_elementwise_kernelILi2EZZZNS0_62_GLOBAL__N__e6aa1b1b_29_ActivationLogSigmoidKernel_cu_9d16a0dc27log_sigmoid_backward_kernelERNS_14TensorIteratorEENKUlvE_clEvENKUlvE_clEvEUlddE_St5arrayIPcLm3EEEEviT0_T1_,"ax",@progbits
	.sectioninfo	@"SHI_REGISTERS=64"
	.align	128
        .global         _ZN2at6native29vectorized_elementwise_kernelILi2EZZZNS0_62_GLOBAL__N__e6aa1b1b_29_ActivationLogSigmoidKernel_cu_9d16a0dc27log_sigmoid_backward_kernelERNS_14TensorIteratorEENKUlvE_clEvENKUlvE_clEvEUlddE_St5arrayIPcLm3EEEEviT0_T1_
        .type           _ZN2at6native29vectorized_elementwise_kernelILi2EZZZNS0_62_GLOBAL__N__e6aa1b1b_29_ActivationLogSigmoidKernel_cu_9d16a0dc27log_sigmoid_backward_kernelERNS_14TensorIteratorEENKUlvE_clEvENKUlvE_clEvEUlddE_St5arrayIPcLm3EEEEviT0_T1_,@function
        .size           _ZN2at6native29vectorized_elementwise_kernelILi2EZZZNS0_62_GLOBAL__N__e6aa1b1b_29_ActivationLogSigmoidKernel_cu_9d16a0dc27log_sigmoid_backward_kernelERNS_14TensorIteratorEENKUlvE_clEvENKUlvE_clEvEUlddE_St5arrayIPcLm3EEEEviT0_T1_,(.L_x_6680 - _ZN2at6native29vectorized_elementwise_kernelILi2EZZZNS0_62_GLOBAL__N__e6aa1b1b_29_ActivationLogSigmoidKernel_cu_9d16a0dc27log_sigmoid_backward_kernelERNS_14TensorIteratorEENKUlvE_clEvENKUlvE_clEvEUlddE_St5arrayIPcLm3EEEEviT0_T1_)
        .other          _ZN2at6native29vectorized_elementwise_kernelILi2EZZZNS0_62_GLOBAL__N__e6aa1b1b_29_ActivationLogSigmoidKernel_cu_9d16a0dc27log_sigmoid_backward_kernelERNS_14TensorIteratorEENKUlvE_clEvENKUlvE_clEvEUlddE_St5arrayIPcLm3EEEEviT0_T1_,@"STO_CUDA_ENTRY STV_DEFAULT"
_ZN2at6native29vectorized_elementwise_kernelILi2EZZZNS0_62_GLOBAL__N__e6aa1b1b_29_ActivationLogSigmoidKernel_cu_9d16a0dc27log_sigmoid_backward_kernelERNS_14TensorIteratorEENKUlvE_clEvENKUlvE_clEvEUlddE_St5arrayIPcLm3EEEEviT0_T1_:
.text._ZN2at6native29vectorized_elementwise_kernelILi2EZZZNS0_62_GLOBAL__N__e6aa1b1b_29_ActivationLogSigmoidKernel_cu_9d16a0dc27log_sigmoid_backward_kernelERNS_14TensorIteratorEENKUlvE_clEvENKUlvE_clEvEUlddE_St5arrayIPcLm3EEEEviT0_T1_:
        /* <DEDUP_REMOVED lines=13> */
[----:B------:R-:W-:Y:S02]  /*00d0*/  IMAD.MOV.U32 R4, RZ, RZ, 0x652b82fe ;  /* 0x652b82feff047424 */ /* 0x000fe400078e00ff */
[----:B------:R-:W-:Y:S01]  /*00e0*/  IMAD.MOV.U32 R5, RZ, RZ, 0x3ff71547 ;  /* 0x3ff71547ff057424 */ /* 0x000fe200078e00ff */
[----:B------:R0:W5:Y:S01]  /*00f0*/  LDG.E.128 R20, [R6.64+0x1000] ;  /* 0x0010000406147981 */ /* 0x000162000c1e1d00 */
[----:B------:R-:W-:-:S03]  /*0100*/  IMAD.WIDE R2, R47, R0, c[0x0][0x178] ;  /* 0x00005e002f027625 */ /* 0x000fc600078e0200 */
[----:B------:R0:W5:Y:S03]  /*0110*/  LDG.E.128 R16, [R6.64+0x1800] ;  /* 0x0018000406107981 */ /* 0x000166000c1e1d00 */
[----:B------:R-:W-:-:S05]  /*0120*/  IMAD.WIDE.U32 R28, R29, 0x10, R2 ;  /* 0x000000101d1c7825 */ /* 0x000fca00078e0002 */
[----:B------:R1:W5:Y:S04]  /*0130*/  LDG.E.128 R24, [R28.64] ;  /* 0x000000041c187981 */ /* 0x000368000c1e1d00 */
[----:B------:R1:W5:Y:S04]  /*0140*/  LDG.E.128 R44, [R28.64+0x800] ;  /* 0x000800041c2c7981 */ /* 0x000368000c1e1d00 */
[----:B------:R1:W5:Y:S04]  /*0150*/  LDG.E.128 R12, [R28.64+0x1000] ;  /* 0x001000041c0c7981 */ /* 0x000368000c1e1d00 */
[----:B------:R1:W5:Y:S01]  /*0160*/  LDG.E.128 R48, [R28.64+0x1800] ;  /* 0x001800041c307981 */ /* 0x000362000c1e1d00 */
[----:B------:R-:W-:Y:S01]  /*0170*/  BSSY B0, `(.L_x_3429) ;  /* 0x0000057000007945 */ /* 0x000fe20003800000 */
[----:B--2---:R-:W2:-:S06]  /*0180*/  DFMA R30, -|R32|, R4, 6.75539944105574400000e+15 ;  /* 0x43380000201e742b */ /* 0x004e8c0000000304 */
[----:B--2---:R-:W2:-:S06]  /*0190*/  DADD R52, R30, -6.75539944105574400000e+15 ;  /* 0xc33800001e347429 */ /* 0x004e8c0000000000 */
[----:B--2---:R-:W2:-:S06]  /*01a0*/  DFMA R2, R52, c[0x2][0x0], -|R32| ;  /* 0x0080000034027a2b */ /* 0x004e8c0000000c20 */
[----:B--2---:R2:W0:Y:S02]  /*01b0*/  DFMA R52, R52, c[0x2][0x8], R2 ;  /* 0x0080020034347a2b */ /* 0x0044240000000002 */
[----:B--2---:R-:W-:Y:S01]  /*01c0*/  MOV R2, 0x69ce2bdf ;  /* 0x69ce2bdf00027802 */ /* 0x004fe20000000f00 */
[----:B------:R-:W-:-:S06]  /*01d0*/  IMAD.MOV.U32 R3, RZ, RZ, 0x3e5ade15 ;  /* 0x3e5ade15ff037424 */ /* 0x000fcc00078e00ff */
[----:B0-----:R-:W0:-:S06]  /*01e0*/  DFMA R6, R52, R2, c[0x2][0x10] ;  /* 0x008004003406762b */ /* 0x001e0c0000000002 */
[----:B0-----:R-:W0:-:S06]  /*01f0*/  DFMA R6, R52, R6, c[0x2][0x18] ;  /* 0x008006003406762b */ /* 0x001e0c0000000006 */
[----:B0-----:R-:W0:-:S06]  /*0200*/  DFMA R6, R52, R6, c[0x2][0x20] ;  /* 0x008008003406762b */ /* 0x001e0c0000000006 */
[----:B0-----:R-:W0:-:S06]  /*0210*/  DFMA R6, R52, R6, c[0x2][0x28] ;  /* 0x00800a003406762b */ /* 0x001e0c0000000006 */
[----:B0-----:R-:W0:-:S06]  /*0220*/  DFMA R6, R52, R6, c[0x2][0x30] ;  /* 0x00800c003406762b */ /* 0x001e0c0000000006 */
[----:B0-----:R-:W0:-:S04]  /*0230*/  DFMA R6, R52, R6, c[0x2][0x38] ;  /* 0x00800e003406762b */ /* 0x001e080000000006 */
[----:B------:R-:W2:-:S04]  /*0240*/  DFMA R38, -|R34|, R4, 6.75539944105574400000e+15 ;  /* 0x433800002226742b */ /* 0x000e880000000304 */
[----:B0-----:R-:W0:-:S04]  /*0250*/  DFMA R6, R52, R6, c[0x2][0x40] ;  /* 0x008010003406762b */ /* 0x001e080000000006 */
[----:B--2---:R-:W2:-:S04]  /*0260*/  DADD R36, R38, -6.75539944105574400000e+15 ;  /* 0xc338000026247429 */ /* 0x004e880000000000 */
[----:B0-----:R-:W0:-:S04]  /*0270*/  DFMA R6, R52, R6, c[0x2][0x48] ;  /* 0x008012003406762b */ /* 0x001e080000000006 */
[----:B--2---:R-:W-:-:S04]  /*0280*/  DFMA R40, R36, c[0x2][0x0], -|R34| ;  /* 0x0080000024287a2b */ /* 0x004fc80000000c22 */
[----:B0-----:R-:W1:-:S06]  /*0290*/  DFMA R6, R52, R6, c[0x2][0x50] ;  /* 0x008014003406762b */ /* 0x001e4c0000000006 */
[----:B-1----:R-:W0:-:S04]  /*02a0*/  DFMA R28, R52, R6, 1 ;  /* 0x3ff00000341c742b */ /* 0x002e080000000006 */
[----:B------:R-:W-:-:S04]  /*02b0*/  DFMA R6, R36, c[0x2][0x8], R40 ;  /* 0x0080020024067a2b */ /* 0x000fc80000000028 */
[----:B---3--:R-:W1:-:S04]  /*02c0*/  DFMA R36, -|R8|, R4, 6.75539944105574400000e+15 ;  /* 0x433800000824742b */ /* 0x008e480000000304 */
[----:B0-----:R-:W-:-:S04]  /*02d0*/  DFMA R52, R52, R28, 1 ;  /* 0x3ff000003434742b */ /* 0x001fc8000000001c */
[----:B------:R-:W0:-:S04]  /*02e0*/  DFMA R4, -|R10|, R4, 6.75539944105574400000e+15 ;  /* 0x433800000a04742b */ /* 0x000e080000000304 */
[----:B-1----:R-:W1:-:S04]  /*02f0*/  DADD R28, R36, -6.75539944105574400000e+15 ;  /* 0xc3380000241c7429 */ /* 0x002e480000000000 */
[----:B0-----:R-:W0:-:S04]  /*0300*/  DADD R42, R4, -6.75539944105574400000e+15 ;  /* 0xc3380000042a7429 */ /* 0x001e080000000000 */
[----:B-1----:R-:W1:-:S04]  /*0310*/  DFMA R40, R28, c[0x2][0x0], -|R8| ;  /* 0x008000001c287a2b */ /* 0x002e480000000c08 */
[----:B0-----:R-:W0:-:S04]  /*0320*/  DFMA R54, R42, c[0x2][0x0], -|R10| ;  /* 0x008000002a367a2b */ /* 0x001e080000000c0a */
[----:B-1----:R-:W1:-:S04]  /*0330*/  DFMA R28, R28, c[0x2][0x8], R40 ;  /* 0x008002001c1c7a2b */ /* 0x002e480000000028 */
[----:B0-----:R-:W-:-:S04]  /*0340*/  DFMA R40, R42, c[0x2][0x8], R54 ;  /* 0x008002002a287a2b */ /* 0x001fc80000000036 */
[----:B-1----:R-:W0:-:S06]  /*0350*/  DFMA R54, R28, R2, c[0x2][0x10] ;  /* 0x008004001c36762b */ /* 0x002e0c0000000002 */
[----:B0-----:R-:W0:-:S04]  /*0360*/  DFMA R54, R28, R54, c[0x2][0x18] ;  /* 0x008006001c36762b */ /* 0x001e080000000036 */
[----:B------:R-:W1:-:S04]  /*0370*/  DFMA R42, R6, R2, c[0x2][0x10] ;  /* 0x00800400062a762b */ /* 0x000e480000000002 */
[----:B0-----:R-:W0:-:S04]  /*0380*/  DFMA R54, R28, R54, c[0x2][0x20] ;  /* 0x008008001c36762b */ /* 0x001e080000000036 */
[----:B-1----:R-:W1:-:S04]  /*0390*/  DFMA R42, R6, R42, c[0x2][0x18] ;  /* 0x00800600062a762b */ /* 0x002e48000000002a */
[----:B0-----:R-:W0:-:S04]  /*03a0*/  DFMA R54, R28, R54, c[0x2][0x28] ;  /* 0x00800a001c36762b */ /* 0x001e080000000036 */
[----:B------:R-:W2:-:S04]  /*03b0*/  DFMA R2, R40, R2, c[0x2][0x10] ;  /* 0x008004002802762b */ /* 0x000e880000000002 */
[----:B-1----:R-:W1:-:S04]  /*03c0*/  DFMA R42, R6, R42, c[0x2][0x20] ;  /* 0x00800800062a762b */ /* 0x002e48000000002a */
[----:B0-----:R-:W0:-:S04]  /*03d0*/  DFMA R54, R28, R54, c[0x2][0x30] ;  /* 0x00800c001c36762b */ /* 0x001e080000000036 */
[----:B--2---:R-:W2:-:S04]  /*03e0*/  DFMA R2, R40, R2, c[0x2][0x18] ;  /* 0x008006002802762b */ /* 0x004e880000000002 */
        /* <DEDUP_REMOVED lines=13> */
[----:B0-----:R-:W0:-:S04]  /*04c0*/  DFMA R2, R28, R54, 1 ;  /* 0x3ff000001c02742b */ /* 0x001e080000000036 */
[----:B--2---:R-:W2:-:S04]  /*04d0*/  DFMA R56, R40, R56, c[0x2][0x40] ;  /* 0x008010002838762b */ /* 0x004e880000000038 */
[----:B------:R-:W3:-:S04]  /*04e0*/  DADD R58, -RZ, -|R32| ;  /* 0x00000000ff3a7229 */ /* 0x000ec80000000d20 */
[----:B-1----:R-:W1:-:S04]  /*04f0*/  DFMA R42, R6, R42, c[0x2][0x50] ;  /* 0x00801400062a762b */ /* 0x002e48000000002a */
[----:B0-----:R-:W-:-:S04]  /*0500*/  DFMA R2, R28, R2, 1 ;  /* 0x3ff000001c02742b */ /* 0x001fc80000000002 */
[----:B--2---:R-:W0:Y:S01]  /*0510*/  DFMA R28, R40, R56, c[0x2][0x48] ;  /* 0x00801200281c762b */ /* 0x004e220000000038 */
[----:B---3--:R-:W-:-:S03]  /*0520*/  FSETP.GEU.FTZ.AND P2, PT, |R59|, 4.1917929649353027344, PT ;  /* 0x4086232b3b00780b */ /* 0x008fc60003f5e200 */
[----:B-1----:R-:W1:-:S04]  /*0530*/  DFMA R42, R6, R42, 1 ;  /* 0x3ff00000062a742b */ /* 0x002e48000000002a */
[----:B0-----:R-:W0:-:S04]  /*0540*/  DFMA R28, R40, R28, c[0x2][0x50] ;  /* 0x00801400281c762b */ /* 0x001e08000000001c */
[----:B-1----:R-:W-:-:S04]  /*0550*/  DFMA R6, R6, R42, 1 ;  /* 0x3ff000000606742b */ /* 0x002fc8000000002a */
[----:B------:R-:W1:-:S04]  /*0560*/  DADD R54, -RZ, -|R34| ;  /* 0x00000000ff367229 */ /* 0x000e480000000d22 */
[----:B------:R-:W2:-:S04]  /*0570*/  DADD R42, -RZ, -|R8| ;  /* 0x00000000ff2a7229 */ /* 0x000e880000000d08 */
[----:B------:R-:W-:-:S04]  /*0580*/  DADD R56, -RZ, -|R10| ;  /* 0x00000000ff387229 */ /* 0x000fc80000000d0a */
[----:B0-----:R-:W0:Y:S01]  /*0590*/  DFMA R28, R40, R28, 1 ;  /* 0x3ff00000281c742b */ /* 0x001e22000000001c */
[----:B-1----:R-:W-:Y:S01]  /*05a0*/  FSETP.GEU.FTZ.AND P4, PT, |R55|, 4.1917929649353027344, PT ;  /* 0x4086232b3700780b */ /* 0x002fe20003f9e200 */
[----:B------:R-:W-:Y:S01]  /*05b0*/  IMAD R61, R38, 0x100000, R7 ;  /* 0x00100000263d7824 */ /* 0x000fe200078e0207 */
[----:B--2---:R-:W-:-:S03]  /*05c0*/  FSETP.GEU.FTZ.AND P1, PT, |R43|, 4.1917929649353027344, PT ;  /* 0x4086232b2b00780b */ /* 0x004fc60003f3e200 */
[----:B0-----:R0:W1:Y:S01]  /*05d0*/  DFMA R40, R40, R28, 1 ;  /* 0x3ff000002828742b */ /* 0x001062000000001c */
[----:B------:R-:W-:Y:S01]  /*05e0*/  FSETP.GEU.FTZ.AND P0, PT, |R57|, 4.1917929649353027344, PT ;  /* 0x4086232b3900780b */ /* 0x000fe20003f1e200 */
[----:B0-----:R-:W-:Y:S02]  /*05f0*/  IMAD R29, R30, 0x100000, R53 ;  /* 0x001000001e1d7824 */ /* 0x001fe400078e0235 */
[----:B------:R-:W-:Y:S01]  /*0600*/  IMAD.MOV.U32 R28, RZ, RZ, R52 ;  /* 0x000000ffff1c7224 */ /* 0x000fe200078e0034 */
[----:B------:R-:W-:Y:S05]  /*0610*/  @!P2 BRA `(.L_x_3430) ;  /* 0x000000c00000a947 */ /* 0x000fea0003800000 */
[----:B-1----:R-:W-:Y:S01]  /*0620*/  FSETP.GEU.FTZ.AND P3, PT, |R59|, 4.2275390625, PT ;  /* 0x408748003b00780b */ /* 0x002fe20003f7e200 */
[----:B------:R-:W-:-:S04]  /*0630*/  DADD R28, -|R32|, +INF ;  /* 0x7ff00000201c7429 */ /* 0x000fc80000000300 */
[----:B------:R-:W0:-:S06]  /*0640*/  DSETP.GT.AND P2, PT, |R32|, RZ, PT ;  /* 0x000000ff2000722a */ /* 0x000e0c0003f44200 */
[----:B0-----:R-:W-:Y:S02]  /*0650*/  FSEL R28, R28, RZ, !P2 ;  /* 0x000000ff1c1c7208 */ /* 0x001fe40005000000 */
[----:B------:R-:W-:Y:S02]  /*0660*/  @!P3 LEA.HI R0, R30, R30, RZ, 0x1 ;  /* 0x0000001e1e00b211 */ /* 0x000fe400078f08ff */
[----:B------:R-:W-:Y:S02]  /*0670*/  FSEL R29, R29, RZ, !P2 ;  /* 0x000000ff1d1d7208 */ /* 0x000fe40005000000 */
[----:B------:R-:W-:-:S04]  /*0680*/  @!P3 SHF.R.S32.HI R31, RZ, 0x1, R0 ;  /* 0x00000001ff1fb819 */ /* 0x000fc80000011400 */
[----:B------:R-:W-:Y:S01]  /*0690*/  @!P3 LEA R53, R31, R53, 0x14 ;  /* 0x000000351f35b211 */ /* 0x000fe200078ea0ff */
[----:B------:R-:W-:-:S05]  /*06a0*/  @!P3 IMAD.IADD R30, R30, 0x1, -R31 ;  /* 0x000000011e1eb824 */ /* 0x000fca00078e0a1f */
[----:B------:R-:W-:Y:S01]  /*06b0*/  @!P3 LEA R31, R30, 0x3ff00000, 0x14 ;  /* 0x3ff000001e1fb811 */ /* 0x000fe200078ea0ff */
[----:B------:R-:W-:-:S06]  /*06c0*/  @!P3 IMAD.MOV.U32 R30, RZ, RZ, RZ ;  /* 0x000000ffff1eb224 */ /* 0x000fcc00078e00ff */
[----:B------:R0:W1:-:S06]  /*06d0*/  @!P3 DMUL R28, R52, R30 ;  /* 0x0000001e341cb228 */ /* 0x00004c0000000000 */
.L_x_3430:
[----:B-1----:R-:W-:Y:S05]  /*06e0*/  BSYNC B0 ;  /* 0x0000000000007941 */ /* 0x002fea0003800000 */
.L_x_3429:
[----:B------:R-:W-:Y:S01]  /*06f0*/  BSSY B0, `(.L_x_3431) ;  /* 0x0000011000007945 */ /* 0x000fe20003800000 */
[----:B0-----:R-:W-:Y:S02]  /*0700*/  IMAD R53, R36, 0x100000, R3 ;  /* 0x0010000024357824 */ /* 0x001fe400078e0203 */
[----:B------:R-:W-:Y:S02]  /*0710*/  IMAD.MOV.U32 R30, RZ, RZ, R6 ;  /* 0x000000ffff1e7224 */ /* 0x000fe400078e0006 */
        /* <DEDUP_REMOVED lines=14> */
.L_x_3432:
[----:B------:R-:W-:Y:S05]  /*0800*/  BSYNC B0 ;  /* 0x0000000000007941 */ /* 0x000fea0003800000 */
.L_x_3431:
        /* <DEDUP_REMOVED lines=16> */
[----:B------:R0:W2:-:S06]  /*0910*/  @!P2 DMUL R6, R2, R36 ;  /* 0x000000240206a228 */ /* 0x00008c0000000000 */
.L_x_3434:
[----:B------:R-:W-:Y:S05]  /*0920*/  BSYNC B0 ;  /* 0x0000000000007941 */ /* 0x000fea0003800000 */
.L_x_3433:
[----:B------:R-:W-:Y:S01]  /*0930*/  BSSY B0, `(.L_x_3435) ;  /* 0x0000010000007945 */ /* 0x000fe20003800000 */
[----:B0-----:R-:W-:Y:S02]  /*0940*/  IMAD.MOV.U32 R2, RZ, RZ, R40 ;  /* 0x000000ffff027224 */ /* 0x001fe400078e0028 */
        /* <DEDUP_REMOVED lines=11> */
[----:B------:R-:W-:Y:S02]  /*0a00*/  @!P1 LEA R5, R4, 0x3ff00000, 0x14 ;  /* 0x3ff0000004059811 */ /* 0x000fe400078ea0ff */
[----:B------:R-:W-:-:S06]  /*0a10*/  @!P1 MOV R4, RZ ;  /* 0x000000ff00049202 */ /* 0x000fcc0000000f00 */
[----:B------:R0:W3:-:S06]  /*0a20*/  @!P1 DMUL R2, R40, R4 ;  /* 0x0000000428029228 */ /* 0x0000cc0000000000 */
.L_x_3436:
[----:B------:R-:W-:Y:S05]  /*0a30*/  BSYNC B0 ;  /* 0x0000000000007941 */ /* 0x000fea0003800000 */
.L_x_3435:
[----:B---3--:R-:W3:Y:S01]  /*0a40*/  DADD R36, R2, 1 ;  /* 0x3ff0000002247429 */ /* 0x008ee20000000000 */
[----:B0-----:R-:W-:Y:S01]  /*0a50*/  IMAD.MOV.U32 R4, RZ, RZ, 0x1 ;  /* 0x00000001ff047424 */ /* 0x001fe200078e00ff */
[----:B------:R-:W-:Y:S01]  /*0a60*/  FSETP.GEU.AND P5, PT, |R3|, 6.5827683646048100446e-37, PT ;  /* 0x036000000300780b */ /* 0x000fe20003fae200 */
[----:B------:R-:W-:Y:S01]  /*0a70*/  BSSY B1, `(.L_x_3437) ;  /* 0x0000019000017945 */ /* 0x000fe20003800000 */
[----:B------:R-:W-:Y:S02]  /*0a80*/  DSETP.GEU.AND P4, PT, R32, RZ, PT ;  /* 0x000000ff2000722a */ /* 0x000fe40003f8e000 */
[----:B---3--:R-:W0:Y:S02]  /*0a90*/  MUFU.RCP64H R5, R37 ;  /* 0x0000002500057308 */ /* 0x008e240000001800 */
[----:B------:R-:W-:-:S04]  /*0aa0*/  DSETP.GEU.AND P3, PT, R34, RZ, PT ;  /* 0x000000ff2200722a */ /* 0x000fc80003f6e000 */
[----:B------:R-:W-:-:S04]  /*0ab0*/  DSETP.GEU.AND P2, PT, R8, RZ, PT ;  /* 0x000000ff0800722a */ /* 0x000fc80003f4e000 */
[----:B------:R-:W-:-:S04]  /*0ac0*/  DSETP.GEU.AND P0, PT, R10, RZ, PT ;  /* 0x000000ff0a00722a */ /* 0x000fc80003f0e000 */
        /* <DEDUP_REMOVED lines=16> */
[----:B-12--5:R-:W-:Y:S05]  /*0bd0*/  CALL.REL.NOINC `($__internal_4_$__cuda_sm20_div_rn_f64_full) ;  /* 0x0000477000007944 */ /* 0x026fea0003c00000 */
[----:B------:R-:W-:Y:S01]  /*0be0*/  MOV R4, R2 ;  /* 0x0000000200047202 */ /* 0x000fe20000000f00 */
[----:B------:R-:W-:Y:S02]  /*0bf0*/  IMAD.MOV.U32 R5, RZ, RZ, R3 ;  /* 0x000000ffff057224 */ /* 0x000fe400078e0003 */
.L_x_3438:
[----:B------:R-:W-:Y:S05]  /*0c00*/  BSYNC B1 ;  /* 0x0000000000017941 */ /* 0x000fea0003800000 */
.L_x_3437:
[----:B------:R-:W-:Y:S01]  /*0c10*/  IMAD.MOV.U32 R10, RZ, RZ, 0x652b82fe ;  /* 0x652b82feff0a7424 */ /* 0x000fe200078e00ff */
[----:B-1----:R-:W0:Y:S01]  /*0c20*/  DADD R32, R30, 1 ;  /* 0x3ff000001e207429 */ /* 0x002e220000000000 */
[----:B------:R-:W-:Y:S01]  /*0c30*/  IMAD.MOV.U32 R11, RZ, RZ, 0x3ff71547 ;  /* 0x3ff71547ff0b7424 */ /* 0x000fe200078e00ff */
[----:B------:R-:W-:Y:S01]  /*0c40*/  MOV R34, 0x1 ;  /* 0x0000000100227802 */ /* 0x000fe20000000f00 */
[----:B------:R-:W-:Y:S01]  /*0c50*/  IMAD.MOV.U32 R36, RZ, RZ, 0x69ce2bdf ;  /* 0x69ce2bdfff247424 */ /* 0x000fe200078e00ff */
[----:B-----5:R-:W-:Y:S01]  /*0c60*/  DADD R42, -RZ, -|R20| ;  /* 0x00000000ff2a7229 */ /* 0x020fe20000000d14 */
[----:B------:R-:W-:Y:S01]  /*0c70*/  IMAD.MOV.U32 R37, RZ, RZ, 0x3e5ade15 ;  /* 0x3e5ade15ff257424 */ /* 0x000fe200078e00ff */
[----:B0-----:R-:W0:Y:S01]  /*0c80*/  MUFU.RCP64H R35, R33 ;  /* 0x0000002100237308 */ /* 0x001e220000001800 */
[----:B------:R-:W-:Y:S01]  /*0c90*/  FSETP.GEU.AND P5, PT, |R31|, 6.5827683646048100446e-37, PT ;  /* 0x036000001f00780b */ /* 0x000fe20003fae200 */
[----:B------:R-:W1:Y:S01]  /*0ca0*/  DFMA R10, -|R20|, R10, 6.75539944105574400000e+15 ;  /* 0x43380000140a742b */ /* 0x000e62000000030a */
[----:B------:R-:W-:Y:S05]  /*0cb0*/  BSSY B1, `(.L_x_3439) ;  /* 0x000002b000017945 */ /* 0x000fea0003800000 */
[----:B-1----:R-:W1:Y:S01]  /*0cc0*/  DADD R8, R10, -6.75539944105574400000e+15 ;  /* 0xc33800000a087429 */ /* 0x002e620000000000 */
[----:B------:R-:W-:-:S05]  /*0cd0*/  IMAD.MOV.U32 R42, RZ, RZ, R43 ;  /* 0x000000ffff2a7224 */ /* 0x000fca00078e002b */
[----:B-1----:R-:W1:-:S06]  /*0ce0*/  DFMA R2, R8, c[0x2][0x0], -|R20| ;  /* 0x0080000008027a2b */ /* 0x002e4c0000000c14 */
[----:B-1----:R-:W1:-:S06]  /*0cf0*/  DFMA R8, R8, c[0x2][0x8], R2 ;  /* 0x0080020008087a2b */ /* 0x002e4c0000000002 */
[----:B-1----:R-:W1:-:S04]  /*0d00*/  DFMA R2, R8, R36, c[0x2][0x10] ;  /* 0x008004000802762b */ /* 0x002e480000000024 */
[----:B0-----:R-:W0:-:S04]  /*0d10*/  DFMA R36, -R32, R34, 1 ;  /* 0x3ff000002024742b */ /* 0x001e080000000122 */
[----:B-1----:R-:W1:-:S04]  /*0d20*/  DFMA R2, R8, R2, c[0x2][0x18] ;  /* 0x008006000802762b */ /* 0x002e480000000002 */
[----:B0-----:R-:W0:-:S04]  /*0d30*/  DFMA R36, R36, R36, R36 ;  /* 0x000000242424722b */ /* 0x001e080000000024 */
[----:B-1----:R-:W1:-:S04]  /*0d40*/  DFMA R2, R8, R2, c[0x2][0x20] ;  /* 0x008008000802762b */ /* 0x002e480000000002 */
[----:B0-----:R-:W0:-:S04]  /*0d50*/  DFMA R36, R34, R36, R34 ;  /* 0x000000242224722b */ /* 0x001e080000000022 */
[----:B-1----:R-:W1:-:S04]  /*0d60*/  DFMA R2, R8, R2, c[0x2][0x28] ;  /* 0x00800a000802762b */ /* 0x002e480000000002 */
[----:B0-----:R-:W0:-:S04]  /*0d70*/  DFMA R34, -R32, R36, 1 ;  /* 0x3ff000002022742b */ /* 0x001e080000000124 */
[----:B-1----:R-:W1:-:S04]  /*0d80*/  DFMA R2, R8, R2, c[0x2][0x30] ;  /* 0x00800c000802762b */ /* 0x002e480000000002 */
[----:B0-----:R-:W0:-:S04]  /*0d90*/  DFMA R36, R36, R34, R36 ;  /* 0x000000222424722b */ /* 0x001e080000000024 */
[----:B-1----:R-:W1:-:S04]  /*0da0*/  DFMA R2, R8, R2, c[0x2][0x38] ;  /* 0x00800e000802762b */ /* 0x002e480000000002 */
[----:B0-----:R-:W0:-:S04]  /*0db0*/  DMUL R38, R36, R30 ;  /* 0x0000001e24267228 */ /* 0x001e080000000000 */
[----:B-1----:R-:W1:-:S04]  /*0dc0*/  DFMA R2, R8, R2, c[0x2][0x40] ;  /* 0x008010000802762b */ /* 0x002e480000000002 */
[----:B0-----:R-:W-:-:S04]  /*0dd0*/  DFMA R40, -R32, R38, R30 ;  /* 0x000000262028722b */ /* 0x001fc8000000011e */
[----:B-1----:R-:W0:-:S06]  /*0de0*/  DFMA R2, R8, R2, c[0x2][0x48] ;  /* 0x008012000802762b */ /* 0x002e0c0000000002 */
[----:B0-----:R-:W0:-:S04]  /*0df0*/  DFMA R34, R8, R2, c[0x2][0x50] ;  /* 0x008014000822762b */ /* 0x001e080000000002 */
[----:B------:R1:W3:Y:S02]  /*0e00*/  DFMA R2, R36, R40, R38 ;  /* 0x000000282402722b */ /* 0x0002e40000000026 */
[----:B-1----:R-:W-:Y:S01]  /*0e10*/  IMAD.MOV.U32 R36, RZ, RZ, 0x3ff00000 ;  /* 0x3ff00000ff247424 */ /* 0x002fe200078e00ff */
[----:B------:R-:W-:Y:S01]  /*0e20*/  FSEL R39, RZ, 1.875, P0 ;  /* 0x3ff00000ff277808 */ /* 0x000fe20000000000 */
[C---:B0-----:R-:W0:Y:S01]  /*0e30*/  DFMA R34, R8.reuse, R34, 1 ;  /* 0x3ff000000822742b */ /* 0x041e220000000022 */
[----:B------:R-:W-:Y:S02]  /*0e40*/  IMAD.MOV.U32 R38, RZ, RZ, RZ ;  /* 0x000000ffff267224 */ /* 0x000fe400078e00ff */
[----:B------:R-:W-:Y:S01]  /*0e50*/  FSEL R37, R36, -1.875, !P0 ;  /* 0xbff0000024257808 */ /* 0x000fe20004000000 */
[----:B------:R-:W-:Y:S01]  /*0e60*/  IMAD.MOV.U32 R36, RZ, RZ, RZ ;  /* 0x000000ffff247224 */ /* 0x000fe200078e00ff */
[----:B------:R-:W-:Y:S01]  /*0e70*/  FSETP.GEU.FTZ.AND P0, PT, |R42|, 4.1917929649353027344, PT ;  /* 0x4086232b2a00780b */ /* 0x000fe20003f1e200 */
[----:B---3--:R-:W-:Y:S01]  /*0e80*/  FFMA R0, RZ, R33, R3 ;  /* 0x00000021ff007223 */ /* 0x008fe20000000003 */
[----:B0-----:R-:W0:-:S04]  /*0e90*/  DFMA R8, R8, R34, 1 ;  /* 0x3ff000000808742b */ /* 0x001e080000000022 */
[----:B------:R-:W-:Y:S01]  /*0ea0*/  FSETP.GT.AND P1, PT, |R0|, 1.469367938527859385e-39, PT ;  /* 0x001000000000780b */ /* 0x000fe20003f24200 */
[----:B------:R-:W1:-:S05]  /*0eb0*/  DFMA R4, R4, -R36, R38 ;  /* 0x800000240404722b */ /* 0x000e4a0000000026 */
[----:B0-----:R-:W-:Y:S01]  /*0ec0*/  IMAD R11, R10, 0x100000, R9 ;  /* 0x001000000a0b7824 */ /* 0x001fe200078e0209 */
[----:B-1----:R0:W1:Y:S01]  /*0ed0*/  DMUL R46, R46, R4 ;  /* 0x000000042e2e7228 */ /* 0x0020620000000000 */
[----:B------:R-:W-:-:S05]  /*0ee0*/  MOV R10, R8 ;  /* 0x00000008000a7202 */ /* 0x000fca0000000f00 */
[----:B------:R-:W-:Y:S05]  /*0ef0*/  @P1 BRA P5, `(.L_x_3440) ;  /* 0x0000006000001947 */ /* 0x000fea0002800000 */
[----:B01----:R-:W-:Y:S01]  /*0f00*/  IMAD.MOV.U32 R5, RZ, RZ, R30 ;  /* 0x000000ffff057224 */ /* 0x003fe200078e001e */
[----:B------:R-:W-:Y:S01]  /*0f10*/  MOV R0, 0xf60 ;  /* 0x00000f6000007802 */ /* 0x000fe20000000f00 */
[----:B------:R-:W-:Y:S02]  /*0f20*/  IMAD.MOV.U32 R4, RZ, RZ, R31 ;  /* 0x000000ffff047224 */ /* 0x000fe400078e001f */
[----:B------:R-:W-:Y:S02]  /*0f30*/  IMAD.MOV.U32 R3, RZ, RZ, R32 ;  /* 0x000000ffff037224 */ /* 0x000fe400078e0020 */
[----:B------:R-:W-:Y:S02]  /*0f40*/  IMAD.MOV.U32 R2, RZ, RZ, R33 ;  /* 0x000000ffff027224 */ /* 0x000fe400078e0021 */
[----:B--2---:R-:W-:Y:S05]  /*0f50*/  CALL.REL.NOINC `($__internal_4_$__cuda_sm20_div_rn_f64_full) ;  /* 0x000043f000007944 */ /* 0x004fea0003c00000 */
.L_x_3440:
[----:B01----:R-:W-:Y:S05]  /*0f60*/  BSYNC B1 ;  /* 0x0000000000017941 */ /* 0x003fea0003800000 */
.L_x_3439:
[----:B------:R-:W0:Y:S01]  /*0f70*/  DADD R34, R28, 1 ;  /* 0x3ff000001c227429 */ /* 0x000e220000000000 */
[----:B------:R-:W-:Y:S01]  /*0f80*/  IMAD.MOV.U32 R4, RZ, RZ, 0x1 ;  /* 0x00000001ff047424 */ /* 0x000fe200078e00ff */
[----:B------:R-:W-:Y:S01]  /*0f90*/  MOV R0, 0x3ff00000 ;  /* 0x3ff0000000007802 */ /* 0x000fe20000000f00 */
[----:B------:R-:W-:Y:S03]  /*0fa0*/  BSSY B1, `(.L_x_3441) ;  /* 0x000001e000017945 */ /* 0x000fe60003800000 */
        /* <DEDUP_REMOVED lines=8> */
[----:B0-----:R0:W1:Y:S02]  /*1030*/  DFMA R4, R4, R32, R30 ;  /* 0x000000200404722b */ /* 0x001064000000001e */
[----:B0-----:R-:W-:Y:S01]  /*1040*/  FSEL R33, RZ, 1.875, P3 ;  /* 0x3ff00000ff217808 */ /* 0x001fe20001800000 */
[----:B------:R-:W-:Y:S01]  /*1050*/  IMAD.MOV.U32 R32, RZ, RZ, RZ ;  /* 0x000000ffff207224 */ /* 0x000fe200078e00ff */
[----:B------:R-:W-:Y:S01]  /*1060*/  FSEL R31, R0, -1.875, !P3 ;  /* 0xbff00000001f7808 */ /* 0x000fe20005800000 */
[----:B------:R-:W-:Y:S01]  /*1070*/  IMAD.MOV.U32 R30, RZ, RZ, RZ ;  /* 0x000000ffff1e7224 */ /* 0x000fe200078e00ff */
[----:B------:R-:W-:-:S04]  /*1080*/  FSETP.GEU.AND P3, PT, |R29|, 6.5827683646048100446e-37, PT ;  /* 0x036000001d00780b */ /* 0x000fc80003f6e200 */
[----:B-1----:R-:W-:Y:S01]  /*1090*/  FFMA R36, RZ, R35, R5 ;  /* 0x00000023ff247223 */ /* 0x002fe20000000005 */
[----:B------:R0:W1:Y:S02]  /*10a0*/  DFMA R2, R2, -R30, R32 ;  /* 0x8000001e0202722b */ /* 0x0000640000000020 */
[----:B0-----:R-:W-:Y:S02]  /*10b0*/  FSEL R31, RZ, 1.875, P4 ;  /* 0x3ff00000ff1f7808 */ /* 0x001fe40002000000 */
[----:B------:R-:W-:Y:S02]  /*10c0*/  FSETP.GT.AND P1, PT, |R36|, 1.469367938527859385e-39, PT ;  /* 0x001000002400780b */ /* 0x000fe40003f24200 */
[----:B-1----:R0:W1:Y:S01]  /*10d0*/  DMUL R26, R26, R2 ;  /* 0x000000021a1a7228 */ /* 0x0020620000000000 */
[----:B------:R-:W-:-:S10]  /*10e0*/  FSEL R33, R0, -1.875, !P4 ;  /* 0xbff0000000217808 */ /* 0x000fd40006000000 */
[----:B------:R-:W-:Y:S05]  /*10f0*/  @P1 BRA P3, `(.L_x_3442) ;  /* 0x0000008000001947 */ /* 0x000fea0001800000 */
[----:B01----:R-:W-:Y:S01]  /*1100*/  IMAD.MOV.U32 R5, RZ, RZ, R28 ;  /* 0x000000ffff057224 */ /* 0x003fe200078e001c */
[----:B------:R-:W-:Y:S01]  /*1110*/  MOV R2, R35 ;  /* 0x0000002300027202 */ /* 0x000fe20000000f00 */
[----:B------:R-:W-:Y:S01]  /*1120*/  IMAD.MOV.U32 R4, RZ, RZ, R29 ;  /* 0x000000ffff047224 */ /* 0x000fe200078e001d */
[----:B------:R-:W-:Y:S01]  /*1130*/  MOV R0, 0x1160 ;  /* 0x0000116000007802 */ /* 0x000fe20000000f00 */
[----:B------:R-:W-:Y:S02]  /*1140*/  IMAD.MOV.U32 R3, RZ, RZ, R34 ;  /* 0x000000ffff037224 */ /* 0x000fe400078e0022 */
[----:B--2---:R-:W-:Y:S05]  /*1150*/  CALL.REL.NOINC `($__internal_4_$__cuda_sm20_div_rn_f64_full) ;  /* 0x000041f000007944 */ /* 0x004fea0003c00000 */
[----:B------:R-:W-:Y:S02]  /*1160*/  IMAD.MOV.U32 R4, RZ, RZ, R2 ;  /* 0x000000ffff047224 */ /* 0x000fe400078e0002 */
[----:B------:R-:W-:Y:S02]  /*1170*/  IMAD.MOV.U32 R5, RZ, RZ, R3 ;  /* 0x000000ffff057224 */ /* 0x000fe400078e0003 */
.L_x_3442:
[----:B01----:R-:W-:Y:S05]  /*1180*/  BSYNC B1 ;  /* 0x0000000000017941 */ /* 0x003fea0003800000 */
.L_x_3441:
[----:B--2---:R-:W0:Y:S01]  /*1190*/  DADD R34, R6, 1 ;  /* 0x3ff0000006227429 */ /* 0x004e220000000000 */
[----:B------:R-:W-:Y:S01]  /*11a0*/  IMAD.MOV.U32 R2, RZ, RZ, 0x1 ;  /* 0x00000001ff027424 */ /* 0x000fe200078e00ff */
[----:B------:R-:W-:Y:S01]  /*11b0*/  FSETP.GEU.AND P3, PT, |R7|, 6.5827683646048100446e-37, PT ;  /* 0x036000000700780b */ /* 0x000fe20003f6e200 */
[----:B------:R-:W-:Y:S01]  /*11c0*/  IMAD.MOV.U32 R32, RZ, RZ, RZ ;  /* 0x000000ffff207224 */ /* 0x000fe200078e00ff */
[----:B------:R-:W-:Y:S01]  /*11d0*/  BSSY B1, `(.L_x_3443) ;  /* 0x0000019000017945 */ /* 0x000fe20003800000 */
[----:B------:R-:W-:Y:S01]  /*11e0*/  IMAD.MOV.U32 R30, RZ, RZ, RZ ;  /* 0x000000ffff1e7224 */ /* 0x000fe200078e00ff */
[----:B0-----:R-:W0:Y:S05]  /*11f0*/  MUFU.RCP64H R3, R35 ;  /* 0x0000002300037308 */ /* 0x001e2a0000001800 */
[----:B------:R1:W2:-:S02]  /*1200*/  DFMA R4, R4, -R32, R30 ;  /* 0x800000200404722b */ /* 0x000284000000001e */
[----:B-1----:R-:W-:-:S04]  /*1210*/  MOV R30, 0x3ff00000 ;  /* 0x3ff00000001e7802 */ /* 0x002fc80000000f00 */
[----:B--2---:R-:W-:Y:S01]  /*1220*/  DMUL R24, R24, R4 ;  /* 0x0000000418187228 */ /* 0x004fe20000000000 */
[----:B------:R-:W-:-:S03]  /*1230*/  FSEL R31, R30, -1.875, !P2 ;  /* 0xbff000001e1f7808 */ /* 0x000fc60005000000 */
        /* <DEDUP_REMOVED lines=8> */
[----:B0-----:R-:W-:-:S08]  /*12c0*/  FSEL R29, RZ, 1.875, P2 ;  /* 0x3ff00000ff1d7808 */ /* 0x001fd00001000000 */
[----:B-1----:R-:W-:-:S05]  /*12d0*/  FFMA R0, RZ, R35, R3 ;  /* 0x00000023ff007223 */ /* 0x002fca0000000003 */
[----:B------:R-:W-:-:S13]  /*12e0*/  FSETP.GT.AND P1, PT, |R0|, 1.469367938527859385e-39, PT ;  /* 0x001000000000780b */ /* 0x000fda0003f24200 */
[----:B------:R-:W-:Y:S05]  /*12f0*/  @P1 BRA P3, `(.L_x_3444) ;  /* 0x0000006000001947 */ /* 0x000fea0001800000 */
[----:B------:R-:W-:Y:S01]  /*1300*/  IMAD.MOV.U32 R5, RZ, RZ, R6 ;  /* 0x000000ffff057224 */ /* 0x000fe200078e0006 */
[----:B------:R-:W-:Y:S01]  /*1310*/  MOV R0, 0x1360 ;  /* 0x0000136000007802 */ /* 0x000fe20000000f00 */
[----:B------:R-:W-:Y:S02]  /*1320*/  IMAD.MOV.U32 R4, RZ, RZ, R7 ;  /* 0x000000ffff047224 */ /* 0x000fe400078e0007 */
[----:B------:R-:W-:Y:S02]  /*1330*/  IMAD.MOV.U32 R3, RZ, RZ, R34 ;  /* 0x000000ffff037224 */ /* 0x000fe400078e0022 */
[----:B------:R-:W-:Y:S02]  /*1340*/  IMAD.MOV.U32 R2, RZ, RZ, R35 ;  /* 0x000000ffff027224 */ /* 0x000fe400078e0023 */
[----:B------:R-:W-:Y:S05]  /*1350*/  CALL.REL.NOINC `($__internal_4_$__cuda_sm20_div_rn_f64_full) ;  /* 0x00003ff000007944 */ /* 0x000fea0003c00000 */
.L_x_3444:
[----:B------:R-:W-:Y:S05]  /*1360*/  BSYNC B1 ;  /* 0x0000000000017941 */ /* 0x000fea0003800000 */
.L_x_3443:
[----:B------:R-:W-:Y:S01]  /*1370*/  BSSY B0, `(.L_x_3445) ;  /* 0x0000012000007945 */ /* 0x000fe20003800000 */
[----:B------:R-:W-:Y:S05]  /*1380*/  @!P0 BRA `(.L_x_3446) ;  /* 0x0000010000008947 */ /* 0x000fea0003800000 */
[----:B------:R-:W-:Y:S01]  /*1390*/  FSETP.GEU.FTZ.AND P1, PT, |R42|, 4.2275390625, PT ;  /* 0x408748002a00780b */ /* 0x000fe20003f3e200 */
[----:B------:R-:W-:-:S04]  /*13a0*/  DADD R4, -|R20|, +INF ;  /* 0x7ff0000014047429 */ /* 0x000fc80000000300 */
[----:B------:R-:W0:-:S06]  /*13b0*/  DSETP.GT.AND P0, PT, |R20|, RZ, PT ;  /* 0x000000ff1400722a */ /* 0x000e0c0003f04200 */
[----:B0-----:R-:W-:Y:S02]  /*13c0*/  FSEL R10, R4, RZ, !P0 ;  /* 0x000000ff040a7208 */ /* 0x001fe40004000000 */
[----:B------:R-:W-:Y:S01]  /*13d0*/  FSEL R11, R5, RZ, !P0 ;  /* 0x000000ff050b7208 */ /* 0x000fe20004000000 */
[----:B------:R-:W-:Y:S05]  /*13e0*/  @P1 BRA `(.L_x_3446) ;  /* 0x000000a000001947 */ /* 0x000fea0003800000 */
[----:B------:R-:W-:Y:S01]  /*13f0*/  IMAD.MOV.U32 R4, RZ, RZ, 0x652b82fe ;  /* 0x652b82feff047424 */ /* 0x000fe200078e00ff */
[----:B------:R-:W-:Y:S01]  /*1400*/  MOV R5, 0x3ff71547 ;  /* 0x3ff7154700057802 */ /* 0x000fe20000000f00 */
[----:B------:R-:W-:-:S05]  /*1410*/  IMAD.MOV.U32 R10, RZ, RZ, RZ ;  /* 0x000000ffff0a7224 */ /* 0x000fca00078e00ff */
[----:B------:R-:W0:-:S10]  /*1420*/  DFMA R4, -|R20|, R4, 6.75539944105574400000e+15 ;  /* 0x433800001404742b */ /* 0x000e140000000304 */
[----:B0-----:R-:W-:-:S04]  /*1430*/  LEA.HI R0, R4, R4, RZ, 0x1 ;  /* 0x0000000404007211 */ /* 0x001fc800078f08ff */
[----:B------:R-:W-:-:S05]  /*1440*/  SHF.R.S32.HI R5, RZ, 0x1, R0 ;  /* 0x00000001ff057819 */ /* 0x000fca0000011400 */
[----:B------:R-:W-:Y:S02]  /*1450*/  IMAD.IADD R4, R4, 0x1, -R5 ;  /* 0x0000000104047824 */ /* 0x000fe400078e0a05 */
[----:B------:R-:W-:-:S03]  /*1460*/  IMAD R9, R5, 0x100000, R9 ;  /* 0x0010000005097824 */ /* 0x000fc600078e0209 */
[----:B------:R-:W-:-:S06]  /*1470*/  LEA R11, R4, 0x3ff00000, 0x14 ;  /* 0x3ff00000040b7811 */ /* 0x000fcc00078ea0ff */
[----:B------:R0:W1:-:S06]  /*1480*/  DMUL R10, R8, R10 ;  /* 0x0000000a080a7228 */ /* 0x00004c0000000000 */
.L_x_3446:
[----:B------:R-:W-:Y:S05]  /*1490*/  BSYNC B0 ;  /* 0x0000000000007941 */ /* 0x000fea0003800000 */
.L_x_3445:
[----:B-1----:R-:W1:Y:S01]  /*14a0*/  DADD R32, R10, 1 ;  /* 0x3ff000000a207429 */ /* 0x002e620000000000 */
[----:B------:R-:W-:Y:S01]  /*14b0*/  IMAD.MOV.U32 R4, RZ, RZ, 0x1 ;  /* 0x00000001ff047424 */ /* 0x000fe200078e00ff */
[----:B------:R-:W-:Y:S01]  /*14c0*/  FSETP.GEU.AND P2, PT, |R11|, 6.5827683646048100446e-37, PT ;  /* 0x036000000b00780b */ /* 0x000fe20003f4e200 */
[----:B------:R-:W-:Y:S01]  /*14d0*/  IMAD.MOV.U32 R30, RZ, RZ, RZ ;  /* 0x000000ffff1e7224 */ /* 0x000fe200078e00ff */
[----:B------:R-:W-:Y:S01]  /*14e0*/  MOV R28, RZ ;  /* 0x000000ff001c7202 */ /* 0x000fe20000000f00 */
[----:B------:R-:W-:Y:S01]  /*14f0*/  DSETP.GEU.AND P0, PT, R20, RZ, PT ;  /* 0x000000ff1400722a */ /* 0x000fe20003f0e000 */
[----:B-1----:R-:W1:Y:S01]  /*1500*/  MUFU.RCP64H R5, R33 ;  /* 0x0000002100057308 */ /* 0x002e620000001800 */
[----:B------:R-:W-:Y:S03]  /*1510*/  BSSY B1, `(.L_x_3447) ;  /* 0x0000019000017945 */ /* 0x000fe60003800000 */
[----:B------:R-:W2:-:S06]  /*1520*/  DFMA R2, R2, -R30, R28 ;  /* 0x8000001e0202722b */ /* 0x000e8c000000001c */
[----:B--2---:R-:W-:-:S04]  /*1530*/  DMUL R44, R44, R2 ;  /* 0x000000022c2c7228 */ /* 0x004fc80000000000 */
[----:B-1----:R-:W1:-:S06]  /*1540*/  DFMA R6, -R32, R4, 1 ;  /* 0x3ff000002006742b */ /* 0x002e4c0000000104 */
[----:B-1----:R-:W1:-:S06]  /*1550*/  DFMA R6, R6, R6, R6 ;  /* 0x000000060606722b */ /* 0x002e4c0000000006 */
[----:B-1----:R-:W1:-:S06]  /*1560*/  DFMA R6, R4, R6, R4 ;  /* 0x000000060406722b */ /* 0x002e4c0000000004 */
[----:B-1----:R-:W1:-:S06]  /*1570*/  DFMA R4, -R32, R6, 1 ;  /* 0x3ff000002004742b */ /* 0x002e4c0000000106 */
[----:B-1----:R-:W1:-:S06]  /*1580*/  DFMA R4, R6, R4, R6 ;  /* 0x000000040604722b */ /* 0x002e4c0000000006 */
[----:B-1----:R-:W1:-:S06]  /*1590*/  DMUL R6, R4, R10 ;  /* 0x0000000a04067228 */ /* 0x002e4c0000000000 */
[----:B01----:R-:W0:-:S06]  /*15a0*/  DFMA R8, -R32, R6, R10 ;  /* 0x000000062008722b */ /* 0x003e0c000000010a */
[----:B0-----:R0:W1:Y:S02]  /*15b0*/  DFMA R4, R4, R8, R6 ;  /* 0x000000080404722b */ /* 0x0010640000000006 */
[----:B0-----:R-:W-:Y:S01]  /*15c0*/  IMAD.MOV.U32 R6, RZ, RZ, 0x3ff00000 ;  /* 0x3ff00000ff067424 */ /* 0x001fe200078e00ff */
[----:B------:R-:W-:-:S04]  /*15d0*/  FSEL R9, RZ, 1.875, P0 ;  /* 0x3ff00000ff097808 */ /* 0x000fc80000000000 */
[----:B------:R-:W-:-:S03]  /*15e0*/  FSEL R7, R6, -1.875, !P0 ;  /* 0xbff0000006077808 */ /* 0x000fc60004000000 */
        /* <DEDUP_REMOVED lines=9> */
[----:B------:R-:W-:Y:S01]  /*1680*/  MOV R4, R2 ;  /* 0x0000000200047202 */ /* 0x000fe20000000f00 */
[----:B------:R-:W-:Y:S02]  /*1690*/  IMAD.MOV.U32 R5, RZ, RZ, R3 ;  /* 0x000000ffff057224 */ /* 0x000fe400078e0003 */
.L_x_3448:
[----:B------:R-:W-:Y:S05]  /*16a0*/  BSYNC B1 ;  /* 0x0000000000017941 */ /* 0x000fea0003800000 */
.L_x_3447:
[----:B------:R-:W-:Y:S01]  /*16b0*/  IMAD.MOV.U32 R10, RZ, RZ, 0x652b82fe ;  /* 0x652b82feff0a7424 */ /* 0x000fe200078e00ff */
[----:B------:R-:W-:Y:S01]  /*16c0*/  BSSY B0, `(.L_x_3449) ;  /* 0x0000024000007945 */ /* 0x000fe20003800000 */
[----:B------:R-:W-:Y:S02]  /*16d0*/  IMAD.MOV.U32 R11, RZ, RZ, 0x3ff71547 ;  /* 0x3ff71547ff0b7424 */ /* 0x000fe400078e00ff */
[----:B------:R-:W-:-:S02]  /*16e0*/  IMAD.MOV.U32 R28, RZ, RZ, 0x69ce2bdf ;  /* 0x69ce2bdfff1c7424 */ /* 0x000fc400078e00ff */
        /* <DEDUP_REMOVED lines=33> */
.L_x_3450:
[----:B------:R-:W-:Y:S05]  /*1900*/  BSYNC B0 ;  /* 0x0000000000007941 */ /* 0x000fea0003800000 */
.L_x_3449:
[----:B01----:R-:W0:Y:S01]  /*1910*/  DADD R20, R2, 1 ;  /* 0x3ff0000002147429 */ /* 0x003e220000000000 */
[----:B------:R-:W-:Y:S01]  /*1920*/  IMAD.MOV.U32 R10, RZ, RZ, 0x1 ;  /* 0x00000001ff0a7424 */ /* 0x000fe200078e00ff */
[----:B------:R-:W-:Y:S01]  /*1930*/  FSETP.GEU.AND P2, PT, |R3|, 6.5827683646048100446e-37, PT ;  /* 0x036000000300780b */ /* 0x000fe20003f4e200 */
[----:B------:R-:W-:Y:S01]  /*1940*/  IMAD.MOV.U32 R8, RZ, RZ, RZ ;  /* 0x000000ffff087224 */ /* 0x000fe200078e00ff */
[----:B------:R-:W-:Y:S01]  /*1950*/  MOV R6, RZ ;  /* 0x000000ff00067202 */ /* 0x000fe20000000f00 */
[----:B------:R-:W-:Y:S01]  /*1960*/  BSSY B1, `(.L_x_3451) ;  /* 0x0000018000017945 */ /* 0x000fe20003800000 */
[----:B0-----:R-:W0:Y:S01]  /*1970*/  MUFU.RCP64H R11, R21 ;  /* 0x00000015000b7308 */ /* 0x001e220000001800 */
[----:B------:R-:W-:-:S04]  /*1980*/  DSETP.GEU.AND P0, PT, R22, RZ, PT ;  /* 0x000000ff1600722a */ /* 0x000fc80003f0e000 */
[----:B------:R-:W1:-:S06]  /*1990*/  DFMA R4, R4, -R6, R8 ;  /* 0x800000060404722b */ /* 0x000e4c0000000008 */
[----:B-1----:R-:W-:-:S04]  /*19a0*/  DMUL R12, R12, R4 ;  /* 0x000000040c0c7228 */ /* 0x002fc80000000000 */
        /* <DEDUP_REMOVED lines=19> */
.L_x_3452:
[----:B------:R-:W-:Y:S05]  /*1ae0*/  BSYNC B1 ;  /* 0x0000000000017941 */ /* 0x000fea0003800000 */
.L_x_3451:
        /* <DEDUP_REMOVED lines=37> */
.L_x_3454:
[----:B------:R-:W-:Y:S05]  /*1d40*/  BSYNC B0 ;  /* 0x0000000000007941 */ /* 0x000fea0003800000 */
.L_x_3453:
[----:B-1----:R-:W1:Y:S01]  /*1d50*/  DADD R8, R6, 1 ;  /* 0x3ff0000006087429 */ /* 0x002e620000000000 */
[----:B0-----:R-:W-:Y:S01]  /*1d60*/  IMAD.MOV.U32 R2, RZ, RZ, 0x1 ;  /* 0x00000001ff027424 */ /* 0x001fe200078e00ff */
[----:B------:R-:W-:Y:S01]  /*1d70*/  MOV R0, 0x3ff00000 ;  /* 0x3ff0000000007802 */ /* 0x000fe20000000f00 */
[----:B------:R-:W-:Y:S01]  /*1d80*/  BSSY B1, `(.L_x_3455) ;  /* 0x000001b000017945 */ /* 0x000fe20003800000 */
[----:B------:R-:W-:Y:S02]  /*1d90*/  FSETP.GEU.AND P2, PT, |R7|, 6.5827683646048100446e-37, PT ;  /* 0x036000000700780b */ /* 0x000fe40003f4e200 */
[----:B-1----:R-:W0:Y:S02]  /*1da0*/  MUFU.RCP64H R3, R9 ;  /* 0x0000000900037308 */ /* 0x002e240000001800 */
        /* <DEDUP_REMOVED lines=8> */
[----:B0-----:R-:W-:Y:S01]  /*1e30*/  FSEL R5, R0, -1.875, !P0 ;  /* 0xbff0000000057808 */ /* 0x001fe20004000000 */
[----:B------:R-:W-:Y:S01]  /*1e40*/  IMAD.MOV.U32 R20, RZ, RZ, RZ ;  /* 0x000000ffff147224 */ /* 0x000fe200078e00ff */
[----:B------:R-:W-:Y:S01]  /*1e50*/  FSEL R21, RZ, 1.875, P0 ;  /* 0x3ff00000ff157808 */ /* 0x000fe20000000000 */
[----:B------:R-:W-:Y:S01]  /*1e60*/  IMAD.MOV.U32 R4, RZ, RZ, RZ ;  /* 0x000000ffff047224 */ /* 0x000fe200078e00ff */
[----:B------:R-:W-:-:S04]  /*1e70*/  DSETP.GEU.AND P0, PT, R16, RZ, PT ;  /* 0x000000ff1000722a */ /* 0x000fc80003f0e000 */
[----:B-1----:R-:W-:Y:S01]  /*1e80*/  FFMA R0, RZ, R9, R3 ;  /* 0x00000009ff007223 */ /* 0x002fe20000000003 */
[----:B------:R-:W0:-:S04]  /*1e90*/  DFMA R10, R10, -R4, R20 ;  /* 0x800000040a0a722b */ /* 0x000e080000000014 */
[----:B------:R-:W-:Y:S02]  /*1ea0*/  FSETP.GT.AND P1, PT, |R0|, 1.469367938527859385e-39, PT ;  /* 0x001000000000780b */ /* 0x000fe40003f24200 */
[----:B0-----:R0:W1:-:S11]  /*1eb0*/  DMUL R14, R14, R10 ;  /* 0x0000000a0e0e7228 */ /* 0x0010560000000000 */
[----:B------:R-:W-:Y:S05]  /*1ec0*/  @P1 BRA P2, `(.L_x_3456) ;  /* 0x0000006000001947 */ /* 0x000fea0001000000 */
[----:B01----:R-:W-:Y:S01]  /*1ed0*/  IMAD.MOV.U32 R5, RZ, RZ, R6 ;  /* 0x000000ffff057224 */ /* 0x003fe200078e0006 */
[----:B------:R-:W-:Y:S01]  /*1ee0*/  MOV R2, R9 ;  /* 0x0000000900027202 */ /* 0x000fe20000000f00 */
[----:B------:R-:W-:Y:S01]  /*1ef0*/  IMAD.MOV.U32 R4, RZ, RZ, R7 ;  /* 0x000000ffff047224 */ /* 0x000fe200078e0007 */
[----:B------:R-:W-:Y:S01]  /*1f00*/  MOV R0, 0x1f30 ;  /* 0x00001f3000007802 */ /* 0x000fe20000000f00 */
[----:B------:R-:W-:Y:S02]  /*1f10*/  IMAD.MOV.U32 R3, RZ, RZ, R8 ;  /* 0x000000ffff037224 */ /* 0x000fe400078e0008 */
[----:B------:R-:W-:Y:S05]  /*1f20*/  CALL.REL.NOINC `($__internal_4_$__cuda_sm20_div_rn_f64_full) ;  /* 0x0000342000007944 */ /* 0x000fea0003c00000 */
.L_x_3456:
[----:B01----:R-:W-:Y:S05]  /*1f30*/  BSYNC B1 ;  /* 0x0000000000017941 */ /* 0x003fea0003800000 */
.L_x_3455:
[----:B------:R-:W-:Y:S01]  /*1f40*/  IMAD.MOV.U32 R4, RZ, RZ, 0x652b82fe ;  /* 0x652b82feff047424 */ /* 0x000fe200078e00ff */
[----:B------:R-:W-:Y:S01]  /*1f50*/  BSSY B0, `(.L_x_3457) ;  /* 0x0000025000007945 */ /* 0x000fe20003800000 */
[----:B------:R-:W-:Y:S02]  /*1f60*/  IMAD.MOV.U32 R5, RZ, RZ, 0x3ff71547 ;  /* 0x3ff71547ff057424 */ /* 0x000fe400078e00ff */
[----:B------:R-:W-:Y:S02]  /*1f70*/  IMAD.MOV.U32 R10, RZ, RZ, 0x69ce2bdf ;  /* 0x69ce2bdfff0a7424 */ /* 0x000fe400078e00ff */
[----:B------:R-:W-:-:S02]  /*1f80*/  IMAD.MOV.U32 R11, RZ, RZ, 0x3e5ade15 ;  /* 0x3e5ade15ff0b7424 */ /* 0x000fc400078e00ff */
        /* <DEDUP_REMOVED lines=33> */
.L_x_3458:
[----:B------:R-:W-:Y:S05]  /*21a0*/  BSYNC B0 ;  /* 0x0000000000007941 */ /* 0x000fea0003800000 */
.L_x_3457:
[----:B-1----:R-:W1:Y:S01]  /*21b0*/  DADD R16, R10, 1 ;  /* 0x3ff000000a107429 */ /* 0x002e620000000000 */
[----:B0-----:R-:W-:Y:S01]  /*21c0*/  IMAD.MOV.U32 R4, RZ, RZ, 0x1 ;  /* 0x00000001ff047424 */ /* 0x001fe200078e00ff */
[----:B------:R-:W-:Y:S01]  /*21d0*/  MOV R0, 0x3ff00000 ;  /* 0x3ff0000000007802 */ /* 0x000fe20000000f00 */
[----:B------:R-:W0:Y:S01]  /*21e0*/  S2R R22, SR_CTAID.X ;  /* 0x0000000000167919 */ /* 0x000e220000002500 */
[----:B------:R-:W-:Y:S01]  /*21f0*/  FSETP.GEU.AND P2, PT, |R11|, 6.5827683646048100446e-37, PT ;  /* 0x036000000b00780b */ /* 0x000fe20003f4e200 */
[----:B------:R-:W-:Y:S01]  /*2200*/  IMAD.MOV.U32 R20, RZ, RZ, RZ ;  /* 0x000000ffff147224 */ /* 0x000fe200078e00ff */
[----:B-1----:R-:W1:Y:S01]  /*2210*/  MUFU.RCP64H R5, R17 ;  /* 0x0000001100057308 */ /* 0x002e620000001800 */
[----:B------:R-:W-:Y:S01]  /*2220*/  FSEL R21, RZ, 1.875, P0 ;  /* 0x3ff00000ff157808 */ /* 0x000fe20000000000 */
[----:B------:R-:W-:Y:S01]  /*2230*/  BSSY B1, `(.L_x_3459) ;  /* 0x000001b000017945 */ /* 0x000fe20003800000 */
[----:B-1----:R-:W1:-:S06]  /*2240*/  DFMA R6, -R16, R4, 1 ;  /* 0x3ff000001006742b */ /* 0x002e4c0000000104 */
[----:B-1----:R-:W1:-:S06]  /*2250*/  DFMA R6, R6, R6, R6 ;  /* 0x000000060606722b */ /* 0x002e4c0000000006 */
[----:B-1----:R-:W1:-:S06]  /*2260*/  DFMA R6, R4, R6, R4 ;  /* 0x000000060406722b */ /* 0x002e4c0000000004 */
[----:B-1----:R-:W1:-:S06]  /*2270*/  DFMA R4, -R16, R6, 1 ;  /* 0x3ff000001004742b */ /* 0x002e4c0000000106 */
[----:B-1----:R-:W1:-:S06]  /*2280*/  DFMA R4, R6, R4, R6 ;  /* 0x000000040604722b */ /* 0x002e4c0000000006 */
[----:B-1----:R-:W1:-:S06]  /*2290*/  DMUL R6, R4, R10 ;  /* 0x0000000a04067228 */ /* 0x002e4c0000000000 */
[----:B-1----:R-:W1:-:S06]  /*22a0*/  DFMA R8, -R16, R6, R10 ;  /* 0x000000061008722b */ /* 0x002e4c000000010a */
[----:B-1----:R1:W2:Y:S02]  /*22b0*/  DFMA R4, R4, R8, R6 ;  /* 0x000000080404722b */ /* 0x0022a40000000006 */
[----:B-1----:R-:W-:Y:S01]  /*22c0*/  FSEL R9, R0, -1.875, !P0 ;  /* 0xbff0000000097808 */ /* 0x002fe20004000000 */
[----:B------:R-:W1:Y:S01]  /*22d0*/  S2R R7, SR_TID.X ;  /* 0x0000000000077919 */ /* 0x000e620000002100 */
[----:B------:R-:W-:Y:S01]  /*22e0*/  IMAD.MOV.U32 R8, RZ, RZ, RZ ;  /* 0x000000ffff087224 */ /* 0x000fe200078e00ff */
[----:B------:R-:W-:Y:S01]  /*22f0*/  DSETP.GEU.AND P0, PT, R18, RZ, PT ;  /* 0x000000ff1200722a */ /* 0x000fe20003f0e000 */
[----:B0-----:R-:W-:-:S04]  /*2300*/  IMAD.SHL.U32 R6, R22, 0x400, RZ ;  /* 0x0000040016067824 */ /* 0x001fc800078e00ff */
[----:B--2---:R-:W-:Y:S01]  /*2310*/  FFMA R0, RZ, R17, R5 ;  /* 0x00000011ff007223 */ /* 0x004fe20000000005 */
[----:B------:R-:W0:-:S04]  /*2320*/  DFMA R8, R2, -R8, R20 ;  /* 0x800000080208722b */ /* 0x000e080000000014 */
[----:B------:R-:W-:Y:S02]  /*2330*/  FSETP.GT.AND P1, PT, |R0|, 1.469367938527859385e-39, PT ;  /* 0x001000000000780b */ /* 0x000fe40003f24200 */
[----:B0-----:R0:W2:-:S11]  /*2340*/  DMUL R8, R48, R8 ;  /* 0x0000000830087228 */ /* 0x0010960000000000 */
[----:B------:R-:W-:Y:S05]  /*2350*/  @P1 BRA P2, `(.L_x_3460) ;  /* 0x0000008000001947 */ /* 0x000fea0001000000 */
[----:B012---:R-:W-:Y:S01]  /*2360*/  IMAD.MOV.U32 R5, RZ, RZ, R10 ;  /* 0x000000ffff057224 */ /* 0x007fe200078e000a */
[----:B------:R-:W-:Y:S01]  /*2370*/  MOV R3, R16 ;  /* 0x0000001000037202 */ /* 0x000fe20000000f00 */
[----:B------:R-:W-:Y:S01]  /*2380*/  IMAD.MOV.U32 R4, RZ, RZ, R11 ;  /* 0x000000ffff047224 */ /* 0x000fe200078e000b */
[----:B------:R-:W-:Y:S01]  /*2390*/  MOV R0, 0x23c0 ;  /* 0x000023c000007802 */ /* 0x000fe20000000f00 */
[----:B------:R-:W-:Y:S02]  /*23a0*/  IMAD.MOV.U32 R2, RZ, RZ, R17 ;  /* 0x000000ffff027224 */ /* 0x000fe400078e0011 */
[----:B------:R-:W-:Y:S05]  /*23b0*/  CALL.REL.NOINC `($__internal_4_$__cuda_sm20_div_rn_f64_full) ;  /* 0x00002f9000007944 */ /* 0x000fea0003c00000 */
[----:B------:R-:W-:Y:S02]  /*23c0*/  IMAD.MOV.U32 R4, RZ, RZ, R2 ;  /* 0x000000ffff047224 */ /* 0x000fe400078e0002 */
[----:B------:R-:W-:Y:S02]  /*23d0*/  IMAD.MOV.U32 R5, RZ, RZ, R3 ;  /* 0x000000ffff057224 */ /* 0x000fe400078e0003 */
.L_x_3460:
[----:B012---:R-:W-:Y:S05]  /*23e0*/  BSYNC B1 ;  /* 0x0000000000017941 */ /* 0x007fea0003800000 */
.L_x_3459:
[----:B------:R-:W-:Y:S01]  /*23f0*/  IMAD.MOV.U32 R10, RZ, RZ, 0x3ff00000 ;  /* 0x3ff00000ff0a7424 */ /* 0x000fe200078e00ff */
[----:B------:R-:W-:Y:S01]  /*2400*/  FSEL R17, RZ, 1.875, P0 ;  /* 0x3ff00000ff117808 */ /* 0x000fe20000000000 */
[----:B------:R-:W-:Y:S01]  /*2410*/  IMAD.MOV.U32 R3, RZ, RZ, 0x8 ;  /* 0x00000008ff037424 */ /* 0x000fe200078e00ff */
[----:B------:R-:W-:Y:S02]  /*2420*/  MOV R16, RZ ;  /* 0x000000ff00107202 */ /* 0x000fe40000000f00 */
[----:B------:R-:W-:Y:S01]  /*2430*/  FSEL R11, R10, -1.875, !P0 ;  /* 0xbff000000a0b7808 */ /* 0x000fe20004000000 */
[----:B------:R-:W-:-:S02]  /*2440*/  IMAD.MOV.U32 R10, RZ, RZ, RZ ;  /* 0x000000ffff0a7224 */ /* 0x000fc400078e00ff */
[----:B------:R-:W-:-:S04]  /*2450*/  IMAD.WIDE.U32 R2, R6, R3, c[0x0][0x168] ;  /* 0x00005a0006027625 */ /* 0x000fc800078e0003 */
[----:B------:R-:W0:Y:S02]  /*2460*/  DFMA R10, R4, -R10, R16 ;  /* 0x8000000a040a722b */ /* 0x000e240000000010 */
[----:B------:R-:W-:-:S04]  /*2470*/  IMAD.WIDE R2, R7, 0x10, R2 ;  /* 0x0000001007027825 */ /* 0x000fc800078e0202 */
[----:B0-----:R-:W0:Y:S01]  /*2480*/  DMUL R10, R50, R10 ;  /* 0x0000000a320a7228 */ /* 0x001e220000000000 */
[----:B------:R-:W-:Y:S04]  /*2490*/  STG.E.128 [R2.64], R24 ;  /* 0x0000001802007986 */ /* 0x000fe8000c101d04 */
[----:B------:R-:W-:Y:S04]  /*24a0*/  STG.E.128 [R2.64+0x800], R44 ;  /* 0x0008002c02007986 */ /* 0x000fe8000c101d04 */
[----:B------:R-:W-:Y:S04]  /*24b0*/  STG.E.128 [R2.64+0x1000], R12 ;  /* 0x0010000c02007986 */ /* 0x000fe8000c101d04 */
[----:B0-----:R-:W-:Y:S01]  /*24c0*/  STG.E.128 [R2.64+0x1800], R8 ;  /* 0x0018000802007986 */ /* 0x001fe2000c101d04 */
[----:B------:R-:W-:Y:S05]  /*24d0*/  EXIT ;  /* 0x000000000000794d */ /* 0x000fea0003800000 */
.L_x_3428:
[----:B------:R-:W0:Y:S01]  /*24e0*/  S2R R0, SR_TID.X ;  /* 0x0000000000007919 */ /* 0x000e220000002100 */
[----:B------:R-:W-:Y:S01]  /*24f0*/  CS2R R2, SRZ ;  /* 0x0000000000027805 */ /* 0x000fe2000001ff00 */
[----:B------:R-:W-:Y:S01]  /*2500*/  CS2R R42, SRZ ;  /* 0x00000000002a7805 */ /* 0x000fe2000001ff00 */
[----:B0-----:R-:W-:-:S13]  /*2510*/  ISETP.GE.AND P0, PT, R0, R46, PT ;  /* 0x0000002e0000720c */ /* 0x001fda0003f06270 */
[----:B------:R-:W-:Y:S01]  /*2520*/  @!P0 IMAD.IADD R14, R47, 0x1, R0 ;  /* 0x000000012f0e8824 */ /* 0x000fe200078e0200 */
[----:B------:R-:W-:Y:S01]  /*2530*/  @!P0 IADD3 R0, R0, 0x80, RZ ;  /* 0x0000008000008810 */ /* 0x000fe20007ffe0ff */
[----:B------:R-:W-:Y:S01]  /*2540*/  CS2R R6, SRZ ;  /* 0x0000000000067805 */ /* 0x000fe2000001ff00 */
[----:B------:R-:W-:Y:S01]  /*2550*/  CS2R R32, SRZ ;  /* 0x0000000000207805 */ /* 0x000fe2000001ff00 */
[----:B------:R-:W-:Y:S02]  /*2560*/  @!P0 MOV R15, 0x8 ;  /* 0x00000008000f8802 */ /* 0x000fe40000000f00 */
[----:B------:R-:W-:-:S03]  /*2570*/  ISETP.GE.AND P5, PT, R0, R46, PT ;  /* 0x0000002e0000720c */ /* 0x000fc60003fa6270 */
[----:B------:R-:W-:-:S04]  /*2580*/  @!P0 IMAD.WIDE.U32 R12, R14, R15, c[0x0][0x170] ;  /* 0x00005c000e0c8625 */ /* 0x000fc800078e000f */
[----:B------:R-:W-:Y:S01]  /*2590*/  @!P0 IMAD.WIDE.U32 R14, R14, R15, c[0x0][0x178] ;  /* 0x00005e000e0e8625 */ /* 0x000fe200078e000f */
[----:B------:R0:W5:Y:S01]  /*25a0*/  @!P0 LDG.E.64 R2, [R12.64] ;  /* 0x000000040c028981 */ /* 0x000162000c1e1b00 */
[----:B------:R-:W-:Y:S01]  /*25b0*/  CS2R R8, SRZ ;  /* 0x0000000000087805 */ /* 0x000fe2000001ff00 */
[----:B------:R-:W-:Y:S01]  /*25c0*/  CS2R R10, SRZ ;  /* 0x00000000000a7805 */ /* 0x000fe2000001ff00 */
[----:B------:R-:W-:Y:S01]  /*25d0*/  CS2R R16, SRZ ;  /* 0x0000000000107805 */ /* 0x000fe2000001ff00 */
[----:B------:R1:W5:Y:S01]  /*25e0*/  @!P0 LDG.E.64 R42, [R14.64] ;  /* 0x000000040e2a8981 */ /* 0x000362000c1e1b00 */
[----:B------:R-:W-:Y:S01]  /*25f0*/  @!P5 IMAD.IADD R24, R47, 0x1, R0 ;  /* 0x000000012f18d824 */ /* 0x000fe200078e0200 */
[----:B------:R-:W-:-:S04]  /*2600*/  @!P5 IADD3 R0, R0, 0x80, RZ ;  /* 0x000000800000d810 */ /* 0x000fc80007ffe0ff */
[----:B------:R-:W-:-:S13]  /*2610*/  ISETP.GE.AND P6, PT, R0, R46, PT ;  /* 0x0000002e0000720c */ /* 0x000fda0003fc6270 */
        /* <DEDUP_REMOVED lines=13> */
[----:B------:R-:W-:-:S04]  /*26f0*/  @!P5 IMAD.WIDE.U32 R22, R24, R25, c[0x0][0x170] ;  /* 0x00005c001816d625 */ /* 0x000fc800078e0019 */
[----:B------:R-:W-:Y:S01]  /*2700*/  @!P5 IMAD.WIDE.U32 R24, R24, R25, c[0x0][0x178] ;  /* 0x00005e001818d625 */ /* 0x000fe200078e0019 */
[----:B------:R2:W5:Y:S04]  /*2710*/  @!P5 LDG.E.64 R6, [R22.64] ;  /* 0x000000041606d981 */ /* 0x000568000c1e1b00 */
[----:B------:R3:W5:Y:S03]  /*2720*/  @!P5 LDG.E.64 R32, [R24.64] ;  /* 0x000000041820d981 */ /* 0x000766000c1e1b00 */
[----:B------:R-:W-:Y:S01]  /*2730*/  @!P4 IMAD.IADD R44, R47, 0x1, R0 ;  /* 0x000000012f2cc824 */ /* 0x000fe200078e0200 */
[----:B------:R-:W-:-:S04]  /*2740*/  @!P4 IADD3 R0, R0, 0x80, RZ ;  /* 0x000000800000c810 */ /* 0x000fc80007ffe0ff */
[----:B------:R-:W-:Y:S01]  /*2750*/  ISETP.GE.AND P5, PT, R0, R46, PT ;  /* 0x0000002e0000720c */ /* 0x000fe20003fa6270 */
[----:B------:R-:W-:Y:S01]  /*2760*/  @!P6 IMAD.MOV.U32 R29, RZ, RZ, 0x8 ;  /* 0x00000008ff1de424 */ /* 0x000fe200078e00ff */
[----:B------:R-:W-:Y:S01]  /*2770*/  @!P2 MOV R39, 0x8 ;  /* 0x000000080027a802 */ /* 0x000fe20000000f00 */
[----:B------:R-:W-:Y:S02]  /*2780*/  @!P1 IMAD.MOV.U32 R35, RZ, RZ, 0x8 ;  /* 0x00000008ff239424 */ /* 0x000fe400078e00ff */
[----:B------:R-:W-:Y:S01]  /*2790*/  @!P3 IMAD.MOV.U32 R5, RZ, RZ, 0x8 ;  /* 0x00000008ff05b424 */ /* 0x000fe200078e00ff */
[----:B0-----:R-:W-:Y:S01]  /*27a0*/  CS2R R12, SRZ ;  /* 0x00000000000c7805 */ /* 0x001fe2000001ff00 */
[CC--:B------:R-:W-:Y:S01]  /*27b0*/  @!P6 IMAD.WIDE.U32 R26, R28.reuse, R29.reuse, c[0x0][0x170] ;  /* 0x00005c001c1ae625 */ /* 0x0c0fe200078e001d */
[----:B-1----:R-:W-:Y:S01]  /*27c0*/  CS2R R14, SRZ ;  /* 0x00000000000e7805 */ /* 0x002fe2000001ff00 */
[----:B------:R-:W-:Y:S01]  /*27d0*/  CS2R R18, SRZ ;  /* 0x0000000000127805 */ /* 0x000fe2000001ff00 */
[----:B------:R-:W-:Y:S01]  /*27e0*/  CS2R R20, SRZ ;  /* 0x0000000000147805 */ /* 0x000fe2000001ff00 */
[----:B------:R-:W-:Y:S01]  /*27f0*/  @!P6 IMAD.WIDE.U32 R28, R28, R29, c[0x0][0x178] ;  /* 0x00005e001c1ce625 */ /* 0x000fe200078e001d */
[----:B------:R0:W5:Y:S03]  /*2800*/  @!P6 LDG.E.64 R8, [R26.64] ;  /* 0x000000041a08e981 */ /* 0x000166000c1e1b00 */
        /* <DEDUP_REMOVED lines=10> */
[----:B------:R-:W-:Y:S01]  /*28b0*/  @!P4 IMAD.MOV.U32 R45, RZ, RZ, 0x8 ;  /* 0x00000008ff2dc424 */ /* 0x000fe200078e00ff */
[----:B------:R4:W5:Y:S01]  /*28c0*/  @!P3 LDG.E.64 R20, [R40.64] ;  /* 0x000000042814b981 */ /* 0x000962000c1e1b00 */
[----:B------:R-:W-:-:S02]  /*28d0*/  @!P5 IMAD.IADD R0, R47, 0x1, R0 ;  /* 0x000000012f00d824 */ /* 0x000fc400078e0200 */
[----:B------:R-:W-:Y:S01]  /*28e0*/  @!P5 IMAD.MOV.U32 R49, RZ, RZ, 0x8 ;  /* 0x00000008ff31d424 */ /* 0x000fe200078e00ff */
[----:B--2---:R-:W-:Y:S01]  /*28f0*/  CS2R R22, SRZ ;  /* 0x0000000000167805 */ /* 0x004fe2000001ff00 */
[----:B---3--:R-:W-:Y:S01]  /*2900*/  CS2R R24, SRZ ;  /* 0x0000000000187805 */ /* 0x008fe2000001ff00 */
[----:B0-----:R-:W-:Y:S01]  /*2910*/  CS2R R26, SRZ ;  /* 0x00000000001a7805 */ /* 0x001fe2000001ff00 */
[----:B-1----:R-:W-:Y:S01]  /*2920*/  CS2R R28, SRZ ;  /* 0x00000000001c7805 */ /* 0x002fe2000001ff00 */
[----:B----4-:R-:W-:Y:S01]  /*2930*/  CS2R R30, SRZ ;  /* 0x00000000001e7805 */ /* 0x010fe2000001ff00 */
[----:B------:R-:W-:-:S04]  /*2940*/  @!P3 IMAD.WIDE.U32 R36, R4, R5, c[0x0][0x178] ;  /* 0x00005e000424b625 */ /* 0x000fc800078e0005 */
[CC--:B------:R-:W-:Y:S01]  /*2950*/  @!P4 IMAD.WIDE.U32 R38, R44.reuse, R45.reuse, c[0x0][0x170] ;  /* 0x00005c002c26c625 */ /* 0x0c0fe200078e002d */
[----:B------:R0:W5:Y:S03]  /*2960*/  @!P3 LDG.E.64 R22, [R36.64] ;  /* 0x000000042416b981 */ /* 0x000166000c1e1b00 */
[----:B------:R-:W-:Y:S01]  /*2970*/  @!P4 IMAD.WIDE.U32 R40, R44, R45, c[0x0][0x178] ;  /* 0x00005e002c28c625 */ /* 0x000fe200078e002d */
[----:B------:R0:W5:Y:S03]  /*2980*/  @!P4 LDG.E.64 R24, [R38.64] ;  /* 0x000000042618c981 */ /* 0x000166000c1e1b00 */
[CC--:B------:R-:W-:Y:S01]  /*2990*/  @!P5 IMAD.WIDE.U32 R4, R0.reuse, R49.reuse, c[0x0][0x170] ;  /* 0x00005c000004d625 */ /* 0x0c0fe200078e0031 */
[----:B------:R0:W5:Y:S03]  /*29a0*/  @!P4 LDG.E.64 R26, [R40.64] ;  /* 0x00000004281ac981 */ /* 0x000166000c1e1b00 */
[----:B------:R-:W-:Y:S01]  /*29b0*/  @!P5 IMAD.WIDE.U32 R34, R0, R49, c[0x0][0x178] ;  /* 0x00005e000022d625 */ /* 0x000fe200078e0031 */
[----:B------:R0:W5:Y:S04]  /*29c0*/  @!P5 LDG.E.64 R28, [R4.64] ;  /* 0x00000004041cd981 */ /* 0x000168000c1e1b00 */
[----:B------:R0:W5:Y:S01]  /*29d0*/  @!P5 LDG.E.64 R30, [R34.64] ;  /* 0x00000004221ed981 */ /* 0x000162000c1e1b00 */
[----:B------:R-:W-:Y:S01]  /*29e0*/  BSSY B1, `(.L_x_3461) ;  /* 0x000004a000017945 */ /* 0x000fe20003800000 */
[----:B------:R-:W-:Y:S05]  /*29f0*/  @P0 BRA `(.L_x_3462) ;  /* 0x0000048000000947 */ /* 0x000fea0003800000 */
[----:B0-----:R-:W-:Y:S01]  /*2a00*/  HFMA2.MMA R4, -RZ, RZ, 1323, -4.565715789794921875e-05 ;  /* 0x652b82feff047435 */ /* 0x001fe200000001ff */
[----:B------:R-:W-:Y:S01]  /*2a10*/  IMAD.MOV.U32 R5, RZ, RZ, 0x3ff71547 ;  /* 0x3ff71547ff057424 */ /* 0x000fe200078e00ff */
[----:B------:R-:W-:Y:S01]  /*2a20*/  BSSY B0, `(.L_x_3463) ;  /* 0x0000024000007945 */ /* 0x000fe20003800000 */
[----:B------:R-:W-:-:S02]  /*2a30*/  IMAD.MOV.U32 R38, RZ, RZ, 0x69ce2bdf ;  /* 0x69ce2bdfff267424 */ /* 0x000fc400078e00ff */
        /* <DEDUP_REMOVED lines=28> */
[----:B------:R-:W-:Y:S01]  /*2c00*/  @!P1 IADD3 R4, R4, -R5, RZ ;  /* 0x8000000504049210 */ /* 0x000fe20007ffe0ff */
[----:B------:R-:W-:-:S03]  /*2c10*/  @!P1 IMAD R5, R5, 0x100000, R37 ;  /* 0x0010000005059824 */ /* 0x000fc600078e0225 */
[----:B------:R-:W-:Y:S01]  /*2c20*/  @!P1 LEA R37, R4, 0x3ff00000, 0x14 ;  /* 0x3ff0000004259811 */ /* 0x000fe200078ea0ff */
[----:B------:R-:W-:Y:S02]  /*2c30*/  @!P1 IMAD.MOV.U32 R4, RZ, RZ, R36 ;  /* 0x000000ffff049224 */ /* 0x000fe400078e0024 */
[----:B------:R-:W-:-:S06]  /*2c40*/  @!P1 IMAD.MOV.U32 R36, RZ, RZ, RZ ;  /* 0x000000ffff249224 */ /* 0x000fcc00078e00ff */
[----:B------:R0:W1:-:S06]  /*2c50*/  @!P1 DMUL R34, R4, R36 ;  /* 0x0000002404229228 */ /* 0x00004c0000000000 */
.L_x_3464:
[----:B------:R-:W-:Y:S05]  /*2c60*/  BSYNC B0 ;  /* 0x0000000000007941 */ /* 0x000fea0003800000 */
.L_x_3463:
        /* <DEDUP_REMOVED lines=18> */
[----:B------:R-:W-:Y:S01]  /*2d90*/  MOV R4, R35 ;  /* 0x0000002300047202 */ /* 0x000fe20000000f00 */
[----:B------:R-:W-:Y:S01]  /*2da0*/  IMAD.MOV.U32 R3, RZ, RZ, R36 ;  /* 0x000000ffff037224 */ /* 0x000fe200078e0024 */
[----:B------:R-:W-:Y:S01]  /*2db0*/  MOV R0, 0x2de0 ;  /* 0x00002de000007802 */ /* 0x000fe20000000f00 */
[----:B------:R-:W-:Y:S02]  /*2dc0*/  IMAD.MOV.U32 R2, RZ, RZ, R37 ;  /* 0x000000ffff027224 */ /* 0x000fe400078e0025 */
[----:B------:R-:W-:Y:S05]  /*2dd0*/  CALL.REL.NOINC `($__internal_4_$__cuda_sm20_div_rn_f64_full) ;  /* 0x0000257000007944 */ /* 0x000fea0003c00000 */
[----:B------:R-:W-:Y:S02]  /*2de0*/  IMAD.MOV.U32 R4, RZ, RZ, R2 ;  /* 0x000000ffff047224 */ /* 0x000fe400078e0002 */
[----:B------:R-:W-:Y:S02]  /*2df0*/  IMAD.MOV.U32 R5, RZ, RZ, R3 ;  /* 0x000000ffff057224 */ /* 0x000fe400078e0003 */
.L_x_3466:
[----:B------:R-:W-:Y:S05]  /*2e00*/  BSYNC B2 ;  /* 0x0000000000027941 */ /* 0x000fea0003800000 */
.L_x_3465:
[----:B------:R-:W-:Y:S01]  /*2e10*/  IMAD.MOV.U32 R44, RZ, RZ, 0x3ff00000 ;  /* 0x3ff00000ff2c7424 */ /* 0x000fe200078e00ff */
[----:B------:R-:W-:Y:S02]  /*2e20*/  FSEL R3, RZ, 1.875, P0 ;  /* 0x3ff00000ff037808 */ /* 0x000fe40000000000 */
[----:B------:R-:W-:Y:S02]  /*2e30*/  MOV R2, RZ ;  /* 0x000000ff00027202 */ /* 0x000fe40000000f00 */
[----:B------:R-:W-:Y:S01]  /*2e40*/  FSEL R45, R44, -1.875, !P0 ;  /* 0xbff000002c2d7808 */ /* 0x000fe20004000000 */
[----:B------:R-:W-:-:S06]  /*2e50*/  IMAD.MOV.U32 R44, RZ, RZ, RZ ;  /* 0x000000ffff2c7224 */ /* 0x000fcc00078e00ff */
[----:B------:R-:W0:-:S06]  /*2e60*/  DFMA R44, R4, -R44, R2 ;  /* 0x8000002c042c722b */ /* 0x000e0c0000000002 */
[----:B0-----:R0:W1:-:S06]  /*2e70*/  DMUL R44, R44, R42 ;  /* 0x0000002a2c2c7228 */ /* 0x00104c0000000000 */
.L_x_3462:
[----:B------:R-:W-:Y:S05]  /*2e80*/  BSYNC B1 ;  /* 0x0000000000017941 */ /* 0x000fea0003800000 */
.L_x_3461:
[----:B0----5:R-:W0:Y:S01]  /*2e90*/  S2R R42, SR_TID.X ;  /* 0x00000000002a7919 */ /* 0x021e220000002100 */
        /* <DEDUP_REMOVED lines=42> */
.L_x_3470:
[----:B------:R-:W-:Y:S05]  /*3140*/  BSYNC B0 ;  /* 0x0000000000007941 */ /* 0x000fea0003800000 */
.L_x_3469:
[----:B--2---:R-:W2:Y:S01]  /*3150*/  DADD R36, R34, 1 ;  /* 0x3ff0000022247429 */ /* 0x004ea20000000000 */
[----:B0-----:R-:W-:Y:S01]  /*3160*/  MOV R2, 0x1 ;  /* 0x0000000100027802 */ /* 0x001fe20000000f00 */
[----:B------:R-:W-:Y:S01]  /*3170*/  BSSY B2, `(.L_x_3471) ;  /* 0x0000015000027945 */ /* 0x000fe20003800000 */
[----:B------:R-:W-:Y:S01]  /*3180*/  FSETP.GEU.AND P2, PT, |R35|, 6.5827683646048100446e-37, PT ;  /* 0x036000002300780b */ /* 0x000fe20003f4e200 */
[----:B------:R-:W-:Y:S02]  /*3190*/  DSETP.GEU.AND P0, PT, R6, RZ, PT ;  /* 0x000000ff0600722a */ /* 0x000fe40003f0e000 */
[----:B--2---:R-:W0:Y:S02]  /*31a0*/  MUFU.RCP64H R3, R37 ;  /* 0x0000002500037308 */ /* 0x004e240000001800 */
        /* <DEDUP_REMOVED lines=16> */
[----:B-1----:R-:W-:Y:S05]  /*32b0*/  CALL.REL.NOINC `($__internal_4_$__cuda_sm20_div_rn_f64_full) ;  /* 0x0000209000007944 */ /* 0x002fea0003c00000 */
.L_x_3472:
[----:B------:R-:W-:Y:S05]  /*32c0*/  BSYNC B2 ;  /* 0x0000000000027941 */ /* 0x000fea0003800000 */
.L_x_3471:
[----:B------:R-:W-:Y:S01]  /*32d0*/  IMAD.MOV.U32 R4, RZ, RZ, 0x3ff00000 ;  /* 0x3ff00000ff047424 */ /* 0x000fe200078e00ff */
[----:B------:R-:W-:Y:S02]  /*32e0*/  FSEL R7, RZ, 1.875, P0 ;  /* 0x3ff00000ff077808 */ /* 0x000fe40000000000 */
[----:B------:R-:W-:Y:S02]  /*32f0*/  MOV R6, RZ ;  /* 0x000000ff00067202 */ /* 0x000fe40000000f00 */
[----:B------:R-:W-:Y:S01]  /*3300*/  FSEL R5, R4, -1.875, !P0 ;  /* 0xbff0000004057808 */ /* 0x000fe20004000000 */
[----:B------:R-:W-:-:S06]  /*3310*/  IMAD.MOV.U32 R4, RZ, RZ, RZ ;  /* 0x000000ffff047224 */ /* 0x000fcc00078e00ff */
[----:B------:R-:W0:-:S06]  /*3320*/  DFMA R2, R2, -R4, R6 ;  /* 0x800000040202722b */ /* 0x000e0c0000000006 */
[----:B0-----:R0:W2:-:S06]  /*3330*/  DMUL R32, R2, R32 ;  /* 0x0000002002207228 */ /* 0x00108c0000000000 */
.L_x_3468:
[----:B------:R-:W-:Y:S05]  /*3340*/  BSYNC B1 ;  /* 0x0000000000017941 */ /* 0x000fea0003800000 */
.L_x_3467:
[----:B0-----:R-:W-:Y:S01]  /*3350*/  IADD3 R3, R42, 0x100, RZ ;  /* 0x000001002a037810 */ /* 0x001fe20007ffe0ff */
[----:B------:R-:W-:Y:S03]  /*3360*/  BSSY B1, `(.L_x_3473) ;  /* 0x0000049000017945 */ /* 0x000fe60003800000 */
        /* <DEDUP_REMOVED lines=39> */
[----:B------:R0:W3:-:S06]  /*35e0*/  @!P1 DMUL R6, R2, R4 ;  /* 0x0000000402069228 */ /* 0x0000cc0000000000 */
.L_x_3476:
[----:B------:R-:W-:Y:S05]  /*35f0*/  BSYNC B0 ;  /* 0x0000000000007941 */ /* 0x000fea0003800000 */
.L_x_3475:
[----:B---3--:R-:W3:Y:S01]  /*3600*/  DADD R34, R6, 1 ;  /* 0x3ff0000006227429 */ /* 0x008ee20000000000 */
[----:B0-----:R-:W-:Y:S01]  /*3610*/  MOV R2, 0x1 ;  /* 0x0000000100027802 */ /* 0x001fe20000000f00 */
[----:B------:R-:W-:Y:S01]  /*3620*/  BSSY B2, `(.L_x_3477) ;  /* 0x0000015000027945 */ /* 0x000fe20003800000 */
[----:B------:R-:W-:Y:S01]  /*3630*/  FSETP.GEU.AND P2, PT, |R7|, 6.5827683646048100446e-37, PT ;  /* 0x036000000700780b */ /* 0x000fe20003f4e200 */
        /* <DEDUP_REMOVED lines=18> */
[----:B-12---:R-:W-:Y:S05]  /*3760*/  CALL.REL.NOINC `($__internal_4_$__cuda_sm20_div_rn_f64_full) ;  /* 0x00001be000007944 */ /* 0x006fea0003c00000 */
.L_x_3478:
[----:B------:R-:W-:Y:S05]  /*3770*/  BSYNC B2 ;  /* 0x0000000000027941 */ /* 0x000fea0003800000 */
.L_x_3477:
[----:B------:R-:W-:Y:S01]  /*3780*/  IMAD.MOV.U32 R4, RZ, RZ, 0x3ff00000 ;  /* 0x3ff00000ff047424 */ /* 0x000fe200078e00ff */
[----:B------:R-:W-:Y:S02]  /*3790*/  FSEL R7, RZ, 1.875, P0 ;  /* 0x3ff00000ff077808 */ /* 0x000fe40000000000 */
[----:B------:R-:W-:Y:S02]  /*37a0*/  MOV R6, RZ ;  /* 0x000000ff00067202 */ /* 0x000fe40000000f00 */
[----:B------:R-:W-:Y:S01]  /*37b0*/  FSEL R5, R4, -1.875, !P0 ;  /* 0xbff0000004057808 */ /* 0x000fe20004000000 */
[----:B------:R-:W-:-:S06]  /*37c0*/  IMAD.MOV.U32 R4, RZ, RZ, RZ ;  /* 0x000000ffff047224 */ /* 0x000fcc00078e00ff */
[----:B------:R-:W0:-:S06]  /*37d0*/  DFMA R2, R2, -R4, R6 ;  /* 0x800000040202722b */ /* 0x000e0c0000000006 */
[----:B0-----:R0:W3:-:S06]  /*37e0*/  DMUL R10, R2, R10 ;  /* 0x0000000a020a7228 */ /* 0x0010cc0000000000 */
.L_x_3474:
[----:B------:R-:W-:Y:S05]  /*37f0*/  BSYNC B1 ;  /* 0x0000000000017941 */ /* 0x000fea0003800000 */
.L_x_3473:
        /* <DEDUP_REMOVED lines=42> */
.L_x_3482:
[----:B------:R-:W-:Y:S05]  /*3aa0*/  BSYNC B0 ;  /* 0x0000000000007941 */ /* 0x000fea0003800000 */
.L_x_3481:
[----:B----4-:R-:W4:Y:S01]  /*3ab0*/  DADD R8, R6, 1 ;  /* 0x3ff0000006087429 */ /* 0x010f220000000000 */
[----:B0-----:R-:W-:Y:S01]  /*3ac0*/  MOV R2, 0x1 ;  /* 0x0000000100027802 */ /* 0x001fe20000000f00 */
[----:B------:R-:W-:Y:S01]  /*3ad0*/  BSSY B2, `(.L_x_3483) ;  /* 0x0000015000027945 */ /* 0x000fe20003800000 */
[----:B------:R-:W-:Y:S01]  /*3ae0*/  FSETP.GEU.AND P2, PT, |R7|, 6.5827683646048100446e-37, PT ;  /* 0x036000000700780b */ /* 0x000fe20003f4e200 */
        /* <DEDUP_REMOVED lines=18> */
[----:B-123--:R-:W-:Y:S05]  /*3c10*/  CALL.REL.NOINC `($__internal_4_$__cuda_sm20_div_rn_f64_full) ;  /* 0x0000173000007944 */ /* 0x00efea0003c00000 */
.L_x_3484:
[----:B------:R-:W-:Y:S05]  /*3c20*/  BSYNC B2 ;  /* 0x0000000000027941 */ /* 0x000fea0003800000 */
.L_x_3483:
[----:B------:R-:W-:Y:S01]  /*3c30*/  IMAD.MOV.U32 R4, RZ, RZ, 0x3ff00000 ;  /* 0x3ff00000ff047424 */ /* 0x000fe200078e00ff */
[----:B------:R-:W-:Y:S02]  /*3c40*/  FSEL R7, RZ, 1.875, P0 ;  /* 0x3ff00000ff077808 */ /* 0x000fe40000000000 */
[----:B------:R-:W-:Y:S02]  /*3c50*/  MOV R6, RZ ;  /* 0x000000ff00067202 */ /* 0x000fe40000000f00 */
[----:B------:R-:W-:Y:S01]  /*3c60*/  FSEL R5, R4, -1.875, !P0 ;  /* 0xbff0000004057808 */ /* 0x000fe20004000000 */
[----:B------:R-:W-:-:S06]  /*3c70*/  IMAD.MOV.U32 R4, RZ, RZ, RZ ;  /* 0x000000ffff047224 */ /* 0x000fcc00078e00ff */
[----:B------:R-:W0:-:S06]  /*3c80*/  DFMA R2, R2, -R4, R6 ;  /* 0x800000040202722b */ /* 0x000e0c0000000006 */
[----:B0-----:R0:W4:-:S06]  /*3c90*/  DMUL R14, R2, R14 ;  /* 0x0000000e020e7228 */ /* 0x00110c0000000000 */
.L_x_3480:
[----:B------:R-:W-:Y:S05]  /*3ca0*/  BSYNC B1 ;  /* 0x0000000000017941 */ /* 0x000fea0003800000 */
.L_x_3479:
        /* <DEDUP_REMOVED lines=42> */
.L_x_3488:
[----:B------:R-:W-:Y:S05]  /*3f50*/  BSYNC B0 ;  /* 0x0000000000007941 */ /* 0x000fea0003800000 */
.L_x_3487:
        /* <DEDUP_REMOVED lines=23> */
.L_x_3490:
[----:B------:R-:W-:Y:S05]  /*40d0*/  BSYNC B2 ;  /* 0x0000000000027941 */ /* 0x000fea0003800000 */
.L_x_3489:
[----:B------:R-:W-:Y:S01]  /*40e0*/  IMAD.MOV.U32 R4, RZ, RZ, 0x3ff00000 ;  /* 0x3ff00000ff047424 */ /* 0x000fe200078e00ff */
[----:B------:R-:W-:Y:S02]  /*40f0*/  FSEL R7, RZ, 1.875, P0 ;  /* 0x3ff00000ff077808 */ /* 0x000fe40000000000 */
[----:B------:R-:W-:Y:S02]  /*4100*/  MOV R6, RZ ;  /* 0x000000ff00067202 */ /* 0x000fe40000000f00 */
[----:B------:R-:W-:Y:S01]  /*4110*/  FSEL R5, R4, -1.875, !P0 ;  /* 0xbff0000004057808 */ /* 0x000fe20004000000 */
[----:B------:R-:W-:-:S06]  /*4120*/  IMAD.MOV.U32 R4, RZ, RZ, RZ ;  /* 0x000000ffff047224 */ /* 0x000fcc00078e00ff */
[----:B------:R-:W0:-:S06]  /*4130*/  DFMA R2, R2, -R4, R6 ;  /* 0x800000040202722b */ /* 0x000e0c0000000006 */
[----:B0-----:R0:W4:-:S06]  /*4140*/  DMUL R18, R2, R18 ;  /* 0x0000001202127228 */ /* 0x00110c0000000000 */
.L_x_3486:
[----:B------:R-:W-:Y:S05]  /*4150*/  BSYNC B1 ;  /* 0x0000000000017941 */ /* 0x000fea0003800000 */
.L_x_3485:
[----:B0-----:R-:W-:Y:S01]  /*4160*/  IADD3 R3, R42, 0x280, RZ ;  /* 0x000002802a037810 */ /* 0x001fe20007ffe0ff */
[----:B------:R-:W-:Y:S03]  /*4170*/  BSSY B1, `(.L_x_3491) ;  /* 0x0000049000017945 */ /* 0x000fe60003800000 */
[----:B------:R-:W-:-:S13]  /*4180*/  ISETP.GE.AND P0, PT, R3, R46, PT ;  /* 0x0000002e0300720c */ /* 0x000fda0003f06270 */
[----:B------:R-:W-:Y:S05]  /*4190*/  @P0 BRA `(.L_x_3492) ;  /* 0x0000046000000947 */ /* 0x000fea0003800000 */
[----:B------:R-:W-:Y:S01]  /*41a0*/  IMAD.MOV.U32 R2, RZ, RZ, 0x652b82fe ;  /* 0x652b82feff027424 */ /* 0x000fe200078e00ff */
[----:B------:R-:W-:Y:S01]  /*41b0*/  MOV R9, 0x3e5ade15 ;  /* 0x3e5ade1500097802 */ /* 0x000fe20000000f00 */
[----:B------:R-:W-:Y:S01]  /*41c0*/  IMAD.MOV.U32 R3, RZ, RZ, 0x3ff71547 ;  /* 0x3ff71547ff037424 */ /* 0x000fe200078e00ff */
[----:B------:R-:W-:Y:S01]  /*41d0*/  BSSY B0, `(.L_x_3493) ;  /* 0x0000023000007945 */ /* 0x000fe20003800000 */
[----:B------:R-:W-:-:S04]  /*41e0*/  IMAD.MOV.U32 R8, RZ, RZ, 0x69ce2bdf ;  /* 0x69ce2bdfff087424 */ /* 0x000fc800078e00ff */
        /* <DEDUP_REMOVED lines=30> */
[----:B------:R-:W-:Y:S01]  /*43d0*/  @!P1 MOV R2, R4 ;  /* 0x0000000400029202 */ /* 0x000fe20000000f00 */
[----:B------:R-:W-:-:S06]  /*43e0*/  @!P1 IMAD.MOV.U32 R4, RZ, RZ, RZ ;  /* 0x000000ffff049224 */ /* 0x000fcc00078e00ff */
[----:B------:R0:W4:-:S06]  /*43f0*/  @!P1 DMUL R6, R2, R4 ;  /* 0x0000000402069228 */ /* 0x00010c0000000000 */
.L_x_3494:
[----:B------:R-:W-:Y:S05]  /*4400*/  BSYNC B0 ;  /* 0x0000000000007941 */ /* 0x000fea0003800000 */
.L_x_3493:
        /* <DEDUP_REMOVED lines=22> */
[----:B-123--:R-:W-:Y:S05]  /*4570*/  CALL.REL.NOINC `($__internal_4_$__cuda_sm20_div_rn_f64_full) ;  /* 0x00000dd000007944 */ /* 0x00efea0003c00000 */
.L_x_3496:
[----:B------:R-:W-:Y:S05]  /*4580*/  BSYNC B2 ;  /* 0x0000000000027941 */ /* 0x000fea0003800000 */
.L_x_3495:
[----:B------:R-:W-:Y:S01]  /*4590*/  IMAD.MOV.U32 R4, RZ, RZ, 0x3ff00000 ;  /* 0x3ff00000ff047424 */ /* 0x000fe200078e00ff */
[----:B------:R-:W-:Y:S01]  /*45a0*/  FSEL R7, RZ, 1.875, P0 ;  /* 0x3ff00000ff077808 */ /* 0x000fe20000000000 */
[----:B------:R-:W-:-:S03]  /*45b0*/  IMAD.MOV.U32 R6, RZ, RZ, RZ ;  /* 0x000000ffff067224 */ /* 0x000fc600078e00ff */
[----:B------:R-:W-:Y:S01]  /*45c0*/  FSEL R5, R4, -1.875, !P0 ;  /* 0xbff0000004057808 */ /* 0x000fe20004000000 */
[----:B------:R-:W-:-:S06]  /*45d0*/  IMAD.MOV.U32 R4, RZ, RZ, RZ ;  /* 0x000000ffff047224 */ /* 0x000fcc00078e00ff */
[----:B------:R-:W0:-:S06]  /*45e0*/  DFMA R2, R2, -R4, R6 ;  /* 0x800000040202722b */ /* 0x000e0c0000000006 */
[----:B0-----:R0:W4:-:S06]  /*45f0*/  DMUL R22, R2, R22 ;  /* 0x0000001602167228 */ /* 0x00110c0000000000 */
.L_x_3492:
[----:B------:R-:W-:Y:S05]  /*4600*/  BSYNC B1 ;  /* 0x0000000000017941 */ /* 0x000fea0003800000 */
.L_x_3491:
[----:B0-----:R-:W-:Y:S01]  /*4610*/  IADD3 R3, R42, 0x300, RZ ;  /* 0x000003002a037810 */ /* 0x001fe20007ffe0ff */
[----:B------:R-:W-:Y:S03]  /*4620*/  BSSY B1, `(.L_x_3497) ;  /* 0x0000049000017945 */ /* 0x000fe60003800000 */
[----:B------:R-:W-:-:S13]  /*4630*/  ISETP.GE.AND P0, PT, R3, R46, PT ;  /* 0x0000002e0300720c */ /* 0x000fda0003f06270 */
[----:B------:R-:W-:Y:S05]  /*4640*/  @P0 BRA `(.L_x_3498) ;  /* 0x0000046000000947 */ /* 0x000fea0003800000 */
[----:B------:R-:W-:Y:S01]  /*4650*/  MOV R2, 0x652b82fe ;  /* 0x652b82fe00027802 */ /* 0x000fe20000000f00 */
[----:B------:R-:W-:Y:S01]  /*4660*/  IMAD.MOV.U32 R3, RZ, RZ, 0x3ff71547 ;  /* 0x3ff71547ff037424 */ /* 0x000fe200078e00ff */
[----:B------:R-:W-:Y:S01]  /*4670*/  BSSY B0, `(.L_x_3499) ;  /* 0x0000024000007945 */ /* 0x000fe20003800000 */
        /* <DEDUP_REMOVED lines=19> */
[----:B0-----:R-:W-:Y:S01]  /*47b0*/  IMAD R7, R2, 0x100000, R5 ;  /* 0x0010000002077824 */ /* 0x001fe200078e0205 */
        /* <DEDUP_REMOVED lines=15> */
.L_x_3500:
[----:B------:R-:W-:Y:S05]  /*48b0*/  BSYNC B0 ;  /* 0x0000000000007941 */ /* 0x000fea0003800000 */
.L_x_3499:
        /* <DEDUP_REMOVED lines=23> */
.L_x_3502:
[----:B------:R-:W-:Y:S05]  /*4a30*/  BSYNC B2 ;  /* 0x0000000000027941 */ /* 0x000fea0003800000 */
.L_x_3501:
[----:B------:R-:W-:Y:S01]  /*4a40*/  MOV R4, 0x3ff00000 ;  /* 0x3ff0000000047802 */ /* 0x000fe20000000f00 */
[----:B------:R-:W-:Y:S01]  /*4a50*/  IMAD.MOV.U32 R6, RZ, RZ, RZ ;  /* 0x000000ffff067224 */ /* 0x000fe200078e00ff */
[----:B------:R-:W-:Y:S02]  /*4a60*/  FSEL R7, RZ, 1.875, P0 ;  /* 0x3ff00000ff077808 */ /* 0x000fe40000000000 */
[----:B------:R-:W-:Y:S01]  /*4a70*/  FSEL R5, R4, -1.875, !P0 ;  /* 0xbff0000004057808 */ /* 0x000fe20004000000 */
[----:B------:R-:W-:-:S06]  /*4a80*/  IMAD.MOV.U32 R4, RZ, RZ, RZ ;  /* 0x000000ffff047224 */ /* 0x000fcc00078e00ff */
[----:B------:R-:W0:-:S06]  /*4a90*/  DFMA R2, R2, -R4, R6 ;  /* 0x800000040202722b */ /* 0x000e0c0000000006 */
[----:B0-----:R0:W4:-:S06]  /*4aa0*/  DMUL R26, R2, R26 ;  /* 0x0000001a021a7228 */ /* 0x00110c0000000000 */
.L_x_3498:
[----:B------:R-:W-:Y:S05]  /*4ab0*/  BSYNC B1 ;  /* 0x0000000000017941 */ /* 0x000fea0003800000 */
.L_x_3497:
        /* <DEDUP_REMOVED lines=41> */
[----:B------:R0:W4:-:S06]  /*4d50*/  @!P1 DMUL R6, R2, R4 ;  /* 0x0000000402069228 */ /* 0x00010c0000000000 */
.L_x_3506:
[----:B------:R-:W-:Y:S05]  /*4d60*/  BSYNC B0 ;  /* 0x0000000000007941 */ /* 0x000fea0003800000 */
.L_x_3505:
        /* <DEDUP_REMOVED lines=23> */
.L_x_3508:
[----:B------:R-:W-:Y:S05]  /*4ee0*/  BSYNC B2 ;  /* 0x0000000000027941 */ /* 0x000fea0003800000 */
.L_x_3507:
[----:B------:R-:W-:Y:S01]  /*4ef0*/  IMAD.MOV.U32 R4, RZ, RZ, 0x3ff00000 ;  /* 0x3ff00000ff047424 */ /* 0x000fe200078e00ff */
[----:B------:R-:W-:Y:S01]  /*4f00*/  FSEL R7, RZ, 1.875, P0 ;  /* 0x3ff00000ff077808 */ /* 0x000fe20000000000 */
[----:B------:R-:W-:-:S03]  /*4f10*/  IMAD.MOV.U32 R6, RZ, RZ, RZ ;  /* 0x000000ffff067224 */ /* 0x000fc600078e00ff */
[----:B------:R-:W-:Y:S02]  /*4f20*/  FSEL R5, R4, -1.875, !P0 ;  /* 0xbff0000004057808 */ /* 0x000fe40004000000 */
[----:B------:R-:W-:-:S06]  /*4f30*/  MOV R4, RZ ;  /* 0x000000ff00047202 */ /* 0x000fcc0000000f00 */
[----:B------:R-:W0:-:S06]  /*4f40*/  DFMA R2, R2, -R4, R6 ;  /* 0x800000040202722b */ /* 0x000e0c0000000006 */
[----:B0-----:R0:W4:-:S06]  /*4f50*/  DMUL R30, R2, R30 ;  /* 0x0000001e021e7228 */ /* 0x00110c0000000000 */
.L_x_3504:
[----:B------:R-:W-:Y:S05]  /*4f60*/  BSYNC B1 ;  /* 0x0000000000017941 */ /* 0x000fea0003800000 */
.L_x_3503:
[----:B------:R-:W-:Y:S01]  /*4f70*/  ISETP.GE.AND P0, PT, R42, R46, PT ;  /* 0x0000002e2a00720c */ /* 0x000fe20003f06270 */
[----:B------:R-:W-:Y:S01]  /*4f80*/  BSSY B0, `(.L_x_3509) ;  /* 0x0000034000007945 */ /* 0x000fe20003800000 */
[----:B------:R-:W-:Y:S11]  /*4f90*/  BSSY B1, `(.L_x_3510) ;  /* 0x000002c000017945 */ /* 0x000ff60003800000 */
[----:B------:R-:W-:Y:S05]  /*4fa0*/  @P0 BRA `(.L_x_3511) ;  /* 0x000000d000000947 */ /* 0x000fea0003800000 */
[----:B0-----:R-:W0:Y:S01]  /*4fb0*/  S2R R2, SR_TID.X ;  /* 0x0000000000027919 */ /* 0x001e220000002100 */
[----:B------:R-:W-:-:S02]  /*4fc0*/  IMAD.MOV.U32 R3, RZ, RZ, 0x8 ;  /* 0x00000008ff037424 */ /* 0x000fc400078e00ff */
[----:B------:R-:W-:-:S05]  /*4fd0*/  IMAD.MOV.U32 R42, RZ, RZ, R43 ;  /* 0x000000ffff2a7224 */ /* 0x000fca00078e002b */
[----:B------:R-:W-:Y:S01]  /*4fe0*/  ISETP.GE.AND P0, PT, R42, R46, PT ;  /* 0x0000002e2a00720c */ /* 0x000fe20003f06270 */
[----:B0-----:R-:W-:-:S04]  /*4ff0*/  IMAD.IADD R2, R47, 0x1, R2 ;  /* 0x000000012f027824 */ /* 0x001fc800078e0202 */
[----:B------:R-:W-:-:S05]  /*5000*/  IMAD.WIDE.U32 R2, R2, R3, c[0x0][0x168] ;  /* 0x00005a0002027625 */ /* 0x000fca00078e0003 */
[----:B-1----:R0:W-:Y:S03]  /*5010*/  STG.E.64 [R2.64], R44 ;  /* 0x0000002c02007986 */ /* 0x0021e6000c101b04 */
[----:B------:R-:W-:Y:S05]  /*5020*/  @P0 BRA `(.L_x_3512) ;  /* 0x000000c000000947 */ /* 0x000fea0003800000 */
[----:B0-----:R-:W-:Y:S01]  /*5030*/  MOV R3, 0x8 ;  /* 0x0000000800037802 */ /* 0x001fe20000000f00 */
[----:B------:R-:W-:Y:S01]  /*5040*/  IMAD.IADD R2, R47, 0x1, R42 ;  /* 0x000000012f027824 */ /* 0x000fe200078e022a */
[----:B------:R-:W-:-:S03]  /*5050*/  IADD3 R42, R42, 0x80, RZ ;  /* 0x000000802a2a7810 */ /* 0x000fc60007ffe0ff */
[----:B------:R-:W-:-:S05]  /*5060*/  IMAD.WIDE.U32 R2, R2, R3, c[0x0][0x168] ;  /* 0x00005a0002027625 */ /* 0x000fca00078e0003 */
[----:B--2---:R0:W-:Y:S02]  /*5070*/  STG.E.64 [R2.64], R32 ;  /* 0x0000002002007986 */ /* 0x0041e4000c101b04 */
.L_x_3511:
[----:B------:R-:W-:-:S13]  /*5080*/  ISETP.GE.AND P0, PT, R42, R46, PT ;  /* 0x0000002e2a00720c */ /* 0x000fda0003f06270 */
[----:B------:R-:W-:Y:S05]  /*5090*/  @P0 BRA `(.L_x_3513) ;  /* 0x000000c000000947 */ /* 0x000fea0003800000 */
[----:B0-----:R-:W-:Y:S01]  /*50a0*/  IMAD.IADD R2, R47, 0x1, R42 ;  /* 0x000000012f027824 */ /* 0x001fe200078e022a */
[----:B------:R-:W-:Y:S01]  /*50b0*/  IADD3 R42, R42, 0x80, RZ ;  /* 0x000000802a2a7810 */ /* 0x000fe20007ffe0ff */
[----:B------:R-:W-:-:S04]  /*50c0*/  IMAD.MOV.U32 R3, RZ, RZ, 0x8 ;  /* 0x00000008ff037424 */ /* 0x000fc800078e00ff */
[----:B------:R-:W-:-:S05]  /*50d0*/  IMAD.WIDE.U32 R2, R2, R3, c[0x0][0x168] ;  /* 0x00005a0002027625 */ /* 0x000fca00078e0003 */
[----:B---3--:R0:W-:Y:S02]  /*50e0*/  STG.E.64 [R2.64], R10 ;  /* 0x0000000a02007986 */ /* 0x0081e4000c101b04 */
.L_x_3512:
[----:B------:R-:W-:-:S13]  /*50f0*/  ISETP.GE.AND P0, PT, R42, R46, PT ;  /* 0x0000002e2a00720c */ /* 0x000fda0003f06270 */
[----:B------:R-:W-:Y:S05]  /*5100*/  @P0 BRA `(.L_x_3514) ;  /* 0x000000c000000947 */ /* 0x000fea0003800000 */
[----:B0-----:R-:W-:Y:S01]  /*5110*/  IMAD.IADD R2, R47, 0x1, R42 ;  /* 0x000000012f027824 */ /* 0x001fe200078e022a */
[----:B------:R-:W-:Y:S01]  /*5120*/  IADD3 R42, R42, 0x80, RZ ;  /* 0x000000802a2a7810 */ /* 0x000fe20007ffe0ff */
[----:B------:R-:W-:-:S04]  /*5130*/  IMAD.MOV.U32 R3, RZ, RZ, 0x8 ;  /* 0x00000008ff037424 */ /* 0x000fc800078e00ff */
[----:B------:R-:W-:-:S05]  /*5140*/  IMAD.WIDE.U32 R2, R2, R3, c[0x0][0x168] ;  /* 0x00005a0002027625 */ /* 0x000fca00078e0003 */
[----:B----4-:R0:W-:Y:S02]  /*5150*/  STG.E.64 [R2.64], R14 ;  /* 0x0000000e02007986 */ /* 0x0101e4000c101b04 */
.L_x_3513:
[----:B------:R-:W-:-:S13]  /*5160*/  ISETP.GE.AND P0, PT, R42, R46, PT ;  /* 0x0000002e2a00720c */ /* 0x000fda0003f06270 */
[----:B------:R-:W-:Y:S05]  /*5170*/  @P0 BRA `(.L_x_3515) ;  /* 0x000000d000000947 */ /* 0x000fea0003800000 */
[----:B0-----:R-:W-:Y:S01]  /*5180*/  IADD3 R2, R47, R42, RZ ;  /* 0x0000002a2f027210 */ /* 0x001fe20007ffe0ff */
[----:B------:R-:W-:Y:S01]  /*5190*/  IMAD.MOV.U32 R3, RZ, RZ, 0x8 ;  /* 0x00000008ff037424 */ /* 0x000fe200078e00ff */
[----:B------:R-:W-:-:S03]  /*51a0*/  IADD3 R42, R42, 0x80, RZ ;  /* 0x000000802a2a7810 */ /* 0x000fc60007ffe0ff */
[----:B------:R-:W-:-:S05]  /*51b0*/  IMAD.WIDE.U32 R2, R2, R3, c[0x0][0x168] ;  /* 0x00005a0002027625 */ /* 0x000fca00078e0003 */
[----:B----4-:R0:W-:Y:S02]  /*51c0*/  STG.E.64 [R2.64], R18 ;  /* 0x0000001202007986 */ /* 0x0101e4000c101b04 */
.L_x_3514:
[----:B------:R-:W-:-:S13]  /*51d0*/  ISETP.GE.AND P0, PT, R42, R46, PT ;  /* 0x0000002e2a00720c */ /* 0x000fda0003f06270 */
[----:B------:R-:W-:Y:S01]  /*51e0*/  @P0 BREAK B1 ;  /* 0x0000000000010942 */ /* 0x000fe20003800000 */
[----:B------:R-:W-:Y:S05]  /*51f0*/  @P0 BRA `(.L_x_3516) ;  /* 0x000000c000000947 */ /* 0x000fea0003800000 */
[----:B0-----:R-:W-:Y:S01]  /*5200*/  IMAD.IADD R2, R47, 0x1, R42 ;  /* 0x000000012f027824 */ /* 0x001fe200078e022a */
[----:B------:R-:W-:Y:S01]  /*5210*/  IADD3 R42, R42, 0x80, RZ ;  /* 0x000000802a2a7810 */ /* 0x000fe20007ffe0ff */
[----:B------:R-:W-:-:S04]  /*5220*/  IMAD.MOV.U32 R3, RZ, RZ, 0x8 ;  /* 0x00000008ff037424 */ /* 0x000fc800078e00ff */
[----:B------:R-:W-:-:S05]  /*5230*/  IMAD.WIDE.U32 R2, R2, R3, c[0x0][0x168] ;  /* 0x00005a0002027625 */ /* 0x000fca00078e0003 */
[----:B----4-:R0:W-:Y:S02]  /*5240*/  STG.E.64 [R2.64], R22 ;  /* 0x0000001602007986 */ /* 0x0101e4000c101b04 */
.L_x_3515:
[----:B------:R-:W-:Y:S05]  /*5250*/  BSYNC B1 ;  /* 0x0000000000017941 */ /* 0x000fea0003800000 */
.L_x_3510:
[----:B------:R-:W-:-:S13]  /*5260*/  ISETP.GE.AND P0, PT, R42, R46, PT ;  /* 0x0000002e2a00720c */ /* 0x000fda0003f06270 */
[----:B0-----:R-:W-:Y:S01]  /*5270*/  @!P0 MOV R3, 0x8 ;  /* 0x0000000800038802 */ /* 0x001fe20000000f00 */
[----:B------:R-:W-:Y:S01]  /*5280*/  @!P0 IMAD.IADD R2, R47, 0x1, R42 ;  /* 0x000000012f028824 */ /* 0x000fe200078e022a */
[----:B------:R-:W-:-:S03]  /*5290*/  @!P0 IADD3 R42, R42, 0x80, RZ ;  /* 0x000000802a2a8810 */ /* 0x000fc60007ffe0ff */
[----:B------:R-:W-:-:S05]  /*52a0*/  @!P0 IMAD.WIDE.U32 R2, R2, R3, c[0x0][0x168] ;  /* 0x00005a0002028625 */ /* 0x000fca00078e0003 */
[----:B----4-:R0:W-:Y:S02]  /*52b0*/  @!P0 STG.E.64 [R2.64], R26 ;  /* 0x0000001a02008986 */ /* 0x0101e4000c101b04 */
.L_x_3516:
[----:B------:R-:W-:Y:S05]  /*52c0*/  BSYNC B0 ;  /* 0x0000000000007941 */ /* 0x000fea0003800000 */
.L_x_3509:
[----:B------:R-:W-:Y:S01]  /*52d0*/  WARPSYNC 0xffffffff ;  /* 0xffffffff00007948 */ /* 0x000fe20003800000 */
[----:B------:R-:W-:-:S13]  /*52e0*/  ISETP.GE.AND P0, PT, R42, R46, PT ;  /* 0x0000002e2a00720c */ /* 0x000fda0003f06270 */
[----:B------:R-:W-:Y:S05]  /*52f0*/  @P0 EXIT ;  /* 0x000000000000094d */ /* 0x000fea0003800000 */
[----:B0-----:R-:W-:Y:S02]  /*5300*/  IMAD.IADD R2, R47, 0x1, R42 ;  /* 0x000000012f027824 */ /* 0x001fe400078e022a */
[----:B------:R-:W-:-:S04]  /*5310*/  IMAD.MOV.U32 R3, RZ, RZ, 0x8 ;  /* 0x00000008ff037424 */ /* 0x000fc800078e00ff */
[----:B------:R-:W-:-:S05]  /*5320*/  IMAD.WIDE.U32 R2, R2, R3, c[0x0][0x168] ;  /* 0x00005a0002027625 */ /* 0x000fca00078e0003 */
[----:B----4-:R-:W-:Y:S01]  /*5330*/  STG.E.64 [R2.64], R30 ;  /* 0x0000001e02007986 */ /* 0x010fe2000c101b04 */
[----:B------:R-:W-:Y:S05]  /*5340*/  EXIT ;  /* 0x000000000000794d */ /* 0x000fea0003800000 */
        .weak           $__internal_4_$__cuda_sm20_div_rn_f64_full
        .type           $__internal_4_$__cuda_sm20_div_rn_f64_full,@function
        .size           $__internal_4_$__cuda_sm20_div_rn_f64_full,(.L_x_6680 - $__internal_4_$__cuda_sm20_div_rn_f64_full)
$__internal_4_$__cuda_sm20_div_rn_f64_full:
[----:B------:R-:W-:Y:S01]  /*5350*/  IMAD.MOV.U32 R37, RZ, RZ, R4 ;  /* 0x000000ffff257224 */ /* 0x000fe200078e0004 */
[C---:B------:R-:W-:Y:S01]  /*5360*/  FSETP.GEU.AND P5, PT, |R2|.reuse, 1.469367938527859385e-39, PT ;  /* 0x001000000200780b */ /* 0x040fe20003fae200 */
[----:B------:R-:W-:Y:S01]  /*5370*/  IMAD.MOV.U32 R36, RZ, RZ, R5 ;  /* 0x000000ffff247224 */ /* 0x000fe200078e0005 */
[----:B------:R-:W-:Y:S01]  /*5380*/  LOP3.LUT R34, R2, 0x800fffff, RZ, 0xc0, !PT ;  /* 0x800fffff02227812 */ /* 0x000fe200078ec0ff */
[----:B------:R-:W-:Y:S01]  /*5390*/  IMAD.MOV.U32 R5, RZ, RZ, R2 ;  /* 0x000000ffff057224 */ /* 0x000fe200078e0002 */
[C---:B------:R-:W-:Y:S01]  /*53a0*/  FSETP.GEU.AND P1, PT, |R37|.reuse, 1.469367938527859385e-39, PT ;  /* 0x001000002500780b */ /* 0x040fe20003f2e200 */
[----:B------:R-:W-:Y:S01]  /*53b0*/  IMAD.MOV.U32 R56, RZ, RZ, 0x1ca00000 ;  /* 0x1ca00000ff387424 */ /* 0x000fe200078e00ff */
[----:B------:R-:W-:Y:S01]  /*53c0*/  MOV R4, R3 ;  /* 0x0000000300047202 */ /* 0x000fe20000000f00 */
[----:B------:R-:W-:Y:S01]  /*53d0*/  BSSY B0, `(.L_x_3517) ;  /* 0x000005a000007945 */ /* 0x000fe20003800000 */
[----:B------:R-:W-:-:S02]  /*53e0*/  LOP3.LUT R55, R37, 0x7ff00000, RZ, 0xc0, !PT ;  /* 0x7ff0000025377812 */ /* 0x000fc400078ec0ff */
[----:B------:R-:W-:Y:S01]  /*53f0*/  LOP3.LUT R35, R34, 0x3ff00000, RZ, 0xfc, !PT ;  /* 0x3ff0000022237812 */ /* 0x000fe200078efcff */
[----:B------:R-:W-:Y:S01]  /*5400*/  IMAD.MOV.U32 R34, RZ, RZ, R3 ;  /* 0x000000ffff227224 */ /* 0x000fe200078e0003 */
[----:B------:R-:W-:Y:S01]  /*5410*/  LOP3.LUT R54, R2, 0x7ff00000, RZ, 0xc0, !PT ;  /* 0x7ff0000002367812 */ /* 0x000fe200078ec0ff */
[----:B------:R-:W0:-:S04]  /*5420*/  @!P5 DMUL R34, R4, 8.98846567431157953865e+307 ;  /* 0x7fe000000422d828 */ /* 0x000e080000000000 */
[----:B------:R-:W-:Y:S02]  /*5430*/  @!P1 LOP3.LUT R38, R5, 0x7ff00000, RZ, 0xc0, !PT ;  /* 0x7ff0000005269812 */ /* 0x000fe400078ec0ff */
[----:B0-----:R-:W0:Y:S01]  /*5440*/  MUFU.RCP64H R3, R35 ;  /* 0x0000002300037308 */ /* 0x001e220000001800 */
[----:B------:R-:W-:Y:S02]  /*5450*/  @!P1 MOV R40, RZ ;  /* 0x000000ff00289202 */ /* 0x000fe40000000f00 */
[----:B------:R-:W-:-:S04]  /*5460*/  @!P1 ISETP.GE.U32.AND P6, PT, R55, R38, PT ;  /* 0x000000263700920c */ /* 0x000fc80003fc6070 */
[----:B------:R-:W-:Y:S02]  /*5470*/  @!P1 SEL R2, R56, 0x63400000, !P6 ;  /* 0x6340000038029807 */ /* 0x000fe40007000000 */
[----:B------:R-:W-:Y:S02]  /*5480*/  ISETP.GE.U32.AND P6, PT, R55, R54, PT ;  /* 0x000000363700720c */ /* 0x000fe40003fc6070 */
[--C-:B------:R-:W-:Y:S02]  /*5490*/  @!P1 LOP3.LUT R2, R2, 0x80000000, R37.reuse, 0xf8, !PT ;  /* 0x8000000002029812 */ /* 0x100fe400078ef825 */
[----:B------:R-:W-:Y:S02]  /*54a0*/  SEL R38, R56, 0x63400000, !P6 ;  /* 0x6340000038267807 */ /* 0x000fe40007000000 */
[----:B------:R-:W-:Y:S01]  /*54b0*/  @!P1 LOP3.LUT R41, R2, 0x100000, RZ, 0xfc, !PT ;  /* 0x0010000002299812 */ /* 0x000fe200078efcff */
[----:B------:R-:W-:Y:S01]  /*54c0*/  IMAD.MOV.U32 R2, RZ, RZ, 0x1 ;  /* 0x00000001ff027424 */ /* 0x000fe200078e00ff */
[----:B------:R-:W-:Y:S01]  /*54d0*/  LOP3.LUT R39, R38, 0x800fffff, R37, 0xf8, !PT ;  /* 0x800fffff26277812 */ /* 0x000fe200078ef825 */
[----:B------:R-:W-:-:S06]  /*54e0*/  IMAD.MOV.U32 R38, RZ, RZ, R36 ;  /* 0x000000ffff267224 */ /* 0x000fcc00078e0024 */
        /* <DEDUP_REMOVED lines=10> */
[----:B------:R-:W-:Y:S01]  /*5590*/  @!P1 LOP3.LUT R52, R39, 0x7ff00000, RZ, 0xc0, !PT ;  /* 0x7ff0000027349812 */ /* 0x000fe200078ec0ff */
[----:B------:R-:W-:Y:S01]  /*55a0*/  IMAD.MOV.U32 R53, RZ, RZ, R54 ;  /* 0x000000ffff357224 */ /* 0x000fe200078e0036 */
[----:B------:R-:W-:Y:S02]  /*55b0*/  @!P5 LOP3.LUT R53, R35, 0x7ff00000, RZ, 0xc0, !PT ;  /* 0x7ff000002335d812 */ /* 0x000fe400078ec0ff */
[----:B------:R-:W-:-:S04]  /*55c0*/  IADD3 R2, R52, -0x1, RZ ;  /* 0xffffffff34027810 */ /* 0x000fc80007ffe0ff */
[----:B------:R-:W-:Y:S02]  /*55d0*/  ISETP.GT.U32.AND P1, PT, R2, 0x7feffffe, PT ;  /* 0x7feffffe0200780c */ /* 0x000fe40003f24070 */
[----:B------:R-:W-:-:S04]  /*55e0*/  IADD3 R2, R53, -0x1, RZ ;  /* 0xffffffff35027810 */ /* 0x000fc80007ffe0ff */
[----:B------:R-:W-:-:S13]  /*55f0*/  ISETP.GT.U32.OR P1, PT, R2, 0x7feffffe, P1 ;  /* 0x7feffffe0200780c */ /* 0x000fda0000f24470 */
[----:B------:R-:W-:Y:S05]  /*5600*/  @P1 BRA `(.L_x_3518) ;  /* 0x000001e000001947 */ /* 0x000fea0003800000 */
[----:B-1----:R-:W-:Y:S01]  /*5610*/  LOP3.LUT R2, R5, 0x7ff00000, RZ, 0xc0, !PT ;  /* 0x7ff0000005027812 */ /* 0x002fe200078ec0ff */
[----:B------:R-:W-:-:S03]  /*5620*/  IMAD.MOV.U32 R36, RZ, RZ, RZ ;  /* 0x000000ffff247224 */ /* 0x000fc600078e00ff */
[C---:B------:R-:W-:Y:S01]  /*5630*/  ISETP.GE.U32.AND P1, PT, R55.reuse, R2, PT ;  /* 0x000000023700720c */ /* 0x040fe20003f26070 */
[----:B------:R-:W-:-:S03]  /*5640*/  IMAD.IADD R52, R55, 0x1, -R2 ;  /* 0x0000000137347824 */ /* 0x000fc600078e0a02 */
[----:B------:R-:W-:Y:S02]  /*5650*/  SEL R2, R56, 0x63400000, !P1 ;  /* 0x6340000038027807 */ /* 0x000fe40004800000 */
[----:B------:R-:W-:-:S04]  /*5660*/  IMNMX R52, R52, -0x46a00000, !PT ;  /* 0xb960000034347817 */ /* 0x000fc80007800200 */
[----:B------:R-:W-:-:S04]  /*5670*/  IMNMX R52, R52, 0x46a00000, PT ;  /* 0x46a0000034347817 */ /* 0x000fc80003800200 */
[----:B------:R-:W-:-:S04]  /*5680*/  IADD3 R52, -R2, R52, RZ ;  /* 0x0000003402347210 */ /* 0x000fc80007ffe1ff */
[----:B------:R-:W-:-:S06]  /*5690*/  IADD3 R37, R52, 0x7fe00000, RZ ;  /* 0x7fe0000034257810 */ /* 0x000fcc0007ffe0ff */
[----:B------:R-:W0:-:S10]  /*56a0*/  DMUL R2, R40, R36 ;  /* 0x0000002428027228 */ /* 0x000e140000000000 */
[----:B0-----:R-:W-:-:S13]  /*56b0*/  FSETP.GTU.AND P1, PT, |R3|, 1.469367938527859385e-39, PT ;  /* 0x001000000300780b */ /* 0x001fda0003f2c200 */
[----:B------:R-:W-:Y:S05]  /*56c0*/  @P1 BRA `(.L_x_3519) ;  /* 0x000002a000001947 */ /* 0x000fea0003800000 */
[----:B------:R-:W0:-:S06]  /*56d0*/  DFMA R34, R40, -R34, R38 ;  /* 0x800000222822722b */ /* 0x000e0c0000000026 */
[----:B0-----:R-:W-:-:S04]  /*56e0*/  IMAD.MOV.U32 R34, RZ, RZ, RZ ;  /* 0x000000ffff227224 */ /* 0x001fc800078e00ff */
[C---:B------:R-:W-:Y:S02]  /*56f0*/  FSETP.NEU.AND P1, PT, R35.reuse, RZ, PT ;  /* 0x000000ff2300720b */ /* 0x040fe40003f2d000 */
        /* <DEDUP_REMOVED lines=11> */
[----:B------:R-:W-:-:S04]  /*57b0*/  FSEL R2, R36, R3, !P1 ;  /* 0x0000000324027208 */ /* 0x000fc80004800000 */
[----:B------:R-:W-:Y:S01]  /*57c0*/  MOV R3, R2 ;  /* 0x0000000200037202 */ /* 0x000fe20000000f00 */
[----:B------:R-:W-:Y:S01]  /*57d0*/  IMAD.MOV.U32 R2, RZ, RZ, R34 ;  /* 0x000000ffff027224 */ /* 0x000fe200078e0022 */
[----:B------:R-:W-:Y:S05]  /*57e0*/  BRA `(.L_x_3519) ;  /* 0x0000018000007947 */ /* 0x000fea0003800000 */
.L_x_3518:
        /* <DEDUP_REMOVED lines=12> */
[----:B------:R-:W-:Y:S01]  /*58b0*/  @!P1 IMAD.MOV.U32 R3, RZ, RZ, R2 ;  /* 0x000000ffff039224 */ /* 0x000fe200078e0002 */
[----:B------:R-:W-:Y:S01]  /*58c0*/  @!P1 MOV R2, RZ ;  /* 0x000000ff00029202 */ /* 0x000fe20000000f00 */
[----:B------:R-:W-:Y:S02]  /*58d0*/  @P1 IMAD.MOV.U32 R2, RZ, RZ, RZ ;  /* 0x000000ffff021224 */ /* 0x000fe400078e00ff */
[----:B------:R-:W-:Y:S01]  /*58e0*/  @P1 IMAD.MOV.U32 R3, RZ, RZ, R4 ;  /* 0x000000ffff031224 */ /* 0x000fe200078e0004 */
[----:B------:R-:W-:Y:S05]  /*58f0*/  BRA `(.L_x_3519) ;  /* 0x0000007000007947 */ /* 0x000fea0003800000 */
.L_x_3521:
[----:B------:R-:W-:-:S05]  /*5900*/  LOP3.LUT R2, R5, 0x80000, RZ, 0xfc, !PT ;  /* 0x0008000005027812 */ /* 0x000fca00078efcff */
[----:B------:R-:W-:Y:S02]  /*5910*/  IMAD.MOV.U32 R3, RZ, RZ, R2 ;  /* 0x000000ffff037224 */ /* 0x000fe400078e0002 */
[----:B------:R-:W-:Y:S01]  /*5920*/  IMAD.MOV.U32 R2, RZ, RZ, R4 ;  /* 0x000000ffff027224 */ /* 0x000fe200078e0004 */
[----:B------:R-:W-:Y:S05]  /*5930*/  BRA `(.L_x_3519) ;  /* 0x0000003000007947 */ /* 0x000fea0003800000 */
.L_x_3520:
[----:B------:R-:W-:-:S04]  /*5940*/  LOP3.LUT R2, R37, 0x80000, RZ, 0xfc, !PT ;  /* 0x0008000025027812 */ /* 0x000fc800078efcff */
[----:B------:R-:W-:Y:S01]  /*5950*/  MOV R3, R2 ;  /* 0x0000000200037202 */ /* 0x000fe20000000f00 */
[----:B------:R-:W-:Y:S02]  /*5960*/  IMAD.MOV.U32 R2, RZ, RZ, R36 ;  /* 0x000000ffff027224 */ /* 0x000fe400078e0024 */
.L_x_3519:
[----:B------:R-:W-:Y:S05]  /*5970*/  BSYNC B0 ;  /* 0x0000000000007941 */ /* 0x000fea0003800000 */
.L_x_3517:
[----:B------:R-:W-:Y:S02]  /*5980*/  IMAD.MOV.U32 R4, RZ, RZ, R0 ;  /* 0x000000ffff047224 */ /* 0x000fe400078e0000 */
[----:B------:R-:W-:-:S04]  /*5990*/  IMAD.MOV.U32 R5, RZ, RZ, 0x0 ;  /* 0x00000000ff057424 */ /* 0x000fc800078e00ff */
[----:B------:R-:W-:Y:S05]  /*59a0*/  RET.REL.NODEC R4 `(_ZN2at6native29vectorized_elementwise_kernelILi2EZZZNS0_62_GLOBAL__N__e6aa1b1b_29_ActivationLogSigmoidKernel_cu_9d16a0dc27log_sigmoid_backward_kernelERNS_14TensorIteratorEENKUlvE_clEvENKUlvE_clEvEUlddE_St5arrayIPcLm3EEEEviT0_T1_) ;  /* 0xffffa65004007950 */ /* 0x000fea0003c3ffff */
.L_x_3522:
        /* <DEDUP_REMOVED lines=13> */
.L_x_6680:


//--------------------- .text._ZN2at6native29vectorized_elementwise_kernelILi4EZZZNS0_62_GLOBAL__N__e6aa1b1b_29_ActivationLogSigmoidKernel_cu_9d16a0dc27log_sigmoid_backward_kernelERNS_14TensorIteratorEENKUlvE_clEvENKUlvE_clEvEUlddE_St5arrayIPcLm3EEEEviT0_T1_ --------------------------
	.section	.text._ZN2at6native29vectorized_elementwise_kernelILi4EZZZNS0_62_GLOBAL__N__e6aa1b1b_29_ActivationLogSigmoidKernel_cu_9d16a0dc27log_sigmoid_backward_kernelERNS_14TensorIteratorEENKUlvE_clEvENKUlvE_clEvEUlddE_St5arrayIPcLm3EEEEviT0_T1_,"ax",@progbits
	.sectioninfo	@"SHI_REGISTERS=64"
	.align	128
        .global         _ZN2at6native29vectorized_elementwise_kernelILi4EZZZNS0_62_GLOBAL__N__e6aa1b1b_29_ActivationLogSigmoidKernel_cu_9d16a0dc27log_sigmoid_backward_kernelERNS_14TensorIteratorEENKUlvE_clEvENKUlvE_clEvEUlddE_St5arrayIPcLm3EEEEviT0_T1_
        .type           _ZN2at6native29vectorized_elementwise_kernelILi4EZZZNS0_62_GLOBAL__N__e6aa1b1b_29_ActivationLogSigmoidKernel_cu_9d16a0dc27log_sigmoid_backward_kernelERNS_14TensorIteratorEENKUlvE_clEvENKUlvE_clEvEUlddE_St5arrayIPcLm3EEEEviT0_T1_,@function
        .size           _ZN2at6native29vectorized_elementwise_kernelILi4EZZZNS0_62_GLOBAL__N__e6aa1b1b_29_ActivationLogSigmoidKernel_cu_9d16a0dc27log_sigmoid_backward_kernelERNS_14TensorIteratorEENKUlvE_clEvENKUlvE_clEvEUlddE_St5arrayIPcLm3EEEEviT0_T1_,(.L_x_6681 - _ZN2at6native29vectorized_elementwise_kernelILi4EZZZNS0_62_GLOBAL__N__e6aa1b1b_29_ActivationLogSigmoidKernel_cu_9d16a0dc27log_sigmoid_backward_kernelERNS_14TensorIteratorEENKUlvE_clEvENKUlvE_clEvEUlddE_St5arrayIPcLm3EEEEviT0_T1_)
        .other          _ZN2at6native29vectorized_elementwise_kernelILi4EZZZNS0_62_GLOBAL__N__e6aa1b1b_29_ActivationLogSigmoidKernel_cu_9d16a0dc27log_sigmoid_backward_kernelERNS_14TensorIteratorEENKUlvE_clEvENKUlvE_clEvEUlddE_St5arrayIPcLm3EEEEviT0_T1_,@"STO_CUDA_ENTRY STV_DEFAULT"
_ZN2at6native29vectorized_elementwise_kernelILi4EZZZNS0_62_GLOBAL__N__e6aa1b1b_29_ActivationLogSigmoidKernel_cu_9d16a0dc27log_sigmoid_backward_kernelERNS_14TensorIteratorEENKUlvE_clEvENKUlvE_clEvEUlddE_St5arrayIPcLm3EEEEviT0_T1_:
.text._ZN2at6native29vectorized_elementwise_kernelILi4EZZZNS0_62_GLOBAL__N__e6aa1b1b_29_ActivationLogSigmoidKernel_cu_9d16a0dc27log_sigmoid_backward_kernelERNS_14TensorIteratorEENKUlvE_clEvENKUlvE_clEvEUlddE_St5arrayIPcLm3EEEEviT0_T1_:
        /* <DEDUP_REMOVED lines=110> */
.L_x_3525:
[----:B-1----:R-:W-:Y:S05]  /*06e0*/  BSYNC B0 ;  /* 0x0000000000007941 */ /* 0x002fea0003800000 */
.L_x_3524:
        /* <DEDUP_REMOVED lines=17> */
.L_x_3527:
[----:B------:R-:W-:Y:S05]  /*0800*/  BSYNC B0 ;  /* 0x0000000000007941 */ /* 0x000fea0003800000 */
.L_x_3526:
        /* <DEDUP_REMOVED lines=17> */
.L_x_3529:
[----:B------:R-:W-:Y:S05]  /*0920*/  BSYNC B0 ;  /* 0x0000000000007941 */ /* 0x000fea0003800000 */
.L_x_3528:
        /* <DEDUP_REMOVED lines=16> */
.L_x_3531:
[----:B------:R-:W-:Y:S05]  /*0a30*/  BSYNC B0 ;  /* 0x0000000000007941 */ /* 0x000fea0003800000 */
.L_x_3530:
        /* <DEDUP_REMOVED lines=25> */
[----:B-12--5:R-:W-:Y:S05]  /*0bd0*/  CALL.REL.NOINC `($__internal_5_$__cuda_sm20_div_rn_f64_full) ;  /* 0x0000477000007944 */ /* 0x026fea0003c00000 */
[----:B------:R-:W-:Y:S01]  /*0be0*/  MOV R4, R2 ;  /* 0x0000000200047202 */ /* 0x000fe20000000f00 */
[----:B------:R-:W-:Y:S02]  /*0bf0*/  IMAD.MOV.U32 R5, RZ, RZ, R3 ;  /* 0x000000ffff057224 */ /* 0x000fe400078e0003 */
.L_x_3533:
[----:B------:R-:W-:Y:S05]  /*0c00*/  BSYNC B1 ;  /* 0x0000000000017941 */ /* 0x000fea0003800000 */
.L_x_3532:
        /* <DEDUP_REMOVED lines=52> */
[----:B--2---:R-:W-:Y:S05]  /*0f50*/  CALL.REL.NOINC `($__internal_5_$__cuda_sm20_div_rn_f64_full) ;  /* 0x000043f000007944 */ /* 0x004fea0003c00000 */
.L_x_3535:
[----:B01----:R-:W-:Y:S05]  /*0f60*/  BSYNC B1 ;  /* 0x0000000000017941 */ /* 0x003fea0003800000 */
.L_x_3534:
        /* <DEDUP_REMOVED lines=30> */
[----:B--2---:R-:W-:Y:S05]  /*1150*/  CALL.REL.NOINC `($__internal_5_$__cuda_sm20_div_rn_f64_full) ;  /* 0x000041f000007944 */ /* 0x004fea0003c00000 */
[----:B------:R-:W-:Y:S02]  /*1160*/  IMAD.MOV.U32 R4, RZ, RZ, R2 ;  /* 0x000000ffff047224 */ /* 0x000fe400078e0002 */
[----:B------:R-:W-:Y:S02]  /*1170*/  IMAD.MOV.U32 R5, RZ, RZ, R3 ;  /* 0x000000ffff057224 */ /* 0x000fe400078e0003 */
.L_x_3537:
[----:B01----:R-:W-:Y:S05]  /*1180*/  BSYNC B1 ;  /* 0x0000000000017941 */ /* 0x003fea0003800000 */
.L_x_3536:
        /* <DEDUP_REMOVED lines=28> */
[----:B------:R-:W-:Y:S05]  /*1350*/  CALL.REL.NOINC `($__internal_5_$__cuda_sm20_div_rn_f64_full) ;  /* 0x00003ff000007944 */ /* 0x000fea0003c00000 */
.L_x_3539:
[----:B------:R-:W-:Y:S05]  /*1360*/  BSYNC B1 ;  /* 0x0000000000017941 */ /* 0x000fea0003800000 */
.L_x_3538:
        /* <DEDUP_REMOVED lines=18> */
.L_x_3541:
[----:B------:R-:W-:Y:S05]  /*1490*/  BSYNC B0 ;  /* 0x0000000000007941 */ /* 0x000fea0003800000 */
.L_x_3540:
        /* <DEDUP_REMOVED lines=30> */
[----:B------:R-:W-:Y:S01]  /*1680*/  MOV R4, R2 ;  /* 0x0000000200047202 */ /* 0x000fe20000000f00 */
[----:B------:R-:W-:Y:S02]  /*1690*/  IMAD.MOV.U32 R5, RZ, RZ, R3 ;  /* 0x000000ffff057224 */ /* 0x000fe400078e0003 */
.L_x_3543:
[----:B------:R-:W-:Y:S05]  /*16a0*/  BSYNC B1 ;  /* 0x0000000000017941 */ /* 0x000fea0003800000 */
.L_x_3542:
        /* <DEDUP_REMOVED lines=37> */
.L_x_3545:
[----:B------:R-:W-:Y:S05]  /*1900*/  BSYNC B0 ;  /* 0x0000000000007941 */ /* 0x000fea0003800000 */
.L_x_3544:
        /* <DEDUP_REMOVED lines=29> */
.L_x_3547:
[----:B------:R-:W-:Y:S05]  /*1ae0*/  BSYNC B1 ;  /* 0x0000000000017941 */ /* 0x000fea0003800000 */
.L_x_3546:
        /* <DEDUP_REMOVED lines=37> */
.L_x_3549:
[----:B------:R-:W-:Y:S05]  /*1d40*/  BSYNC B0 ;  /* 0x0000000000007941 */ /* 0x000fea0003800000 */
.L_x_3548:
        /* <DEDUP_REMOVED lines=29> */
[----:B------:R-:W-:Y:S05]  /*1f20*/  CALL.REL.NOINC `($__internal_5_$__cuda_sm20_div_rn_f64_full) ;  /* 0x0000342000007944 */ /* 0x000fea0003c00000 */
.L_x_3551:
[----:B01----:R-:W-:Y:S05]  /*1f30*/  BSYNC B1 ;  /* 0x0000000000017941 */ /* 0x003fea0003800000 */
.L_x_3550:
        /* <DEDUP_REMOVED lines=38> */
.L_x_3553:
[----:B------:R-:W-:Y:S05]  /*21a0*/  BSYNC B0 ;  /* 0x0000000000007941 */ /* 0x000fea0003800000 */
.L_x_3552:
        /* <DEDUP_REMOVED lines=32> */
[----:B------:R-:W-:Y:S05]  /*23b0*/  CALL.REL.NOINC `($__internal_5_$__cuda_sm20_div_rn_f64_full) ;  /* 0x00002f9000007944 */ /* 0x000fea0003c00000 */
[----:B------:R-:W-:Y:S02]  /*23c0*/  IMAD.MOV.U32 R4, RZ, RZ, R2 ;  /* 0x000000ffff047224 */ /* 0x000fe400078e0002 */
[----:B------:R-:W-:Y:S02]  /*23d0*/  IMAD.MOV.U32 R5, RZ, RZ, R3 ;  /* 0x000000ffff057224 */ /* 0x000fe400078e0003 */
.L_x_3555:
[----:B012---:R-:W-:Y:S05]  /*23e0*/  BSYNC B1 ;  /* 0x0000000000017941 */ /* 0x007fea0003800000 */
.L_x_3554:
        /* <DEDUP_REMOVED lines=15> */
.L_x_3523:
        /* <DEDUP_REMOVED lines=120> */
.L_x_3559:
[----:B------:R-:W-:Y:S05]  /*2c60*/  BSYNC B0 ;  /* 0x0000000000007941 */ /* 0x000fea0003800000 */
.L_x_3558:
        /* <DEDUP_REMOVED lines=22> */
[----:B------:R-:W-:Y:S05]  /*2dd0*/  CALL.REL.NOINC `($__internal_5_$__cuda_sm20_div_rn_f64_full) ;  /* 0x0000257000007944 */ /* 0x000fea0003c00000 */
[----:B------:R-:W-:Y:S02]  /*2de0*/  IMAD.MOV.U32 R4, RZ, RZ, R2 ;  /* 0x000000ffff047224 */ /* 0x000fe400078e0002 */
[----:B------:R-:W-:Y:S02]  /*2df0*/  IMAD.MOV.U32 R5, RZ, RZ, R3 ;  /* 0x000000ffff057224 */ /* 0x000fe400078e0003 */
.L_x_3561:
[----:B------:R-:W-:Y:S05]  /*2e00*/  BSYNC B2 ;  /* 0x0000000000027941 */ /* 0x000fea0003800000 */
.L_x_3560:
[----:B------:R-:W-:Y:S01]  /*2e10*/  IMAD.MOV.U32 R44, RZ, RZ, 0x3ff00000 ;  /* 0x3ff00000ff2c7424 */ /* 0x000fe200078e00ff */
[----:B------:R-:W-:Y:S02]  /*2e20*/  FSEL R3, RZ, 1.875, P0 ;  /* 0x3ff00000ff037808 */ /* 0x000fe40000000000 */
[----:B------:R-:W-:Y:S02]  /*2e30*/  MOV R2, RZ ;  /* 0x000000ff00027202 */ /* 0x000fe40000000f00 */
[----:B------:R-:W-:Y:S01]  /*2e40*/  FSEL R45, R44, -1.875, !P0 ;  /* 0xbff000002c2d7808 */ /* 0x000fe20004000000 */
[----:B------:R-:W-:-:S06]  /*2e50*/  IMAD.MOV.U32 R44, RZ, RZ, RZ ;  /* 0x000000ffff2c7224 */ /* 0x000fcc00078e00ff */
[----:B------:R-:W0:-:S06]  /*2e60*/  DFMA R44, R4, -R44, R2 ;  /* 0x8000002c042c722b */ /* 0x000e0c0000000002 */
[----:B0-----:R0:W1:-:S06]  /*2e70*/  DMUL R44, R44, R42 ;  /* 0x0000002a2c2c7228 */ /* 0x00104c0000000000 */
.L_x_3557:
[----:B------:R-:W-:Y:S05]  /*2e80*/  BSYNC B1 ;  /* 0x0000000000017941 */ /* 0x000fea0003800000 */
.L_x_3556:
        /* <DEDUP_REMOVED lines=43> */
.L_x_3565:
[----:B------:R-:W-:Y:S05]  /*3140*/  BSYNC B0 ;  /* 0x0000000000007941 */ /* 0x000fea0003800000 */
.L_x_3564:
        /* <DEDUP_REMOVED lines=22> */
[----:B-1----:R-:W-:Y:S05]  /*32b0*/  CALL.REL.NOINC `($__internal_5_$__cuda_sm20_div_rn_f64_full) ;  /* 0x0000209000007944 */ /* 0x002fea0003c00000 */
.L_x_3567:
[----:B------:R-:W-:Y:S05]  /*32c0*/  BSYNC B2 ;  /* 0x0000000000027941 */ /* 0x000fea0003800000 */
.L_x_3566:
[----:B------:R-:W-:Y:S01]  /*32d0*/  IMAD.MOV.U32 R4, RZ, RZ, 0x3ff00000 ;  /* 0x3ff00000ff047424 */ /* 0x000fe200078e00ff */
[----:B------:R-:W-:Y:S02]  /*32e0*/  FSEL R7, RZ, 1.875, P0 ;  /* 0x3ff00000ff077808 */ /* 0x000fe40000000000 */
[----:B------:R-:W-:Y:S02]  /*32f0*/  MOV R6, RZ ;  /* 0x000000ff00067202 */ /* 0x000fe40000000f00 */
[----:B------:R-:W-:Y:S01]  /*3300*/  FSEL R5, R4, -1.875, !P0 ;  /* 0xbff0000004057808 */ /* 0x000fe20004000000 */
[----:B------:R-:W-:-:S06]  /*3310*/  IMAD.MOV.U32 R4, RZ, RZ, RZ ;  /* 0x000000ffff047224 */ /* 0x000fcc00078e00ff */
[----:B------:R-:W0:-:S06]  /*3320*/  DFMA R2, R2, -R4, R6 ;  /* 0x800000040202722b */ /* 0x000e0c0000000006 */
[----:B0-----:R0:W2:-:S06]  /*3330*/  DMUL R32, R2, R32 ;  /* 0x0000002002207228 */ /* 0x00108c0000000000 */
.L_x_3563:
[----:B------:R-:W-:Y:S05]  /*3340*/  BSYNC B1 ;  /* 0x0000000000017941 */ /* 0x000fea0003800000 */
.L_x_3562:
        /* <DEDUP_REMOVED lines=42> */
.L_x_3571:
[----:B------:R-:W-:Y:S05]  /*35f0*/  BSYNC B0 ;  /* 0x0000000000007941 */ /* 0x000fea0003800000 */
.L_x_3570:
        /* <DEDUP_REMOVED lines=22> */
[----:B-12---:R-:W-:Y:S05]  /*3760*/  CALL.REL.NOINC `($__internal_5_$__cuda_sm20_div_rn_f64_full) ;  /* 0x00001be000007944 */ /* 0x006fea0003c00000 */
.L_x_3573:
[----:B------:R-:W-:Y:S05]  /*3770*/  BSYNC B2 ;  /* 0x0000000000027941 */ /* 0x000fea0003800000 */
.L_x_3572:
[----:B------:R-:W-:Y:S01]  /*3780*/  IMAD.MOV.U32 R4, RZ, RZ, 0x3ff00000 ;  /* 0x3ff00000ff047424 */ /* 0x000fe200078e00ff */
[----:B------:R-:W-:Y:S02]  /*3790*/  FSEL R7, RZ, 1.875, P0 ;  /* 0x3ff00000ff077808 */ /* 0x000fe40000000000 */
[----:B------:R-:W-:Y:S02]  /*37a0*/  MOV R6, RZ ;  /* 0x000000ff00067202 */ /* 0x000fe40000000f00 */
[----:B------:R-:W-:Y:S01]  /*37b0*/  FSEL R5, R4, -1.875, !P0 ;  /* 0xbff0000004057808 */ /* 0x000fe20004000000 */
[----:B------:R-:W-:-:S06]  /*37c0*/  IMAD.MOV.U32 R4, RZ, RZ, RZ ;  /* 0x000000ffff047224 */ /* 0x000fcc00078e00ff */
[----:B------:R-:W0:-:S06]  /*37d0*/  DFMA R2, R2, -R4, R6 ;  /* 0x800000040202722b */ /* 0x000e0c0000000006 */
[----:B0-----:R0:W3:-:S06]  /*37e0*/  DMUL R10, R2, R10 ;  /* 0x0000000a020a7228 */ /* 0x0010cc0000000000 */
.L_x_3569:
[----:B------:R-:W-:Y:S05]  /*37f0*/  BSYNC B1 ;  /* 0x0000000000017941 */ /* 0x000fea0003800000 */
.L_x_3568:
        /* <DEDUP_REMOVED lines=42> */
.L_x_3577:
[----:B------:R-:W-:Y:S05]  /*3aa0*/  BSYNC B0 ;  /* 0x0000000000007941 */ /* 0x000fea0003800000 */
.L_x_3576:
        /* <DEDUP_REMOVED lines=22> */
[----:B-123--:R-:W-:Y:S05]  /*3c10*/  CALL.REL.NOINC `($__internal_5_$__cuda_sm20_div_rn_f64_full) ;  /* 0x0000173000007944 */ /* 0x00efea0003c00000 */
.L_x_3579:
[----:B------:R-:W-:Y:S05]  /*3c20*/  BSYNC B2 ;  /* 0x0000000000027941 */ /* 0x000fea0003800000 */
.L_x_3578:
[----:B------:R-:W-:Y:S01]  /*3c30*/  IMAD.MOV.U32 R4, RZ, RZ, 0x3ff00000 ;  /* 0x3ff00000ff047424 */ /* 0x000fe200078e00ff */
[----:B------:R-:W-:Y:S02]  /*3c40*/  FSEL R7, RZ, 1.875, P0 ;  /* 0x3ff00000ff077808 */ /* 0x000fe40000000000 */
[----:B------:R-:W-:Y:S02]  /*3c50*/  MOV R6, RZ ;  /* 0x000000ff00067202 */ /* 0x000fe40000000f00 */
[----:B------:R-:W-:Y:S01]  /*3c60*/  FSEL R5, R4, -1.875, !P0 ;  /* 0xbff0000004057808 */ /* 0x000fe20004000000 */
[----:B------:R-:W-:-:S06]  /*3c70*/  IMAD.MOV.U32 R4, RZ, RZ, RZ ;  /* 0x000000ffff047224 */ /* 0x000fcc00078e00ff */
[----:B------:R-:W0:-:S06]  /*3c80*/  DFMA R2, R2, -R4, R6 ;  /* 0x800000040202722b */ /* 0x000e0c0000000006 */
[----:B0-----:R0:W4:-:S06]  /*3c90*/  DMUL R14, R2, R14 ;  /* 0x0000000e020e7228 */ /* 0x00110c0000000000 */
.L_x_3575:
[----:B------:R-:W-:Y:S05]  /*3ca0*/  BSYNC B1 ;  /* 0x0000000000017941 */ /* 0x000fea0003800000 */
.L_x_3574:
        /* <DEDUP_REMOVED lines=42> */
.L_x_3583:
[----:B------:R-:W-:Y:S05]  /*3f50*/  BSYNC B0 ;  /* 0x0000000000007941 */ /* 0x000fea0003800000 */
.L_x_3582:
        /* <DEDUP_REMOVED lines=23> */
.L_x_3585:
[----:B------:R-:W-:Y:S05]  /*40d0*/  BSYNC B2 ;  /* 0x0000000000027941 */ /* 0x000fea0003800000 */
.L_x_3584:
[----:B------:R-:W-:Y:S01]  /*40e0*/  IMAD.MOV.U32 R4, RZ, RZ, 0x3ff00000 ;  /* 0x3ff00000ff047424 */ /* 0x000fe200078e00ff */
[----:B------:R-:W-:Y:S02]  /*40f0*/  FSEL R7, RZ, 1.875, P0 ;  /* 0x3ff00000ff077808 */ /* 0x000fe40000000000 */
[----:B------:R-:W-:Y:S02]  /*4100*/  MOV R6, RZ ;  /* 0x000000ff00067202 */ /* 0x000fe40000000f00 */
[----:B------:R-:W-:Y:S01]  /*4110*/  FSEL R5, R4, -1.875, !P0 ;  /* 0xbff0000004057808 */ /* 0x000fe20004000000 */
[----:B------:R-:W-:-:S06]  /*4120*/  IMAD.MOV.U32 R4, RZ, RZ, RZ ;  /* 0x000000ffff047224 */ /* 0x000fcc00078e00ff */
[----:B------:R-:W0:-:S06]  /*4130*/  DFMA R2, R2, -R4, R6 ;  /* 0x800000040202722b */ /* 0x000e0c0000000006 */
[----:B0-----:R0:W4:-:S06]  /*4140*/  DMUL R18, R2, R18 ;  /* 0x0000001202127228 */ /* 0x00110c0000000000 */
.L_x_3581:
[----:B------:R-:W-:Y:S05]  /*4150*/  BSYNC B1 ;  /* 0x0000000000017941 */ /* 0x000fea0003800000 */
.L_x_3580:
        /* <DEDUP_REMOVED lines=42> */
.L_x_3589:
[----:B------:R-:W-:Y:S05]  /*4400*/  BSYNC B0 ;  /* 0x0000000000007941 */ /* 0x000fea0003800000 */
.L_x_3588:
        /* <DEDUP_REMOVED lines=22> */
[----:B-123--:R-:W-:Y:S05]  /*4570*/  CALL.REL.NOINC `($__internal_5_$__cuda_sm20_div_rn_f64_full) ;  /* 0x00000dd000007944 */ /* 0x00efea0003c00000 */
.L_x_3591:
[----:B------:R-:W-:Y:S05]  /*4580*/  BSYNC B2 ;  /* 0x0000000000027941 */ /* 0x000fea0003800000 */
.L_x_3590:
[----:B------:R-:W-:Y:S01]  /*4590*/  IMAD.MOV.U32 R4, RZ, RZ, 0x3ff00000 ;  /* 0x3ff00000ff047424 */ /* 0x000fe200078e00ff */
[----:B------:R-:W-:Y:S01]  /*45a0*/  FSEL R7, RZ, 1.875, P0 ;  /* 0x3ff00000ff077808 */ /* 0x000fe20000000000 */
[----:B------:R-:W-:-:S03]  /*45b0*/  IMAD.MOV.U32 R6, RZ, RZ, RZ ;  /* 0x000000ffff067224 */ /* 0x000fc600078e00ff */
[----:B------:R-:W-:Y:S01]  /*45c0*/  FSEL R5, R4, -1.875, !P0 ;  /* 0xbff0000004057808 */ /* 0x000fe20004000000 */
[----:B------:R-:W-:-:S06]  /*45d0*/  IMAD.MOV.U32 R4, RZ, RZ, RZ ;  /* 0x000000ffff047224 */ /* 0x000fcc00078e00ff */
[----:B------:R-:W0:-:S06]  /*45e0*/  DFMA R2, R2, -R4, R6 ;  /* 0x800000040202722b */ /* 0x000e0c0000000006 */
[----:B0-----:R0:W4:-:S06]  /*45f0*/  DMUL R22, R2, R22 ;  /* 0x0000001602167228 */ /* 0x00110c0000000000 */
.L_x_3587:
[----:B------:R-:W-:Y:S05]  /*4600*/  BSYNC B1 ;  /* 0x0000000000017941 */ /* 0x000fea0003800000 */
.L_x_3586:
        /* <DEDUP_REMOVED lines=42> */
.L_x_3595:
[----:B------:R-:W-:Y:S05]  /*48b0*/  BSYNC B0 ;  /* 0x0000000000007941 */ /* 0x000fea0003800000 */
.L_x_3594:
        /* <DEDUP_REMOVED lines=23> */
.L_x_3597:
[----:B------:R-:W-:Y:S05]  /*4a30*/  BSYNC B2 ;  /* 0x0000000000027941 */ /* 0x000fea0003800000 */
.L_x_3596:
[----:B------:R-:W-:Y:S01]  /*4a40*/  MOV R4, 0x3ff00000 ;  /* 0x3ff0000000047802 */ /* 0x000fe20000000f00 */
[----:B------:R-:W-:Y:S01]  /*4a50*/  IMAD.MOV.U32 R6, RZ, RZ, RZ ;  /* 0x000000ffff067224 */ /* 0x000fe200078e00ff */
[----:B------:R-:W-:Y:S02]  /*4a60*/  FSEL R7, RZ, 1.875, P0 ;  /* 0x3ff00000ff077808 */ /* 0x000fe40000000000 */
[----:B------:R-:W-:Y:S01]  /*4a70*/  FSEL R5, R4, -1.875, !P0 ;  /* 0xbff0000004057808 */ /* 0x000fe20004000000 */
[----:B------:R-:W-:-:S06]  /*4a80*/  IMAD.MOV.U32 R4, RZ, RZ, RZ ;  /* 0x000000ffff047224 */ /* 0x000fcc00078e00ff */
[----:B------:R-:W0:-:S06]  /*4a90*/  DFMA R2, R2, -R4, R6 ;  /* 0x800000040202722b */ /* 0x000e0c0000000006 */
[----:B0-----:R0:W4:-:S06]  /*4aa0*/  DMUL R26, R2, R26 ;  /* 0x0000001a021a7228 */ /* 0x00110c0000000000 */
.L_x_3593:
[----:B------:R-:W-:Y:S05]  /*4ab0*/  BSYNC B1 ;  /* 0x0000000000017941 */ /* 0x000fea0003800000 */
.L_x_3592:
        /* <DEDUP_REMOVED lines=42> */
.L_x_3601:
[----:B------:R-:W-:Y:S05]  /*4d60*/  BSYNC B0 ;  /* 0x0000000000007941 */ /* 0x000fea0003800000 */
.L_x_3600:
        /* <DEDUP_REMOVED lines=23> */
.L_x_3603:
[----:B------:R-:W-:Y:S05]  /*4ee0*/  BSYNC B2 ;  /* 0x0000000000027941 */ /* 0x000fea0003800000 */
.L_x_3602:
[----:B------:R-:W-:Y:S01]  /*4ef0*/  IMAD.MOV.U32 R4, RZ, RZ, 0x3ff00000 ;  /* 0x3ff00000ff047424 */ /* 0x000fe200078e00ff */
[----:B------:R-:W-:Y:S01]  /*4f00*/  FSEL R7, RZ, 1.875, P0 ;  /* 0x3ff00000ff077808 */ /* 0x000fe20000000000 */
[----:B------:R-:W-:-:S03]  /*4f10*/  IMAD.MOV.U32 R6, RZ, RZ, RZ ;  /* 0x000000ffff067224 */ /* 0x000fc600078e00ff */
[----:B------:R-:W-:Y:S02]  /*4f20*/  FSEL R5, R4, -1.875, !P0 ;  /* 0xbff0000004057808 */ /* 0x000fe40004000000 */
[----:B------:R-:W-:-:S06]  /*4f30*/  MOV R4, RZ ;  /* 0x000000ff00047202 */ /* 0x000fcc0000000f00 */
[----:B------:R-:W0:-:S06]  /*4f40*/  DFMA R2, R2, -R4, R6 ;  /* 0x800000040202722b */ /* 0x000e0c0000000006 */
[----:B0-----:R0:W4:-:S06]  /*4f50*/  DMUL R30, R2, R30 ;  /* 0x0000001e021e7228 */ /* 0x00110c0000000000 */
.L_x_3599:
[----:B------:R-:W-:Y:S05]  /*4f60*/  BSYNC B1 ;  /* 0x0000000000017941 */ /* 0x000fea0003800000 */
.L_x_3598:
        /* <DEDUP_REMOVED lines=17> */
.L_x_3606:
[----:B------:R-:W-:-:S13]  /*5080*/  ISETP.GE.AND P0, PT, R42, R46, PT ;  /* 0x0000002e2a00720c */ /* 0x000fda0003f06270 */
[----:B------:R-:W-:Y:S05]  /*5090*/  @P0 BRA `(.L_x_3608) ;  /* 0x000000c000000947 */ /* 0x000fea0003800000 */
[----:B0-----:R-:W-:Y:S01]  /*50a0*/  IMAD.IADD R2, R47, 0x1, R42 ;  /* 0x000000012f027824 */ /* 0x001fe200078e022a */
[----:B------:R-:W-:Y:S01]  /*50b0*/  IADD3 R42, R42, 0x80, RZ ;  /* 0x000000802a2a7810 */ /* 0x000fe20007ffe0ff */
[----:B------:R-:W-:-:S04]  /*50c0*/  IMAD.MOV.U32 R3, RZ, RZ, 0x8 ;  /* 0x00000008ff037424 */ /* 0x000fc800078e00ff */
[----:B------:R-:W-:-:S05]  /*50d0*/  IMAD.WIDE.U32 R2, R2, R3, c[0x0][0x168] ;  /* 0x00005a0002027625 */ /* 0x000fca00078e0003 */
[----:B---3--:R0:W-:Y:S02]  /*50e0*/  STG.E.64 [R2.64], R10 ;  /* 0x0000000a02007986 */ /* 0x0081e4000c101b04 */
.L_x_3607:
[----:B------:R-:W-:-:S13]  /*50f0*/  ISETP.GE.AND P0, PT, R42, R46, PT ;  /* 0x0000002e2a00720c */ /* 0x000fda0003f06270 */
[----:B------:R-:W-:Y:S05]  /*5100*/  @P0 BRA `(.L_x_3609) ;  /* 0x000000c000000947 */ /* 0x000fea0003800000 */
[----:B0-----:R-:W-:Y:S01]  /*5110*/  IMAD.IADD R2, R47, 0x1, R42 ;  /* 0x000000012f027824 */ /* 0x001fe200078e022a */
[----:B------:R-:W-:Y:S01]  /*5120*/  IADD3 R42, R42, 0x80, RZ ;  /* 0x000000802a2a7810 */ /* 0x000fe20007ffe0ff */
[----:B------:R-:W-:-:S04]  /*5130*/  IMAD.MOV.U32 R3, RZ, RZ, 0x8 ;  /* 0x00000008ff037424 */ /* 0x000fc800078e00ff */
[----:B------:R-:W-:-:S05]  /*5140*/  IMAD.WIDE.U32 R2, R2, R3, c[0x0][0x168] ;  /* 0x00005a0002027625 */ /* 0x000fca00078e0003 */
[----:B----4-:R0:W-:Y:S02]  /*5150*/  STG.E.64 [R2.64], R14 ;  /* 0x0000000e02007986 */ /* 0x0101e4000c101b04 */
.L_x_3608:
[----:B------:R-:W-:-:S13]  /*5160*/  ISETP.GE.AND P0, PT, R42, R46, PT ;  /* 0x0000002e2a00720c */ /* 0x000fda0003f06270 */
[----:B------:R-:W-:Y:S05]  /*5170*/  @P0 BRA `(.L_x_3610) ;  /* 0x000000d000000947 */ /* 0x000fea0003800000 */
[----:B0-----:R-:W-:Y:S01]  /*5180*/  IADD3 R2, R47, R42, RZ ;  /* 0x0000002a2f027210 */ /* 0x001fe20007ffe0ff */
[----:B------:R-:W-:Y:S01]  /*5190*/  IMAD.MOV.U32 R3, RZ, RZ, 0x8 ;  /* 0x00000008ff037424 */ /* 0x000fe200078e00ff */
[----:B------:R-:W-:-:S03]  /*51a0*/  IADD3 R42, R42, 0x80, RZ ;  /* 0x000000802a2a7810 */ /* 0x000fc60007ffe0ff */
[----:B------:R-:W-:-:S05]  /*51b0*/  IMAD.WIDE.U32 R2, R2, R3, c[0x0][0x168] ;  /* 0x00005a0002027625 */ /* 0x000fca00078e0003 */
[----:B----4-:R0:W-:Y:S02]  /*51c0*/  STG.E.64 [R2.64], R18 ;  /* 0x0000001202007986 */ /* 0x0101e4000c101b04 */
.L_x_3609:
        /* <DEDUP_REMOVED lines=8> */
.L_x_3610:
[----:B------:R-:W-:Y:S05]  /*5250*/  BSYNC B1 ;  /* 0x0000000000017941 */ /* 0x000fea0003800000 */
.L_x_3605:
[----:B------:R-:W-:-:S13]  /*5260*/  ISETP.GE.AND P0, PT, R42, R46, PT ;  /* 0x0000002e2a00720c */ /* 0x000fda0003f06270 */
[----:B0-----:R-:W-:Y:S01]  /*5270*/  @!P0 MOV R3, 0x8 ;  /* 0x0000000800038802 */ /* 0x001fe20000000f00 */
[----:B------:R-:W-:Y:S01]  /*5280*/  @!P0 IMAD.IADD R2, R47, 0x1, R42 ;  /* 0x000000012f028824 */ /* 0x000fe200078e022a */
[----:B------:R-:W-:-:S03]  /*5290*/  @!P0 IADD3 R42, R42, 0x80, RZ ;  /* 0x000000802a2a8810 */ /* 0x000fc60007ffe0ff */
[----:B------:R-:W-:-:S05]  /*52a0*/  @!P0 IMAD.WIDE.U32 R2, R2, R3, c[0x0][0x168] ;  /* 0x00005a0002028625 */ /* 0x000fca00078e0003 */
[----:B----4-:R0:W-:Y:S02]  /*52b0*/  @!P0 STG.E.64 [R2.64], R26 ;  /* 0x0000001a02008986 */ /* 0x0101e4000c101b04 */
.L_x_3611:
[----:B------:R-:W-:Y:S05]  /*52c0*/  BSYNC B0 ;  /* 0x0000000000007941 */ /* 0x000fea0003800000 */
.L_x_3604:
        /* <DEDUP_REMOVED lines=8> */
        .weak           $__internal_5_$__cuda_sm20_div_rn_f64_full
        .type           $__internal_5_$__cuda_sm20_div_rn_f64_full,@function
        .size           $__internal_5_$__cuda_sm20_div_rn_f64_full,(.L_x_6681 - $__internal_5_$__cuda_sm20_div_rn_f64_full)
$__internal_5_$__cuda_sm20_div_rn_f64_full:
        /* <DEDUP_REMOVED lines=74> */
.L_x_3613:
        /* <DEDUP_REMOVED lines=17> */
.L_x_3616:
[----:B------:R-:W-:-:S05]  /*5900*/  LOP3.LUT R2, R5, 0x80000, RZ, 0xfc, !PT ;  /* 0x0008000005027812 */ /* 0x000fca00078efcff */
[----:B------:R-:W-:Y:S02]  /*5910*/  IMAD.MOV.U32 R3, RZ, RZ, R2 ;  /* 0x000000ffff037224 */ /* 0x000fe400078e0002 */
[----:B------:R-:W-:Y:S01]  /*5920*/  IMAD.MOV.U32 R2, RZ, RZ, R4 ;  /* 0x000000ffff027224 */ /* 0x000fe200078e0004 */
[----:B------:R-:W-:Y:S05]  /*5930*/  BRA `(.L_x_3614) ;  /* 0x0000003000007947 */ /* 0x000fea0003800000 */
.L_x_3615:
[----:B------:R-:W-:-:S04]  /*5940*/  LOP3.LUT R2, R37, 0x80000, RZ, 0xfc, !PT ;  /* 0x0008000025027812 */ /* 0x000fc800078efcff */
[----:B------:R-:W-:Y:S01]  /*5950*/  MOV R3, R2 ;  /* 0x0000000200037202 */ /* 0x000fe20000000f00 */
[----:B------:R-:W-:Y:S02]  /*5960*/  IMAD.MOV.U32 R2, RZ, RZ, R36 ;  /* 0x000000ffff027224 */ /* 0x000fe400078e0024 */
.L_x_3614:
[----:B------:R-:W-:Y:S05]  /*5970*/  BSYNC B0 ;  /* 0x0000000000007941 */ /* 0x000fea0003800000 */
.L_x_3612:
[----:B------:R-:W-:Y:S02]  /*5980*/  IMAD.MOV.U32 R4, RZ, RZ, R0 ;  /* 0x000000ffff047224 */ /* 0x000fe400078e0000 */
[----:B------:R-:W-:-:S04]  /*5990*/  IMAD.MOV.U32 R5, RZ, RZ, 0x0 ;  /* 0x00000000ff057424 */ /* 0x000fc800078e00ff */
[----:B------:R-:W-:Y:S05]  /*59a0*/  RET.REL.NODEC R4 `(_ZN2at6native29vectorized_elementwise_kernelILi4EZZZNS0_62_GLOBAL__N__e6aa1b1b_29_ActivationLogSigmoidKernel_cu_9d16a0dc27log_sigmoid_backward_kernelERNS_14TensorIteratorEENKUlvE_clEvENKUlvE_clEvEUlddE_St5arrayIPcLm3EEEEviT0_T1_) ;  /* 0xffffa65004007950 */ /* 0x000fea0003c3ffff */
.L_x_3617:
        /* <DEDUP_REMOVED lines=13> */
.L_x_6681:


//--------------------- .text._ZN2at6native29vectorized_elementwise_kernelILi8EZZZNS0_62_GLOBAL__N__e6aa1b1b_29_ActivationLogSigmoidKernel_cu_9d16a0dc27log_sigmoid_backward_kernelERNS_14TensorIteratorEENKUlvE_clEvENKUlvE_clEvEUlddE_St5arrayIPcLm3EEEEviT0_T1_ --------------------------
	.section	.text._ZN2at6native29vectorized_elementwise_kernelILi8EZZZNS0_62_GLOBAL__N__e6aa1b1b_29_ActivationLogSigmoidKernel_cu_9d16a0dc27log_sigmoid_backward_kernelERNS_14TensorIteratorEENKUlvE_clEvENKUlvE_clEvEUlddE_St5arrayIPcLm3EEEEviT0_T1_,"ax",@progbits
	.sectioninfo	@"SHI_REGISTERS=4"
	.align	128
        .global         _ZN2at6native29vectorized_elementwise_kernelILi8EZZZNS0_62_GLOBAL__N__e6aa1b1b_29_ActivationLogSigmoidKernel_cu_9d16a0dc27log_sigmoid_backward_kernelERNS_14TensorIteratorEENKUlvE_clEvENKUlvE_clEvEUlddE_St5arrayIPcLm3EEEEviT0_T1_
        .type           _ZN2at6native29vectorized_elementwise_kernelILi8EZZZNS0_62_GLOBAL__N__e6aa1b1b_29_ActivationLogSigmoidKernel_cu_9d16a0dc27log_sigmoid_backward_kernelERNS_14TensorIteratorEENKUlvE_clEvENKUlvE_clEvEUlddE_St5arrayIPcLm3EEEEviT0_T1_,@function
        .size           _ZN2at6native29vectorized_elementwise_kernelILi8EZZZNS0_62_GLOBAL__N__e6aa1b1b_29_ActivationLogSigmoidKernel_cu_9d16a0dc27log_sigmoid_backward_kernelERNS_14TensorIteratorEENKUlvE_clEvENKUlvE_clEvEUlddE_St5arrayIPcLm3EEEEviT0_T1_,(.L_x_6715 - _ZN2at6native29vectorized_elementwise_kernelILi8EZZZNS0_62_GLOBAL__N__e6aa1b1b_29_ActivationLogSigmoidKernel_cu_9d16a0dc27log_sigmoid_backward_kernelERNS_14TensorIteratorEENKUlvE_clEvENKUlvE_clEvEUlddE_St5arrayIPcLm3EEEEviT0_T1_)
        .other          _ZN2at6native29vectorized_elementwise_kernelILi8EZZZNS0_62_GLOBAL__N__e6aa1b1b_29_ActivationLogSigmoidKernel_cu_9d16a0dc27log_sigmoid_backward_kernelERNS_14TensorIteratorEENKUlvE_clEvENKUlvE_clEvEUlddE_St5arrayIPcLm3EEEEviT0_T1_,@"STO_CUDA_ENTRY STV_DEFAULT"
_ZN2at6native29vectorized_elementwise_kernelILi8EZZZNS0_62_GLOBAL__N__e6aa1b1b_29_ActivationLogSigmoidKernel_cu_9d16a0dc27log_sigmoid_backward_kernelERNS_14TensorIteratorEENKUlvE_clEvENKUlvE_clEvEUlddE_St5arrayIPcLm3EEEEviT0_T1_:
.text._ZN2at6native29vectorized_elementwise_kernelILi8EZZZNS0_62_GLOBAL__N__e6aa1b1b_29_ActivationLogSigmoidKernel_cu_9d16a0dc27log_sigmoid_backward_kernelERNS_14TensorIteratorEENKUlvE_clEvENKUlvE_clEvEUlddE_St5arrayIPcLm3EEEEviT0_T1_:
[----:B------:R-:W-:Y:S02]  /*0000*/  MOV R1, c[0x0][0x28] ;  /* 0x00000a0000017a02 */ /* 0x000fe40000000f00 */
[----:B------:R-:W-:Y:S05]  /*0010*/  EXIT ;  /* 0x000000000000794d */ /* 0x000fea0003800000 */
.L_x_3618:
        /* <DEDUP_REMOVED lines=14> */
.L_x_6715:


//--------------------- .text._ZN2at6native18elementwise_kernelILi128ELi4EZNS0_15gpu_kernel_implIZZZNS0_33launch_log_sigmoid_forward_kernelERNS_18TensorIteratorBaseEENKUlvE_clEvENKUlvE2_clEvEUlN3c108BFloat16EE_EEvS4_RKT_EUliE_EEviT1_ --------------------------
	.section	.text._ZN2at6native18elementwise_kernelILi128ELi4EZNS0_15gpu_kernel_implIZZZNS0_33launch_log_sigmoid_forward_kernelERNS_18TensorIteratorBaseEENKUlvE_clEvENKUlvE2_clEvEUlN3c108BFloat16EE_EEvS4_RKT_EUliE_EEviT1_,"ax",@progbits
	.sectioninfo	@"SHI_REGISTERS=26"
	.align	128
        .global         _ZN2at6native18elementwise_kernelILi128ELi4EZNS0_15gpu_kernel_implIZZZNS0_33launch_log_sigmoid_forward_kernelERNS_18TensorIteratorBaseEENKUlvE_clEvENKUlvE2_clEvEUlN3c108BFloat16EE_EEvS4_RKT_EUliE_EEviT1_
        .type           _ZN2at6native18elementwise_kernelILi128ELi4EZNS0_15gpu_kernel_implIZZZNS0_33launch_log_sigmoid_forward_kernelERNS_18TensorIteratorBaseEENKUlvE_clEvENKUlvE2_clEvEUlN3c108BFloat16EE_EEvS4_RKT_EUliE_EEviT1_,@function
        .size           _ZN2at6native18elementwise_kernelILi128ELi4EZNS0_15gpu_kernel_implIZZZNS0_33launch_log_sigmoid_forward_kernelERNS_18TensorIteratorBaseEENKUlvE_clEvENKUlvE2_clEvEUlN3c108BFloat16EE_EEvS4_RKT_EUliE_EEviT1_,(.L_x_6716 - _ZN2at6native18elementwise_kernelILi128ELi4EZNS0_15gpu_kernel_implIZZZNS0_33launch_log_sigmoid_forward_kernelERNS_18TensorIteratorBaseEENKUlvE_clEvENKUlvE2_clEvEUlN3c108BFloat16EE_EEvS4_RKT_EUliE_EEviT1_)
        .other          _ZN2at6native18elementwise_kernelILi128ELi4EZNS0_15gpu_kernel_implIZZZNS0_33launch_log_sigmoid_forward_kernelERNS_18TensorIteratorBaseEENKUlvE_clEvENKUlvE2_clEvEUlN3c108BFloat16EE_EEvS4_RKT_EUliE_EEviT1_,@"STO_CUDA_ENTRY STV_DEFAULT"
_ZN2at6native18elementwise_kernelILi128ELi4EZNS0_15gpu_kernel_implIZZZNS0_33launch_log_sigmoid_forward_kernelERNS_18TensorIteratorBaseEENKUlvE_clEvENKUlvE2_clEvEUlN3c108BFloat16EE_EEvS4_RKT_EUliE_EEviT1_:
.text._ZN2at6native18elementwise_kernelILi128ELi4EZNS0_15gpu_kernel_implIZZZNS0_33launch_log_sigmoid_forward_kernelERNS_18TensorIteratorBaseEENKUlvE_clEvENKUlvE2_clEvEUlN3c108BFloat16EE_EEvS4_RKT_EUliE_EEviT1_:
        /* <DEDUP_REMOVED lines=10> */
[----:B------:R-:W-:-:S10]  /*00a0*/  IMAD.MOV.U32 R16, RZ, RZ, RZ ;  /* 0x000000ffff107224 */ /* 0x000fd400078e00ff */
[----:B------:R-:W-:Y:S05]  /*00b0*/  @!P0 BRA `(.L_x_3621) ;  /* 0x00000e2000008947 */ /* 0x000fea0003800000 */
[----:B------:R-:W-:Y:S02]  /*00c0*/  IMAD.MOV.U32 R2, RZ, RZ, RZ ;  /* 0x000000ffff027224 */ /* 0x000fe400078e00ff */
[----:B------:R-:W-:Y:S02]  /*00d0*/  IMAD.MOV.U32 R3, RZ, RZ, R19 ;  /* 0x000000ffff037224 */ /* 0x000fe400078e0013 */
[----:B------:R-:W-:Y:S02]  /*00e0*/  IMAD.MOV.U32 R6, RZ, RZ, c[0x0][0x168] ;  /* 0x00005a00ff067624 */ /* 0x000fe400078e00ff */
[----:B------:R-:W-:-:S03]  /*00f0*/  IMAD.HI.U32 R4, R19, c[0x0][0x170], R2 ;  /* 0x00005c0013047a27 */ /* 0x000fc600078e0002 */
[----:B------:R-:W-:Y:S02]  /*0100*/  ISETP.NE.AND P0, PT, R6, 0x1, PT ;  /* 0x000000010600780c */ /* 0x000fe40003f05270 */
[----:B------:R-:W-:-:S05]  /*0110*/  SHF.R.U32.HI R5, RZ, c[0x0][0x174], R4 ;  /* 0x00005d00ff057a19 */ /* 0x000fca0000011604 */
[----:B------:R-:W-:-:S04]  /*0120*/  IMAD.MOV R0, RZ, RZ, -R5 ;  /* 0x000000ffff007224 */ /* 0x000fc800078e0a05 */
[----:B------:R-:W-:-:S04]  /*0130*/  IMAD R19, R0, c[0x0][0x16c], R19 ;  /* 0x00005b0000137a24 */ /* 0x000fc800078e0213 */
        /* <DEDUP_REMOVED lines=10> */
[----:B------:R-:W-:Y:S02]  /*01e0*/  IMAD R0, R4, c[0x0][0x2a4], RZ ;  /* 0x0000a90004007a24 */ /* 0x000fe400078e02ff */
        /* <DEDUP_REMOVED lines=192> */
[----:B------:R-:W-:Y:S01]  /*0df0*/  ISETP.NE.AND P0, PT, R6, 0x18, PT ;  /* 0x000000180600780c */ /* 0x000fe20003f05270 */
[----:B------:R-:W-:-:S04]  /*0e00*/  IMAD.MOV.U32 R4, RZ, RZ, RZ ;  /* 0x000000ffff047224 */ /* 0x000fc800078e00ff */
[----:B------:R-:W-:-:S05]  /*0e10*/  IMAD.HI.U32 R2, R5, c[0x0][0x284], R4 ;  /* 0x0000a10005027a27 */ /* 0x000fca00078e0004 */
[----:B------:R-:W-:-:S03]  /*0e20*/  SHF.R.U32.HI R3, RZ, c[0x0][0x288], R2 ;  /* 0x0000a200ff037a19 */ /* 0x000fc60000011602 */
[----:B------:R-:W-:Y:S02]  /*0e30*/  @P0 IMAD.MOV.U32 R2, RZ, RZ, RZ ;  /* 0x000000ffff020224 */ /* 0x000fe400078e00ff */
[--C-:B------:R-:W-:Y:S02]  /*0e40*/  IMAD.MOV R4, RZ, RZ, -R3.reuse ;  /* 0x000000ffff047224 */ /* 0x100fe400078e0a03 */
[----:B------:R-:W-:-:S04]  /*0e50*/  @P0 IMAD.HI.U32 R2, R3, c[0x0][0x290], R2 ;  /* 0x0000a40003020a27 */ /* 0x000fc800078e0002 */
[----:B------:R-:W-:Y:S01]  /*0e60*/  IMAD R5, R4, c[0x0][0x280], R5 ;  /* 0x0000a00004057a24 */ /* 0x000fe200078e0205 */
[----:B------:R-:W-:-:S03]  /*0e70*/  @P0 SHF.R.U32.HI R2, RZ, c[0x0][0x294], R2 ;  /* 0x0000a500ff020a19 */ /* 0x000fc60000011602 */
[C---:B------:R-:W-:Y:S02]  /*0e80*/  IMAD R16, R5.reuse, c[0x0][0x350], R16 ;  /* 0x0000d40005107a24 */ /* 0x040fe400078e0210 */
[----:B------:R-:W-:Y:S02]  /*0e90*/  @P0 IMAD.MOV R2, RZ, RZ, -R2 ;  /* 0x000000ffff020224 */ /* 0x000fe400078e0a02 */
[----:B------:R-:W-:Y:S02]  /*0ea0*/  IMAD R0, R5, c[0x0][0x354], R0 ;  /* 0x0000d50005007a24 */ /* 0x000fe400078e0200 */
[----:B------:R-:W-:-:S04]  /*0eb0*/  @P0 IMAD R3, R2, c[0x0][0x28c], R3 ;  /* 0x0000a30002030a24 */ /* 0x000fc800078e0203 */
[C---:B------:R-:W-:Y:S02]  /*0ec0*/  @P0 IMAD R16, R3.reuse, c[0x0][0x358], R16 ;  /* 0x0000d60003100a24 */ /* 0x040fe400078e0210 */
[----:B------:R-:W-:Y:S02]  /*0ed0*/  @P0 IMAD R0, R3, c[0x0][0x35c], R0 ;  /* 0x0000d70003000a24 */ /* 0x000fe400078e0200 */
.L_x_3621:
        /* <DEDUP_REMOVED lines=20> */
.L_x_3625:
[----:B------:R-:W2:Y:S02]  /*1020*/  LDG.E.U8 R2, [R2.64] ;  /* 0x0000002402027981 */ /* 0x000ea4000c1e1100 */
[----:B--2---:R-:W0:Y:S02]  /*1030*/  I2F.U16 R0, R2 ;  /* 0x0000000200007306 */ /* 0x004e240000101000 */
[----:B0-----:R-:W-:Y:S01]  /*1040*/  F2FP.BF16.PACK_AB R0, RZ, R0 ;  /* 0x00000000ff00723e */ /* 0x001fe200000010ff */
[----:B------:R-:W-:Y:S05]  /*1050*/  BRA `(.L_x_3627) ;  /* 0x00000e3000007947 */ /* 0x000fea0003800000 */
.L_x_3624:
        /* <DEDUP_REMOVED lines=10> */
.L_x_3629:
[----:B------:R-:W2:Y:S02]  /*1100*/  LDG.E R2, [R2.64] ;  /* 0x0000002402027981 */ /* 0x000ea4000c1e1900 */
[----:B--2---:R-:W0:Y:S02]  /*1110*/  I2F R0, R2 ;  /* 0x0000000200007306 */ /* 0x004e240000201400 */
[----:B0-----:R-:W-:Y:S01]  /*1120*/  F2FP.BF16.PACK_AB R0, RZ, R0 ;  /* 0x00000000ff00723e */ /* 0x001fe200000010ff */
[----:B------:R-:W-:Y:S05]  /*1130*/  BRA `(.L_x_3627) ;  /* 0x00000d5000007947 */ /* 0x000fea0003800000 */
.L_x_3628:
[----:B------:R-:W2:Y:S02]  /*1140*/  LDG.E.U16 R2, [R2.64] ;  /* 0x0000002402027981 */ /* 0x000ea4000c1e1500 */
[----:B--2---:R-:W0:Y:S02]  /*1150*/  I2F.S16 R0, R2 ;  /* 0x0000000200007306 */ /* 0x004e240000101400 */
[----:B0-----:R-:W-:Y:S01]  /*1160*/  F2FP.BF16.PACK_AB R0, RZ, R0 ;  /* 0x00000000ff00723e */ /* 0x001fe200000010ff */
[----:B------:R-:W-:Y:S05]  /*1170*/  BRA `(.L_x_3627) ;  /* 0x00000d1000007947 */ /* 0x000fea0003800000 */
.L_x_3623:
        /* <DEDUP_REMOVED lines=9> */
.L_x_3631:
[----:B------:R-:W2:Y:S02]  /*1210*/  LDG.E.U16 R0, [R2.64] ;  /* 0x0000002402007981 */ /* 0x000ea4000c1e1500 */
[----:B--2---:R-:W-:-:S05]  /*1220*/  HADD2.F32 R0, -RZ, R0.H0_H0 ;  /* 0x20000000ff007230 */ /* 0x004fca0000004100 */
[----:B------:R-:W-:Y:S01]  /*1230*/  F2FP.BF16.PACK_AB R0, RZ, R0 ;  /* 0x00000000ff00723e */ /* 0x000fe200000010ff */
[----:B------:R-:W-:Y:S05]  /*1240*/  BRA `(.L_x_3627) ;  /* 0x00000c4000007947 */ /* 0x000fea0003800000 */
.L_x_3630:
        /* <DEDUP_REMOVED lines=9> */
.L_x_3633:
[----:B------:R-:W2:Y:S02]  /*12e0*/  LDG.E.U16 R2, [R2.64] ;  /* 0x0000002402027981 */ /* 0x000ea4000c1e1500 */
[----:B--2---:R-:W-:-:S05]  /*12f0*/  HADD2.F32 R0, -RZ, R2.H0_H0 ;  /* 0x20000002ff007230 */ /* 0x004fca0000004100 */
[----:B------:R-:W-:Y:S01]  /*1300*/  F2FP.BF16.PACK_AB R0, RZ, R0 ;  /* 0x00000000ff00723e */ /* 0x000fe200000010ff */
[----:B------:R-:W-:Y:S05]  /*1310*/  BRA `(.L_x_3627) ;  /* 0x00000b7000007947 */ /* 0x000fea0003800000 */
.L_x_3632:
[----:B------:R-:W2:Y:S02]  /*1320*/  LDG.E.64 R2, [R2.64] ;  /* 0x0000002402027981 */ /* 0x000ea4000c1e1b00 */
[----:B--2---:R-:W0:Y:S01]  /*1330*/  F2F.F32.F64 R0, R2 ;  /* 0x0000000200007310 */ /* 0x004e220000301000 */
[----:B------:R-:W0:-:S14]  /*1340*/  DSETP.GEU.AND P0, PT, |R2|, c[0x2][0x0], PT ;  /* 0x008000000200762a */ /* 0x000e1c0003f0e200 */
[----:B0-----:R-:W-:-:S05]  /*1350*/  @!P0 FMUL R0, R0, 1.175494350822287508e-38 ;  /* 0x0080000000008820 */ /* 0x001fca0000400000 */
[----:B------:R-:W-:Y:S01]  /*1360*/  F2FP.BF16.PACK_AB R0, RZ, R0 ;  /* 0x00000000ff00723e */ /* 0x000fe200000010ff */
[----:B------:R-:W-:Y:S05]  /*1370*/  BRA `(.L_x_3627) ;  /* 0x00000b1000007947 */ /* 0x000fea0003800000 */
.L_x_3622:
        /* <DEDUP_REMOVED lines=13> */
.L_x_3636:
[----:B------:R-:W2:Y:S02]  /*1450*/  LDG.E.64 R2, [R2.64] ;  /* 0x0000002402027981 */ /* 0x000ea4000c1e1b00 */
[----:B--2---:R-:W0:Y:S01]  /*1460*/  F2F.F32.F64 R0, R2 ;  /* 0x0000000200007310 */ /* 0x004e220000301000 */
[----:B------:R-:W0:-:S14]  /*1470*/  DSETP.GEU.AND P0, PT, |R2|, c[0x2][0x0], PT ;  /* 0x008000000200762a */ /* 0x000e1c0003f0e200 */
[----:B0-----:R-:W-:-:S05]  /*1480*/  @!P0 FMUL R0, R0, 1.175494350822287508e-38 ;  /* 0x0080000000008820 */ /* 0x001fca0000400000 */
[----:B------:R-:W-:Y:S01]  /*1490*/  F2FP.BF16.PACK_AB R0, RZ, R0 ;  /* 0x00000000ff00723e */ /* 0x000fe200000010ff */
[----:B------:R-:W-:Y:S05]  /*14a0*/  BRA `(.L_x_3627) ;  /* 0x000009e000007947 */ /* 0x000fea0003800000 */
.L_x_3635:
        /* <DEDUP_REMOVED lines=28> */
.L_x_3638:
        /* <DEDUP_REMOVED lines=15> */
.L_x_3637:
[----:B------:R0:W5:Y:S01]  /*1760*/  LDG.E.U16 R0, [R2.64] ;  /* 0x0000002402007981 */ /* 0x000162000c1e1500 */
[----:B------:R-:W-:Y:S05]  /*1770*/  BRA `(.L_x_3627) ;  /* 0x0000071000007947 */ /* 0x000fea0003800000 */
.L_x_3634:
        /* <DEDUP_REMOVED lines=12> */
.L_x_3641:
        /* <DEDUP_REMOVED lines=21> */
.L_x_3645:
[----:B------:R-:W-:Y:S05]  /*1990*/  BSYNC B1 ;  /* 0x0000000000017941 */ /* 0x000fea0003800000 */
.L_x_3644:
[----:B------:R-:W-:Y:S01]  /*19a0*/  LEA R3, R0, 0x3b800000, 0x17 ;  /* 0x3b80000000037811 */ /* 0x000fe200078eb8ff */
[----:B------:R-:W-:-:S05]  /*19b0*/  IMAD.SHL.U32 R0, R2, 0x100000, RZ ;  /* 0x0010000002007824 */ /* 0x000fca00078e00ff */
[----:B------:R-:W-:Y:S02]  /*19c0*/  LOP3.LUT R0, R3, R0, R4, 0xfe, !PT ;  /* 0x0000000003007212 */ /* 0x000fe400078efe04 */
.L_x_3643:
[----:B------:R-:W-:Y:S05]  /*19d0*/  BSYNC B0 ;  /* 0x0000000000007941 */ /* 0x000fea0003800000 */
.L_x_3642:
[----:B------:R-:W-:Y:S01]  /*19e0*/  F2FP.BF16.PACK_AB R0, RZ, R0 ;  /* 0x00000000ff00723e */ /* 0x000fe200000010ff */
[----:B------:R-:W-:Y:S05]  /*19f0*/  BRA `(.L_x_3627) ;  /* 0x0000049000007947 */ /* 0x000fea0003800000 */
.L_x_3640:
        /* <DEDUP_REMOVED lines=21> */
.L_x_3649:
[----:B------:R-:W-:Y:S05]  /*1b50*/  BSYNC B1 ;  /* 0x0000000000017941 */ /* 0x000fea0003800000 */
.L_x_3648:
[----:B------:R-:W-:Y:S01]  /*1b60*/  LEA R3, R0, 0x37800000, 0x17 ;  /* 0x3780000000037811 */ /* 0x000fe200078eb8ff */
[----:B------:R-:W-:-:S05]  /*1b70*/  IMAD.SHL.U32 R0, R2, 0x200000, RZ ;  /* 0x0020000002007824 */ /* 0x000fca00078e00ff */
[----:B------:R-:W-:Y:S02]  /*1b80*/  LOP3.LUT R0, R3, R0, R4, 0xfe, !PT ;  /* 0x0000000003007212 */ /* 0x000fe400078efe04 */
.L_x_3647:
[----:B------:R-:W-:Y:S05]  /*1b90*/  BSYNC B0 ;  /* 0x0000000000007941 */ /* 0x000fea0003800000 */
.L_x_3646:
[----:B------:R-:W-:Y:S01]  /*1ba0*/  F2FP.BF16.PACK_AB R0, RZ, R0 ;  /* 0x00000000ff00723e */ /* 0x000fe200000010ff */
[----:B------:R-:W-:Y:S05]  /*1bb0*/  BRA `(.L_x_3627) ;  /* 0x000002d000007947 */ /* 0x000fea0003800000 */
.L_x_3639:
        /* <DEDUP_REMOVED lines=14> */
.L_x_3653:
[----:B------:R-:W-:Y:S05]  /*1ca0*/  BSYNC B0 ;  /* 0x0000000000007941 */ /* 0x000fea0003800000 */
.L_x_3652:
[----:B------:R-:W-:Y:S01]  /*1cb0*/  F2FP.BF16.PACK_AB R0, RZ, R0 ;  /* 0x00000000ff00723e */ /* 0x000fe200000010ff */
[----:B------:R-:W-:Y:S05]  /*1cc0*/  BRA `(.L_x_3627) ;  /* 0x000001c000007947 */ /* 0x000fea0003800000 */
.L_x_3626:
        /* <DEDUP_REMOVED lines=19> */
[----:B------:R-:W-:Y:S01]  /*1e00*/  PRMT R0, RZ, 0x7610, R0 ;  /* 0x00007610ff007816 */ /* 0x000fe20000000000 */
[----:B------:R-:W-:Y:S05]  /*1e10*/  BRA `(.L_x_3627) ;  /* 0x0000007000007947 */ /* 0x000fea0003800000 */
.L_x_3651:
[----:B------:R-:W2:Y:S02]  /*1e20*/  LDG.E.64 R2, [R2.64] ;  /* 0x0000002402027981 */ /* 0x000ea4000c1e1b00 */
[----:B--2---:R-:W0:Y:S02]  /*1e30*/  I2F.U64 R0, R2 ;  /* 0x0000000200007312 */ /* 0x004e240000301000 */
[----:B0-----:R-:W-:Y:S01]  /*1e40*/  F2FP.BF16.PACK_AB R0, RZ, R0 ;  /* 0x00000000ff00723e */ /* 0x001fe200000010ff */
[----:B------:R-:W-:Y:S05]  /*1e50*/  BRA `(.L_x_3627) ;  /* 0x0000003000007947 */ /* 0x000fea0003800000 */
.L_x_3650:
[----:B------:R-:W2:Y:S02]  /*1e60*/  LDG.E R2, [R2.64] ;  /* 0x0000002402027981 */ /* 0x000ea4000c1e1900 */
[----:B--2---:R-:W0:Y:S02]  /*1e70*/  I2F.U32 R0, R2 ;  /* 0x0000000200007306 */ /* 0x004e240000201000 */
[----:B0-----:R-:W-:-:S06]  /*1e80*/  F2FP.BF16.PACK_AB R0, RZ, R0 ;  /* 0x00000000ff00723e */ /* 0x001fcc00000010ff */
.L_x_3627:
[----:B0----5:R-:W-:Y:S01]  /*1e90*/  PRMT R2, RZ, 0x5410, R0 ;  /* 0x00005410ff027816 */ /* 0x021fe20000000000 */
[----:B------:R-:W-:Y:S01]  /*1ea0*/  IMAD.MOV.U32 R6, RZ, RZ, 0x3e800000 ;  /* 0x3e800000ff067424 */ /* 0x000fe200078e00ff */
[----:B------:R-:W0:Y:S01]  /*1eb0*/  LDC.U8 R8, c[0x0][0x371] ;  /* 0x0000dc40ff087b82 */ /* 0x000e220000000000 */
[----:B------:R-:W-:Y:S01]  /*1ec0*/  IMAD.MOV.U32 R7, RZ, RZ, 0x3d39bf78 ;  /* 0x3d39bf78ff077424 */ /* 0x000fe200078e00ff */
[----:B------:R-:W-:Y:S01]  /*1ed0*/  BSSY B0, `(.L_x_3654) ;  /* 0x0000021000007945 */ /* 0x000fe20003800000 */
[----:B------:R-:W-:-:S06]  /*1ee0*/  FMUL.FTZ R0, |R2|, -1.4426950216293334961 ;  /* 0xbfb8aa3b02007820 */ /* 0x000fcc0000410200 */
[----:B------:R-:W1:Y:S02]  /*1ef0*/  MUFU.EX2 R0, R0 ;  /* 0x0000000000007308 */ /* 0x000e640000000800 */
[C---:B-1----:R-:W-:Y:S01]  /*1f00*/  FADD.FTZ.RZ R3, R0.reuse, 1 ;  /* 0x3f80000000037421 */ /* 0x042fe2000001c000 */
[----:B------:R-:W-:-:S04]  /*1f10*/  ISETP.GE.U32.AND P1, PT, R0, 0x7f800000, PT ;  /* 0x7f8000000000780c */ /* 0x000fc80003f26070 */
[----:B------:R-:W-:-:S04]  /*1f20*/  IADD3 R3, R3, -0x3f400000, RZ ;  /* 0xc0c0000003037810 */ /* 0x000fc80007ffe0ff */
[----:B------:R-:W-:-:S04]  /*1f30*/  LOP3.LUT R3, R3, 0xff800000, RZ, 0xc0, !PT ;  /* 0xff80000003037812 */ /* 0x000fc800078ec0ff */
[----:B------:R-:W-:Y:S01]  /*1f40*/  IADD3 R5, -R3, 0x40800000, RZ ;  /* 0x4080000003057810 */ /* 0x000fe20007ffe1ff */
[----:B------:R-:W-:Y:S02]  /*1f50*/  IMAD.IADD R4, R0, 0x1, -R3 ;  /* 0x0000000100047824 */ /* 0x000fe400078e0a03 */
[----:B------:R-:W1:Y:S02]  /*1f60*/  I2F R3, R3 ;  /* 0x0000000300037306 */ /* 0x000e640000201400 */
[----:B------:R-:W-:Y:S01]  /*1f70*/  FFMA.FTZ R5, R5, R6, -1 ;  /* 0xbf80000005057423 */ /* 0x000fe20000010006 */
[----:B0-----:R-:W-:-:S03]  /*1f80*/  PRMT R6, R8, 0x9910, RZ ;  /* 0x0000991008067816 */ /* 0x001fc600000000ff */
[----:B------:R-:W-:Y:S01]  /*1f90*/  FADD.FTZ R4, R4, R5 ;  /* 0x0000000504047221 */ /* 0x000fe20000010000 */
[----:B------:R-:W-:-:S03]  /*1fa0*/  ISETP.GT.AND P0, PT, R6, 0x9, PT ;  /* 0x000000090600780c */ /* 0x000fc60003f04270 */
[----:B------:R-:W-:Y:S01]  /*1fb0*/  FFMA.FTZ R5, R4, -R7, 0.10546888411045074463 ;  /* 0x3dd8001204057423 */ /* 0x000fe20000010807 */
[----:B------:R-:W-:-:S03]  /*1fc0*/  FMNMX.FTZ R7, RZ, R2, PT ;  /* 0x00000002ff077209 */ /* 0x000fc60003810000 */
[----:B------:R-:W-:-:S04]  /*1fd0*/  FFMA.FTZ R5, R4, R5, -0.13229703903198242188 ;  /* 0xbe0778e004057423 */ /* 0x000fc80000010005 */
[----:B------:R-:W-:-:S04]  /*1fe0*/  FFMA.FTZ R5, R4, R5, 0.14491446316242218018 ;  /* 0x3e14647504057423 */ /* 0x000fc80000010005 */
[----:B------:R-:W-:-:S04]  /*1ff0*/  FFMA.FTZ R5, R4, R5, -0.16641564667224884033 ;  /* 0xbe2a68dd04057423 */ /* 0x000fc80000010005 */
[----:B------:R-:W-:-:S04]  /*2000*/  FFMA.FTZ R5, R4, R5, 0.19988867640495300293 ;  /* 0x3e4caf9e04057423 */ /* 0x000fc80000010005 */
[----:B------:R-:W-:-:S04]  /*2010*/  FFMA.FTZ R5, R4, R5, -0.25000196695327758789 ;  /* 0xbe80004204057423 */ /* 0x000fc80000010005 */
[----:B------:R-:W-:-:S04]  /*2020*/  FFMA.FTZ R5, R4, R5, 0.33333510160446166992 ;  /* 0x3eaaaae604057423 */ /* 0x000fc80000010005 */
[----:B------:R-:W-:-:S04]  /*2030*/  FFMA.FTZ R5, R4, R5, -0.5 ;  /* 0xbf00000004057423 */ /* 0x000fc80000010005 */
[----:B------:R-:W-:-:S04]  /*2040*/  FMUL.FTZ R5, R4, R5 ;  /* 0x0000000504057220 */ /* 0x000fc80000410000 */
[----:B------:R-:W-:Y:S02]  /*2050*/  FFMA.FTZ R5, R4, R5, R4 ;  /* 0x0000000504057223 */ /* 0x000fe40000010004 */
[----:B-1----:R-:W-:-:S04]  /*2060*/  FMUL.FTZ R4, R3, 1.1920928955078125e-07 ;  /* 0x3400000003047820 */ /* 0x002fc80000410000 */
[----:B------:R-:W-:Y:S01]  /*2070*/  FFMA.FTZ R4, R4, 0.69314718246459960938, R5 ;  /* 0x3f31721804047823 */ /* 0x000fe20000010005 */
[----:B------:R-:W-:Y:S05]  /*2080*/  @!P1 BRA `(.L_x_3655) ;  /* 0x0000005000009947 */ /* 0x000fea0003800000 */
[C---:B------:R-:W-:Y:S02]  /*2090*/  ISETP.GE.AND P1, PT, R0.reuse, -0x407fffff, PT ;  /* 0xbf8000010000780c */ /* 0x040fe40003f26270 */
[----:B------:R-:W-:-:S11]  /*20a0*/  FSETP.NEU.FTZ.AND P2, PT, R0, RZ, PT ;  /* 0x000000ff0000720b */ /* 0x000fd60003f5d000 */
[----:B------:R-:W-:-:S04]  /*20b0*/  @P1 IMAD.MOV.U32 R3, RZ, RZ, 0x7f800000 ;  /* 0x7f800000ff031424 */ /* 0x000fc800078e00ff */
[----:B------:R-:W-:-:S05]  /*20c0*/  @P1 FFMA.FTZ R4, R0, R3, +INF ;  /* 0x7f80000000041423 */ /* 0x000fca0000010003 */
[----:B------:R-:W-:Y:S02]  /*20d0*/  FSEL R4, R4, -RZ, P2 ;  /* 0x800000ff04047208 */ /* 0x000fe40001000000 */
.L_x_3655:
[----:B------:R-:W-:Y:S05]  /*20e0*/  BSYNC B0 ;  /* 0x0000000000007941 */ /* 0x000fea0003800000 */
.L_x_3654:
[----:B------:R-:W-:-:S05]  /*20f0*/  FADD.FTZ R7, R7, -R4 ;  /* 0x8000000407077221 */ /* 0x000fca0000010000 */
        /* <DEDUP_REMOVED lines=14> */
.L_x_3659:
[----:B------:R-:W-:-:S06]  /*21e0*/  PRMT R3, RZ, 0x5410, R7 ;  /* 0x00005410ff037816 */ /* 0x000fcc0000000007 */
[----:B------:R-:W0:Y:S02]  /*21f0*/  F2I.S64.TRUNC R2, R3 ;  /* 0x0000000300027311 */ /* 0x000e24000020d900 */
[----:B0-----:R0:W-:Y:S01]  /*2200*/  STG.E.U8 [R16.64], R2 ;  /* 0x0000000210007986 */ /* 0x0011e2000c101124 */
[----:B------:R-:W-:Y:S05]  /*2210*/  BRA `(.L_x_3661) ;  /* 0x00000e4000007947 */ /* 0x000fea0003800000 */
.L_x_3658:
        /* <DEDUP_REMOVED lines=10> */
.L_x_3663:
[----:B------:R-:W-:-:S06]  /*22c0*/  PRMT R7, RZ, 0x5410, R7 ;  /* 0x00005410ff077816 */ /* 0x000fcc0000000007 */
[----:B------:R-:W0:Y:S02]  /*22d0*/  F2I.FTZ.TRUNC.NTZ R7, R7 ;  /* 0x0000000700077305 */ /* 0x000e24000021f100 */
[----:B0-----:R0:W-:Y:S01]  /*22e0*/  STG.E [R16.64], R7 ;  /* 0x0000000710007986 */ /* 0x0011e2000c101924 */
[----:B------:R-:W-:Y:S05]  /*22f0*/  BRA `(.L_x_3661) ;  /* 0x00000d6000007947 */ /* 0x000fea0003800000 */
.L_x_3662:
[----:B------:R-:W-:-:S06]  /*2300*/  PRMT R7, RZ, 0x5410, R7 ;  /* 0x00005410ff077816 */ /* 0x000fcc0000000007 */
[----:B------:R-:W0:Y:S02]  /*2310*/  F2I.FTZ.TRUNC.NTZ R7, R7 ;  /* 0x0000000700077305 */ /* 0x000e24000021f100 */
[----:B0-----:R0:W-:Y:S01]  /*2320*/  STG.E.U16 [R16.64], R7 ;  /* 0x0000000710007986 */ /* 0x0011e2000c101524 */
[----:B------:R-:W-:Y:S05]  /*2330*/  BRA `(.L_x_3661) ;  /* 0x00000d2000007947 */ /* 0x000fea0003800000 */
.L_x_3657:
        /* <DEDUP_REMOVED lines=9> */
.L_x_3665:
[----:B------:R-:W-:-:S04]  /*23d0*/  PRMT R0, RZ, 0x5410, R7 ;  /* 0x00005410ff007816 */ /* 0x000fc80000000007 */
[----:B------:R-:W-:-:S05]  /*23e0*/  F2FP.PACK_AB R0, RZ, R0 ;  /* 0x00000000ff00723e */ /* 0x000fca00000000ff */
[----:B------:R0:W-:Y:S01]  /*23f0*/  STG.E.U16 [R16.64], R0 ;  /* 0x0000000010007986 */ /* 0x0001e2000c101524 */
[----:B------:R-:W-:Y:S05]  /*2400*/  BRA `(.L_x_3661) ;  /* 0x00000c5000007947 */ /* 0x000fea0003800000 */
.L_x_3664:
        /* <DEDUP_REMOVED lines=10> */
.L_x_3667:
[----:B------:R-:W-:-:S04]  /*24b0*/  PRMT R7, RZ, 0x5410, R7 ;  /* 0x00005410ff077816 */ /* 0x000fc80000000007 */
[----:B------:R-:W-:-:S04]  /*24c0*/  F2FP.PACK_AB R3, RZ, R7 ;  /* 0x00000007ff03723e */ /* 0x000fc800000000ff */
[----:B------:R-:W-:-:S05]  /*24d0*/  PRMT R3, R3, 0x5410, RZ ;  /* 0x0000541003037816 */ /* 0x000fca00000000ff */
[----:B------:R0:W-:Y:S01]  /*24e0*/  STG.E [R16.64], R3 ;  /* 0x0000000310007986 */ /* 0x0001e2000c101924 */
[----:B------:R-:W-:Y:S05]  /*24f0*/  BRA `(.L_x_3661) ;  /* 0x00000b6000007947 */ /* 0x000fea0003800000 */
.L_x_3666:
[----:B------:R-:W-:-:S05]  /*2500*/  PRMT R2, RZ, 0x5410, R7 ;  /* 0x00005410ff027816 */ /* 0x000fca0000000007 */
[----:B------:R-:W-:-:S06]  /*2510*/  FMUL.FTZ R2, R2, 1 ;  /* 0x3f80000002027820 */ /* 0x000fcc0000410000 */
[----:B------:R-:W0:Y:S02]  /*2520*/  F2F.F64.F32 R2, R2 ;  /* 0x0000000200027310 */ /* 0x000e240000201800 */
[----:B0-----:R0:W-:Y:S01]  /*2530*/  STG.E.64 [R16.64], R2 ;  /* 0x0000000210007986 */ /* 0x0011e2000c101b24 */
[----:B------:R-:W-:Y:S05]  /*2540*/  BRA `(.L_x_3661) ;  /* 0x00000b1000007947 */ /* 0x000fea0003800000 */
.L_x_3656:
        /* <DEDUP_REMOVED lines=13> */
.L_x_3670:
[----:B------:R-:W-:-:S05]  /*2620*/  PRMT R7, RZ, 0x5410, R7 ;  /* 0x00005410ff077816 */ /* 0x000fca0000000007 */
[----:B------:R-:W-:Y:S02]  /*2630*/  FMUL.FTZ R4, R7, 1 ;  /* 0x3f80000007047820 */ /* 0x000fe40000410000 */
[----:B------:R-:W-:-:S04]  /*2640*/  CS2R R6, SRZ ;  /* 0x0000000000067805 */ /* 0x000fc8000001ff00 */
[----:B------:R-:W0:Y:S02]  /*2650*/  F2F.F64.F32 R4, R4 ;  /* 0x0000000400047310 */ /* 0x000e240000201800 */
[----:B0-----:R0:W-:Y:S01]  /*2660*/  STG.E.128 [R16.64], R4 ;  /* 0x0000000410007986 */ /* 0x0011e2000c101d24 */
[----:B------:R-:W-:Y:S05]  /*2670*/  BRA `(.L_x_3661) ;  /* 0x000009e000007947 */ /* 0x000fea0003800000 */
.L_x_3669:
        /* <DEDUP_REMOVED lines=21> */
.L_x_3674:
[----:B------:R-:W-:Y:S05]  /*27d0*/  BSYNC B0 ;  /* 0x0000000000007941 */ /* 0x000fea0003800000 */
.L_x_3673:
[----:B------:R-:W-:-:S05]  /*27e0*/  LOP3.LUT R3, R0, R3, RZ, 0xfc, !PT ;  /* 0x0000000300037212 */ /* 0x000fca00078efcff */
[----:B------:R0:W-:Y:S01]  /*27f0*/  STG.E.U8 [R16.64], R3 ;  /* 0x0000000310007986 */ /* 0x0001e2000c101124 */
[----:B------:R-:W-:Y:S05]  /*2800*/  BRA `(.L_x_3661) ;  /* 0x0000085000007947 */ /* 0x000fea0003800000 */
.L_x_3672:
        /* <DEDUP_REMOVED lines=13> */
.L_x_3676:
[----:B------:R-:W-:Y:S01]  /*28e0*/  IMAD.MOV.U32 R0, RZ, RZ, 0x7f ;  /* 0x0000007fff007424 */ /* 0x000fe200078e00ff */
[----:B------:R-:W-:-:S04]  /*28f0*/  ISETP.GT.U32.AND P0, PT, R2, 0x7f800000, PT ;  /* 0x7f8000000200780c */ /* 0x000fc80003f04070 */
[----:B------:R-:W-:-:S04]  /*2900*/  SEL R0, R0, 0x7c, P0 ;  /* 0x0000007c00007807 */ /* 0x000fc80000000000 */
.L_x_3677:
[----:B------:R-:W-:Y:S05]  /*2910*/  BSYNC B0 ;  /* 0x0000000000007941 */ /* 0x000fea0003800000 */
.L_x_3675:
[----:B------:R-:W-:-:S04]  /*2920*/  LOP3.LUT R2, R7, 0x80000000, RZ, 0xc0, !PT ;  /* 0x8000000007027812 */ /* 0x000fc800078ec0ff */
[----:B------:R-:W-:-:S04]  /*2930*/  SHF.R.U32.HI R3, RZ, 0x18, R2 ;  /* 0x00000018ff037819 */ /* 0x000fc80000011602 */
[----:B------:R-:W-:-:S05]  /*2940*/  LOP3.LUT R3, R0, R3, RZ, 0xfc, !PT ;  /* 0x0000000300037212 */ /* 0x000fca00078efcff */
[----:B------:R0:W-:Y:S01]  /*2950*/  STG.E.U8 [R16.64], R3 ;  /* 0x0000000310007986 */ /* 0x0001e2000c101124 */
[----:B------:R-:W-:Y:S05]  /*2960*/  BRA `(.L_x_3661) ;  /* 0x000006f000007947 */ /* 0x000fea0003800000 */
.L_x_3671:
[----:B------:R0:W-:Y:S01]  /*2970*/  STG.E.U16 [R16.64], R7 ;  /* 0x0000000710007986 */ /* 0x0001e2000c101524 */
[----:B------:R-:W-:Y:S05]  /*2980*/  BRA `(.L_x_3661) ;  /* 0x000006d000007947 */ /* 0x000fea0003800000 */
.L_x_3668:
        /* <DEDUP_REMOVED lines=12> */
.L_x_3680:
        /* <DEDUP_REMOVED lines=17> */
.L_x_3683:
[----:B------:R-:W-:-:S04]  /*2b60*/  LOP3.LUT R2, R7, 0x80000000, RZ, 0xc0, !PT ;  /* 0x8000000007027812 */ /* 0x000fc800078ec0ff */
[----:B------:R-:W-:-:S04]  /*2b70*/  SHF.R.U32.HI R3, RZ, 0x18, R2 ;  /* 0x00000018ff037819 */ /* 0x000fc80000011602 */
[----:B------:R-:W-:-:S04]  /*2b80*/  LOP3.LUT R0, R0, R3, RZ, 0xfc, !PT ;  /* 0x0000000300007212 */ /* 0x000fc800078efcff */
[----:B------:R-:W-:Y:S02]  /*2b90*/  PRMT R8, R0, 0x7610, R8 ;  /* 0x0000761000087816 */ /* 0x000fe40000000008 */
.L_x_3682:
[----:B------:R-:W-:Y:S05]  /*2ba0*/  BSYNC B0 ;  /* 0x0000000000007941 */ /* 0x000fea0003800000 */
.L_x_3681:
[----:B------:R0:W-:Y:S01]  /*2bb0*/  STG.E.U8 [R16.64], R8 ;  /* 0x0000000810007986 */ /* 0x0001e2000c101124 */
[----:B------:R-:W-:Y:S05]  /*2bc0*/  BRA `(.L_x_3661) ;  /* 0x0000049000007947 */ /* 0x000fea0003800000 */
.L_x_3679:
        /* <DEDUP_REMOVED lines=17> */
.L_x_3686:
[----:B------:R-:W-:-:S04]  /*2ce0*/  LOP3.LUT R2, R7, 0x80000000, RZ, 0xc0, !PT ;  /* 0x8000000007027812 */ /* 0x000fc800078ec0ff */
[----:B------:R-:W-:-:S04]  /*2cf0*/  SHF.R.U32.HI R3, RZ, 0x18, R2 ;  /* 0x00000018ff037819 */ /* 0x000fc80000011602 */
[----:B------:R-:W-:-:S04]  /*2d00*/  LOP3.LUT R0, R0, R3, RZ, 0xfc, !PT ;  /* 0x0000000300007212 */ /* 0x000fc800078efcff */
[----:B------:R-:W-:Y:S02]  /*2d10*/  PRMT R8, R0, 0x7610, R8 ;  /* 0x0000761000087816 */ /* 0x000fe40000000008 */
.L_x_3685:
[----:B------:R-:W-:Y:S05]  /*2d20*/  BSYNC B0 ;  /* 0x0000000000007941 */ /* 0x000fea0003800000 */
.L_x_3684:
[----:B------:R0:W-:Y:S01]  /*2d30*/  STG.E.U8 [R16.64], R8 ;  /* 0x0000000810007986 */ /* 0x0001e2000c101124 */
[----:B------:R-:W-:Y:S05]  /*2d40*/  BRA `(.L_x_3661) ;  /* 0x0000031000007947 */ /* 0x000fea0003800000 */
.L_x_3678:
        /* <DEDUP_REMOVED lines=22> */
.L_x_3660:
        /* <DEDUP_REMOVED lines=20> */
.L_x_3688:
[----:B------:R-:W-:-:S06]  /*2ff0*/  PRMT R2, RZ, 0x5410, R7 ;  /* 0x00005410ff027816 */ /* 0x000fcc0000000007 */
[----:B------:R-:W0:Y:S02]  /*3000*/  F2I.U64.TRUNC R2, R2 ;  /* 0x0000000200027311 */ /* 0x000e24000020d800 */
[----:B0-----:R0:W-:Y:S01]  /*3010*/  STG.E.64 [R16.64], R2 ;  /* 0x0000000210007986 */ /* 0x0011e2000c101b24 */
[----:B------:R-:W-:Y:S05]  /*3020*/  BRA `(.L_x_3661) ;  /* 0x0000003000007947 */ /* 0x000fea0003800000 */
.L_x_3687:
[----:B------:R-:W-:-:S06]  /*3030*/  PRMT R7, RZ, 0x5410, R7 ;  /* 0x00005410ff077816 */ /* 0x000fcc0000000007 */
[----:B------:R-:W0:Y:S02]  /*3040*/  F2I.FTZ.U32.TRUNC.NTZ R7, R7 ;  /* 0x0000000700077305 */ /* 0x000e24000021f000 */
[----:B0-----:R0:W-:Y:S02]  /*3050*/  STG.E [R16.64], R7 ;  /* 0x0000000710007986 */ /* 0x0011e4000c101924 */
.L_x_3661:
[----:B------:R-:W-:-:S05]  /*3060*/  IMAD R18, R18, 0x200, R23 ;  /* 0x0000020012127824 */ /* 0x000fca00078e0217 */
[----:B------:R-:W-:Y:S02]  /*3070*/  IADD3 R19, R18, 0x80, RZ ;  /* 0x0000008012137810 */ /* 0x000fe40007ffe0ff */
.L_x_3620:
[----:B------:R-:W-:Y:S05]  /*3080*/  BSYNC B6 ;  /* 0x0000000000067941 */ /* 0x000fea0003800000 */
.L_x_3619:
[----:B------:R-:W-:Y:S01]  /*3090*/  ISETP.GE.AND P0, PT, R19, c[0x0][0x160], PT ;  /* 0x0000580013007a0c */ /* 0x000fe20003f06270 */
[----:B------:R-:W-:-:S12]  /*30a0*/  BSSY B6, `(.L_x_3689) ;  /* 0x00005fe000067945 */ /* 0x000fd80003800000 */
[----:B------:R-:W-:Y:S05]  /*30b0*/  @P0 BRA `(.L_x_3690) ;  /* 0x00005fc000000947 */ /* 0x000fea0003800000 */
[----:B------:R-:W-:Y:S01]  /*30c0*/  ISETP.NE.AND P0, PT, RZ, c[0x0][0x168], PT ;  /* 0x00005a00ff007a0c */ /* 0x000fe20003f05270 */
[----:B0-----:R-:W-:Y:S02]  /*30d0*/  IMAD.MOV.U32 R0, RZ, RZ, RZ ;  /* 0x000000ffff007224 */ /* 0x001fe400078e00ff */
[----:B------:R-:W-:-:S10]  /*30e0*/  IMAD.MOV.U32 R16, RZ, RZ, RZ ;  /* 0x000000ffff107224 */ /* 0x000fd400078e00ff */
        /* <DEDUP_REMOVED lines=225> */
.L_x_3691:
        /* <DEDUP_REMOVED lines=20> */
.L_x_3695:
[----:B------:R-:W2:Y:S02]  /*4040*/  LDG.E.U8 R2, [R2.64] ;  /* 0x0000002402027981 */ /* 0x000ea4000c1e1100 */
[----:B--2---:R-:W0:Y:S02]  /*4050*/  I2F.U16 R0, R2 ;  /* 0x0000000200007306 */ /* 0x004e240000101000 */
[----:B0-----:R-:W-:Y:S01]  /*4060*/  F2FP.BF16.PACK_AB R0, RZ, R0 ;  /* 0x00000000ff00723e */ /* 0x001fe200000010ff */
[----:B------:R-:W-:Y:S05]  /*4070*/  BRA `(.L_x_3697) ;  /* 0x00000e3000007947 */ /* 0x000fea0003800000 */
.L_x_3694:
        /* <DEDUP_REMOVED lines=10> */
.L_x_3699:
[----:B------:R-:W2:Y:S02]  /*4120*/  LDG.E R2, [R2.64] ;  /* 0x0000002402027981 */ /* 0x000ea4000c1e1900 */
[----:B--2---:R-:W0:Y:S02]  /*4130*/  I2F R0, R2 ;  /* 0x0000000200007306 */ /* 0x004e240000201400 */
[----:B0-----:R-:W-:Y:S01]  /*4140*/  F2FP.BF16.PACK_AB R0, RZ, R0 ;  /* 0x00000000ff00723e */ /* 0x001fe200000010ff */
[----:B------:R-:W-:Y:S05]  /*4150*/  BRA `(.L_x_3697) ;  /* 0x00000d5000007947 */ /* 0x000fea0003800000 */
.L_x_3698:
[----:B------:R-:W2:Y:S02]  /*4160*/  LDG.E.U16 R2, [R2.64] ;  /* 0x0000002402027981 */ /* 0x000ea4000c1e1500 */
[----:B--2---:R-:W0:Y:S02]  /*4170*/  I2F.S16 R0, R2 ;  /* 0x0000000200007306 */ /* 0x004e240000101400 */
[----:B0-----:R-:W-:Y:S01]  /*4180*/  F2FP.BF16.PACK_AB R0, RZ, R0 ;  /* 0x00000000ff00723e */ /* 0x001fe200000010ff */
[----:B------:R-:W-:Y:S05]  /*4190*/  BRA `(.L_x_3697) ;  /* 0x00000d1000007947 */ /* 0x000fea0003800000 */
.L_x_3693:
        /* <DEDUP_REMOVED lines=9> */
.L_x_3701:
[----:B------:R-:W2:Y:S02]  /*4230*/  LDG.E.U16 R0, [R2.64] ;  /* 0x0000002402007981 */ /* 0x000ea4000c1e1500 */
[----:B--2---:R-:W-:-:S05]  /*4240*/  HADD2.F32 R0, -RZ, R0.H0_H0 ;  /* 0x20000000ff007230 */ /* 0x004fca0000004100 */
[----:B------:R-:W-:Y:S01]  /*4250*/  F2FP.BF16.PACK_AB R0, RZ, R0 ;  /* 0x00000000ff00723e */ /* 0x000fe200000010ff */
[----:B------:R-:W-:Y:S05]  /*4260*/  BRA `(.L_x_3697) ;  /* 0x00000c4000007947 */ /* 0x000fea0003800000 */
.L_x_3700:
        /* <DEDUP_REMOVED lines=9> */
.L_x_3703:
[----:B------:R-:W2:Y:S02]  /*4300*/  LDG.E.U16 R2, [R2.64] ;  /* 0x0000002402027981 */ /* 0x000ea4000c1e1500 */
[----:B--2---:R-:W-:-:S05]  /*4310*/  HADD2.F32 R0, -RZ, R2.H0_H0 ;  /* 0x20000002ff007230 */ /* 0x004fca0000004100 */
[----:B------:R-:W-:Y:S01]  /*4320*/  F2FP.BF16.PACK_AB R0, RZ, R0 ;  /* 0x00000000ff00723e */ /* 0x000fe200000010ff */
[----:B------:R-:W-:Y:S05]  /*4330*/  BRA `(.L_x_3697) ;  /* 0x00000b7000007947 */ /* 0x000fea0003800000 */
.L_x_3702:
[----:B------:R-:W2:Y:S02]  /*4340*/  LDG.E.64 R2, [R2.64] ;  /* 0x0000002402027981 */ /* 0x000ea4000c1e1b00 */
[----:B--2---:R-:W0:Y:S01]  /*4350*/  F2F.F32.F64 R0, R2 ;  /* 0x0000000200007310 */ /* 0x004e220000301000 */
[----:B------:R-:W0:-:S14]  /*4360*/  DSETP.GEU.AND P0, PT, |R2|, c[0x2][0x0], PT ;  /* 0x008000000200762a */ /* 0x000e1c0003f0e200 */
[----:B0-----:R-:W-:-:S05]  /*4370*/  @!P0 FMUL R0, R0, 1.175494350822287508e-38 ;  /* 0x0080000000008820 */ /* 0x001fca0000400000 */
[----:B------:R-:W-:Y:S01]  /*4380*/  F2FP.BF16.PACK_AB R0, RZ, R0 ;  /* 0x00000000ff00723e */ /* 0x000fe200000010ff */
[----:B------:R-:W-:Y:S05]  /*4390*/  BRA `(.L_x_3697) ;  /* 0x00000b1000007947 */ /* 0x000fea0003800000 */
.L_x_3692:
        /* <DEDUP_REMOVED lines=13> */
.L_x_3706:
[----:B------:R-:W2:Y:S02]  /*4470*/  LDG.E.64 R2, [R2.64] ;  /* 0x0000002402027981 */ /* 0x000ea4000c1e1b00 */
[----:B--2---:R-:W0:Y:S01]  /*4480*/  F2F.F32.F64 R0, R2 ;  /* 0x0000000200007310 */ /* 0x004e220000301000 */
[----:B------:R-:W0:-:S14]  /*4490*/  DSETP.GEU.AND P0, PT, |R2|, c[0x2][0x0], PT ;  /* 0x008000000200762a */ /* 0x000e1c0003f0e200 */
[----:B0-----:R-:W-:-:S05]  /*44a0*/  @!P0 FMUL R0, R0, 1.175494350822287508e-38 ;  /* 0x0080000000008820 */ /* 0x001fca0000400000 */
[----:B------:R-:W-:Y:S01]  /*44b0*/  F2FP.BF16.PACK_AB R0, RZ, R0 ;  /* 0x00000000ff00723e */ /* 0x000fe200000010ff */
[----:B------:R-:W-:Y:S05]  /*44c0*/  BRA `(.L_x_3697) ;  /* 0x000009e000007947 */ /* 0x000fea0003800000 */
.L_x_3705:
        /* <DEDUP_REMOVED lines=28> */
.L_x_3708:
        /* <DEDUP_REMOVED lines=15> */
.L_x_3707:
[----:B------:R0:W5:Y:S01]  /*4780*/  LDG.E.U16 R0, [R2.64] ;  /* 0x0000002402007981 */ /* 0x000162000c1e1500 */
[----:B------:R-:W-:Y:S05]  /*4790*/  BRA `(.L_x_3697) ;  /* 0x0000071000007947 */ /* 0x000fea0003800000 */
.L_x_3704:
        /* <DEDUP_REMOVED lines=12> */
.L_x_3711:
        /* <DEDUP_REMOVED lines=21> */
.L_x_3715:
[----:B------:R-:W-:Y:S05]  /*49b0*/  BSYNC B1 ;  /* 0x0000000000017941 */ /* 0x000fea0003800000 */
.L_x_3714:
[----:B------:R-:W-:Y:S01]  /*49c0*/  LEA R3, R0, 0x3b800000, 0x17 ;  /* 0x3b80000000037811 */ /* 0x000fe200078eb8ff */
[----:B------:R-:W-:-:S05]  /*49d0*/  IMAD.SHL.U32 R0, R2, 0x100000, RZ ;  /* 0x0010000002007824 */ /* 0x000fca00078e00ff */
[----:B------:R-:W-:Y:S02]  /*49e0*/  LOP3.LUT R0, R3, R0, R4, 0xfe, !PT ;  /* 0x0000000003007212 */ /* 0x000fe400078efe04 */
.L_x_3713:
[----:B------:R-:W-:Y:S05]  /*49f0*/  BSYNC B0 ;  /* 0x0000000000007941 */ /* 0x000fea0003800000 */
.L_x_3712:
[----:B------:R-:W-:Y:S01]  /*4a00*/  F2FP.BF16.PACK_AB R0, RZ, R0 ;  /* 0x00000000ff00723e */ /* 0x000fe200000010ff */
[----:B------:R-:W-:Y:S05]  /*4a10*/  BRA `(.L_x_3697) ;  /* 0x0000049000007947 */ /* 0x000fea0003800000 */
.L_x_3710:
        /* <DEDUP_REMOVED lines=21> */
.L_x_3719:
[----:B------:R-:W-:Y:S05]  /*4b70*/  BSYNC B1 ;  /* 0x0000000000017941 */ /* 0x000fea0003800000 */
.L_x_3718:
[----:B------:R-:W-:Y:S01]  /*4b80*/  LEA R3, R0, 0x37800000, 0x17 ;  /* 0x3780000000037811 */ /* 0x000fe200078eb8ff */
[----:B------:R-:W-:-:S05]  /*4b90*/  IMAD.SHL.U32 R0, R2, 0x200000, RZ ;  /* 0x0020000002007824 */ /* 0x000fca00078e00ff */
[----:B------:R-:W-:Y:S02]  /*4ba0*/  LOP3.LUT R0, R3, R0, R4, 0xfe, !PT ;  /* 0x0000000003007212 */ /* 0x000fe400078efe04 */
.L_x_3717:
[----:B------:R-:W-:Y:S05]  /*4bb0*/  BSYNC B0 ;  /* 0x0000000000007941 */ /* 0x000fea0003800000 */
.L_x_3716:
[----:B------:R-:W-:Y:S01]  /*4bc0*/  F2FP.BF16.PACK_AB R0, RZ, R0 ;  /* 0x00000000ff00723e */ /* 0x000fe200000010ff */
[----:B------:R-:W-:Y:S05]  /*4bd0*/  BRA `(.L_x_3697) ;  /* 0x000002d000007947 */ /* 0x000fea0003800000 */
.L_x_3709:
        /* <DEDUP_REMOVED lines=14> */
.L_x_3723:
[----:B------:R-:W-:Y:S05]  /*4cc0*/  BSYNC B0 ;  /* 0x0000000000007941 */ /* 0x000fea0003800000 */
.L_x_3722:
[----:B------:R-:W-:Y:S01]  /*4cd0*/  F2FP.BF16.PACK_AB R0, RZ, R0 ;  /* 0x00000000ff00723e */ /* 0x000fe200000010ff */
[----:B------:R-:W-:Y:S05]  /*4ce0*/  BRA `(.L_x_3697) ;  /* 0x000001c000007947 */ /* 0x000fea0003800000 */
.L_x_3696:
        /* <DEDUP_REMOVED lines=21> */
.L_x_3721:
[----:B------:R-:W2:Y:S02]  /*4e40*/  LDG.E.64 R2, [R2.64] ;  /* 0x0000002402027981 */ /* 0x000ea4000c1e1b00 */
[----:B--2---:R-:W0:Y:S02]  /*4e50*/  I2F.U64 R0, R2 ;  /* 0x0000000200007312 */ /* 0x004e240000301000 */
[----:B0-----:R-:W-:Y:S01]  /*4e60*/  F2FP.BF16.PACK_AB R0, RZ, R0 ;  /* 0x00000000ff00723e */ /* 0x001fe200000010ff */
[----:B------:R-:W-:Y:S05]  /*4e70*/  BRA `(.L_x_3697) ;  /* 0x0000003000007947 */ /* 0x000fea0003800000 */
.L_x_3720:
[----:B------:R-:W2:Y:S02]  /*4e80*/  LDG.E R2, [R2.64] ;  /* 0x0000002402027981 */ /* 0x000ea4000c1e1900 */
[----:B--2---:R-:W0:Y:S02]  /*4e90*/  I2F.U32 R0, R2 ;  /* 0x0000000200007306 */ /* 0x004e240000201000 */
[----:B0-----:R-:W-:-:S06]  /*4ea0*/  F2FP.BF16.PACK_AB R0, RZ, R0 ;  /* 0x00000000ff00723e */ /* 0x001fcc00000010ff */
.L_x_3697:
        /* <DEDUP_REMOVED lines=37> */
.L_x_3725:
[----:B------:R-:W-:Y:S05]  /*5100*/  BSYNC B0 ;  /* 0x0000000000007941 */ /* 0x000fea0003800000 */
.L_x_3724:
        /* <DEDUP_REMOVED lines=15> */
.L_x_3729:
[----:B------:R-:W-:-:S06]  /*5200*/  PRMT R3, RZ, 0x5410, R7 ;  /* 0x00005410ff037816 */ /* 0x000fcc0000000007 */
[----:B------:R-:W0:Y:S02]  /*5210*/  F2I.S64.TRUNC R2, R3 ;  /* 0x0000000300027311 */ /* 0x000e24000020d900 */
[----:B0-----:R0:W-:Y:S01]  /*5220*/  STG.E.U8 [R16.64], R2 ;  /* 0x0000000210007986 */ /* 0x0011e2000c101124 */
[----:B------:R-:W-:Y:S05]  /*5230*/  BRA `(.L_x_3731) ;  /* 0x00000e4000007947 */ /* 0x000fea0003800000 */
.L_x_3728:
        /* <DEDUP_REMOVED lines=10> */
.L_x_3733:
[----:B------:R-:W-:-:S06]  /*52e0*/  PRMT R7, RZ, 0x5410, R7 ;  /* 0x00005410ff077816 */ /* 0x000fcc0000000007 */
[----:B------:R-:W0:Y:S02]  /*52f0*/  F2I.FTZ.TRUNC.NTZ R7, R7 ;  /* 0x0000000700077305 */ /* 0x000e24000021f100 */
[----:B0-----:R0:W-:Y:S01]  /*5300*/  STG.E [R16.64], R7 ;  /* 0x0000000710007986 */ /* 0x0011e2000c101924 */
[----:B------:R-:W-:Y:S05]  /*5310*/  BRA `(.L_x_3731) ;  /* 0x00000d6000007947 */ /* 0x000fea0003800000 */
.L_x_3732:
[----:B------:R-:W-:-:S06]  /*5320*/  PRMT R7, RZ, 0x5410, R7 ;  /* 0x00005410ff077816 */ /* 0x000fcc0000000007 */
[----:B------:R-:W0:Y:S02]  /*5330*/  F2I.FTZ.TRUNC.NTZ R7, R7 ;  /* 0x0000000700077305 */ /* 0x000e24000021f100 */
[----:B0-----:R0:W-:Y:S01]  /*5340*/  STG.E.U16 [R16.64], R7 ;  /* 0x0000000710007986 */ /* 0x0011e2000c101524 */
[----:B------:R-:W-:Y:S05]  /*5350*/  BRA `(.L_x_3731) ;  /* 0x00000d2000007947 */ /* 0x000fea0003800000 */
.L_x_3727:
        /* <DEDUP_REMOVED lines=9> */
.L_x_3735:
[----:B------:R-:W-:-:S04]  /*53f0*/  PRMT R0, RZ, 0x5410, R7 ;  /* 0x00005410ff007816 */ /* 0x000fc80000000007 */
[----:B------:R-:W-:-:S05]  /*5400*/  F2FP.PACK_AB R0, RZ, R0 ;  /* 0x00000000ff00723e */ /* 0x000fca00000000ff */
[----:B------:R0:W-:Y:S01]  /*5410*/  STG.E.U16 [R16.64], R0 ;  /* 0x0000000010007986 */ /* 0x0001e2000c101524 */
[----:B------:R-:W-:Y:S05]  /*5420*/  BRA `(.L_x_3731) ;  /* 0x00000c5000007947 */ /* 0x000fea0003800000 */
.L_x_3734:
        /* <DEDUP_REMOVED lines=10> */
.L_x_3737:
[----:B------:R-:W-:-:S04]  /*54d0*/  PRMT R7, RZ, 0x5410, R7 ;  /* 0x00005410ff077816 */ /* 0x000fc80000000007 */
[----:B------:R-:W-:-:S04]  /*54e0*/  F2FP.PACK_AB R3, RZ, R7 ;  /* 0x00000007ff03723e */ /* 0x000fc800000000ff */
[----:B------:R-:W-:-:S05]  /*54f0*/  PRMT R3, R3, 0x5410, RZ ;  /* 0x0000541003037816 */ /* 0x000fca00000000ff */
[----:B------:R0:W-:Y:S01]  /*5500*/  STG.E [R16.64], R3 ;  /* 0x0000000310007986 */ /* 0x0001e2000c101924 */
[----:B------:R-:W-:Y:S05]  /*5510*/  BRA `(.L_x_3731) ;  /* 0x00000b6000007947 */ /* 0x000fea0003800000 */
.L_x_3736:
[----:B------:R-:W-:-:S05]  /*5520*/  PRMT R2, RZ, 0x5410, R7 ;  /* 0x00005410ff027816 */ /* 0x000fca0000000007 */
[----:B------:R-:W-:-:S06]  /*5530*/  FMUL.FTZ R2, R2, 1 ;  /* 0x3f80000002027820 */ /* 0x000fcc0000410000 */
[----:B------:R-:W0:Y:S02]  /*5540*/  F2F.F64.F32 R2, R2 ;  /* 0x0000000200027310 */ /* 0x000e240000201800 */
[----:B0-----:R0:W-:Y:S01]  /*5550*/  STG.E.64 [R16.64], R2 ;  /* 0x0000000210007986 */ /* 0x0011e2000c101b24 */
[----:B------:R-:W-:Y:S05]  /*5560*/  BRA `(.L_x_3731) ;  /* 0x00000b1000007947 */ /* 0x000fea0003800000 */
.L_x_3726:
        /* <DEDUP_REMOVED lines=13> */
.L_x_3740:
[----:B------:R-:W-:-:S05]  /*5640*/  PRMT R7, RZ, 0x5410, R7 ;  /* 0x00005410ff077816 */ /* 0x000fca0000000007 */
[----:B------:R-:W-:Y:S02]  /*5650*/  FMUL.FTZ R4, R7, 1 ;  /* 0x3f80000007047820 */ /* 0x000fe40000410000 */
[----:B------:R-:W-:-:S04]  /*5660*/  CS2R R6, SRZ ;  /* 0x0000000000067805 */ /* 0x000fc8000001ff00 */
[----:B------:R-:W0:Y:S02]  /*5670*/  F2F.F64.F32 R4, R4 ;  /* 0x0000000400047310 */ /* 0x000e240000201800 */
[----:B0-----:R0:W-:Y:S01]  /*5680*/  STG.E.128 [R16.64], R4 ;  /* 0x0000000410007986 */ /* 0x0011e2000c101d24 */
[----:B------:R-:W-:Y:S05]  /*5690*/  BRA `(.L_x_3731) ;  /* 0x000009e000007947 */ /* 0x000fea0003800000 */
.L_x_3739:
        /* <DEDUP_REMOVED lines=21> */
.L_x_3744:
[----:B------:R-:W-:Y:S05]  /*57f0*/  BSYNC B0 ;  /* 0x0000000000007941 */ /* 0x000fea0003800000 */
.L_x_3743:
[----:B------:R-:W-:-:S05]  /*5800*/  LOP3.LUT R3, R0, R3, RZ, 0xfc, !PT ;  /* 0x0000000300037212 */ /* 0x000fca00078efcff */
[----:B------:R0:W-:Y:S01]  /*5810*/  STG.E.U8 [R16.64], R3 ;  /* 0x0000000310007986 */ /* 0x0001e2000c101124 */
[----:B------:R-:W-:Y:S05]  /*5820*/  BRA `(.L_x_3731) ;  /* 0x0000085000007947 */ /* 0x000fea0003800000 */
.L_x_3742:
        /* <DEDUP_REMOVED lines=13> */
.L_x_3746:
[----:B------:R-:W-:Y:S01]  /*5900*/  IMAD.MOV.U32 R0, RZ, RZ, 0x7f ;  /* 0x0000007fff007424 */ /* 0x000fe200078e00ff */
[----:B------:R-:W-:-:S04]  /*5910*/  ISETP.GT.U32.AND P0, PT, R2, 0x7f800000, PT ;  /* 0x7f8000000200780c */ /* 0x000fc80003f04070 */
[----:B------:R-:W-:-:S04]  /*5920*/  SEL R0, R0, 0x7c, P0 ;  /* 0x0000007c00007807 */ /* 0x000fc80000000000 */
.L_x_3747:
[----:B------:R-:W-:Y:S05]  /*5930*/  BSYNC B0 ;  /* 0x0000000000007941 */ /* 0x000fea0003800000 */
.L_x_3745:
[----:B------:R-:W-:-:S04]  /*5940*/  LOP3.LUT R2, R7, 0x80000000, RZ, 0xc0, !PT ;  /* 0x8000000007027812 */ /* 0x000fc800078ec0ff */
[----:B------:R-:W-:-:S04]  /*5950*/  SHF.R.U32.HI R3, RZ, 0x18, R2 ;  /* 0x00000018ff037819 */ /* 0x000fc80000011602 */
[----:B------:R-:W-:-:S05]  /*5960*/  LOP3.LUT R3, R0, R3, RZ, 0xfc, !PT ;  /* 0x0000000300037212 */ /* 0x000fca00078efcff */
[----:B------:R0:W-:Y:S01]  /*5970*/  STG.E.U8 [R16.64], R3 ;  /* 0x0000000310007986 */ /* 0x0001e2000c101124 */
[----:B------:R-:W-:Y:S05]  /*5980*/  BRA `(.L_x_3731) ;  /* 0x000006f000007947 */ /* 0x000fea0003800000 */
.L_x_3741:
[----:B------:R0:W-:Y:S01]  /*5990*/  STG.E.U16 [R16.64], R7 ;  /* 0x0000000710007986 */ /* 0x0001e2000c101524 */
[----:B------:R-:W-:Y:S05]  /*59a0*/  BRA `(.L_x_3731) ;  /* 0x000006d000007947 */ /* 0x000fea0003800000 */
.L_x_3738:
        /* <DEDUP_REMOVED lines=12> */
.L_x_3750:
        /* <DEDUP_REMOVED lines=17> */
.L_x_3753:
[----:B------:R-:W-:-:S04]  /*5b80*/  LOP3.LUT R2, R7, 0x80000000, RZ, 0xc0, !PT ;  /* 0x8000000007027812 */ /* 0x000fc800078ec0ff */
[----:B------:R-:W-:-:S04]  /*5b90*/  SHF.R.U32.HI R3, RZ, 0x18, R2 ;  /* 0x00000018ff037819 */ /* 0x000fc80000011602 */
[----:B------:R-:W-:-:S04]  /*5ba0*/  LOP3.LUT R0, R0, R3, RZ, 0xfc, !PT ;  /* 0x0000000300007212 */ /* 0x000fc800078efcff */
[----:B------:R-:W-:Y:S02]  /*5bb0*/  PRMT R8, R0, 0x7610, R8 ;  /* 0x0000761000087816 */ /* 0x000fe40000000008 */
.L_x_3752:
[----:B------:R-:W-:Y:S05]  /*5bc0*/  BSYNC B0 ;  /* 0x0000000000007941 */ /* 0x000fea0003800000 */
.L_x_3751:
[----:B------:R0:W-:Y:S01]  /*5bd0*/  STG.E.U8 [R16.64], R8 ;  /* 0x0000000810007986 */ /* 0x0001e2000c101124 */
[----:B------:R-:W-:Y:S05]  /*5be0*/  BRA `(.L_x_3731) ;  /* 0x0000049000007947 */ /* 0x000fea0003800000 */
.L_x_3749:
        /* <DEDUP_REMOVED lines=17> */
.L_x_3756:
[----:B------:R-:W-:-:S04]  /*5d00*/  LOP3.LUT R2, R7, 0x80000000, RZ, 0xc0, !PT ;  /* 0x8000000007027812 */ /* 0x000fc800078ec0ff */
[----:B------:R-:W-:-:S04]  /*5d10*/  SHF.R.U32.HI R3, RZ, 0x18, R2 ;  /* 0x00000018ff037819 */ /* 0x000fc80000011602 */
[----:B------:R-:W-:-:S04]  /*5d20*/  LOP3.LUT R0, R0, R3, RZ, 0xfc, !PT ;  /* 0x0000000300007212 */ /* 0x000fc800078efcff */
[----:B------:R-:W-:Y:S02]  /*5d30*/  PRMT R8, R0, 0x7610, R8 ;  /* 0x0000761000087816 */ /* 0x000fe40000000008 */
.L_x_3755:
[----:B------:R-:W-:Y:S05]  /*5d40*/  BSYNC B0 ;  /* 0x0000000000007941 */ /* 0x000fea0003800000 */
.L_x_3754:
[----:B------:R0:W-:Y:S01]  /*5d50*/  STG.E.U8 [R16.64], R8 ;  /* 0x0000000810007986 */ /* 0x0001e2000c101124 */
[----:B------:R-:W-:Y:S05]  /*5d60*/  BRA `(.L_x_3731) ;  /* 0x0000031000007947 */ /* 0x000fea0003800000 */
.L_x_3748:
        /* <DEDUP_REMOVED lines=22> */
.L_x_3730:
        /* <DEDUP_REMOVED lines=20> */
.L_x_3758:
[----:B------:R-:W-:-:S06]  /*6010*/  PRMT R2, RZ, 0x5410, R7 ;  /* 0x00005410ff027816 */ /* 0x000fcc0000000007 */
[----:B------:R-:W0:Y:S02]  /*6020*/  F2I.U64.TRUNC R2, R2 ;  /* 0x0000000200027311 */ /* 0x000e24000020d800 */
[----:B0-----:R0:W-:Y:S01]  /*6030*/  STG.E.64 [R16.64], R2 ;  /* 0x0000000210007986 */ /* 0x0011e2000c101b24 */
[----:B------:R-:W-:Y:S05]  /*6040*/  BRA `(.L_x_3731) ;  /* 0x0000003000007947 */ /* 0x000fea0003800000 */
.L_x_3757:
[----:B------:R-:W-:-:S06]  /*6050*/  PRMT R7, RZ, 0x5410, R7 ;  /* 0x00005410ff077816 */ /* 0x000fcc0000000007 */
[----:B------:R-:W0:Y:S02]  /*6060*/  F2I.FTZ.U32.TRUNC.NTZ R7, R7 ;  /* 0x0000000700077305 */ /* 0x000e24000021f000 */
[----:B0-----:R0:W-:Y:S02]  /*6070*/  STG.E [R16.64], R7 ;  /* 0x0000000710007986 */ /* 0x0011e4000c101924 */
.L_x_3731:
[----:B------:R-:W-:-:S04]  /*6080*/  IADD3 R19, R19, 0x80, RZ ;  /* 0x0000008013137810 */ /* 0x000fc80007ffe0ff */
[----:B------:R-:W-:-:S13]  /*6090*/  ISETP.GE.AND P0, PT, R19, c[0x0][0x160], PT ;  /* 0x0000580013007a0c */ /* 0x000fda0003f06270 */
        /* <DEDUP_REMOVED lines=229> */
.L_x_3759:
        /* <DEDUP_REMOVED lines=20> */
.L_x_3763:
[----:B------:R-:W2:Y:S02]  /*7030*/  LDG.E.U8 R2, [R2.64] ;  /* 0x0000002402027981 */ /* 0x000ea4000c1e1100 */
[----:B--2---:R-:W0:Y:S02]  /*7040*/  I2F.U16 R0, R2 ;  /* 0x0000000200007306 */ /* 0x004e240000101000 */
[----:B0-----:R-:W-:Y:S01]  /*7050*/  F2FP.BF16.PACK_AB R0, RZ, R0 ;  /* 0x00000000ff00723e */ /* 0x001fe200000010ff */
[----:B------:R-:W-:Y:S05]  /*7060*/  BRA `(.L_x_3765) ;  /* 0x00000e3000007947 */ /* 0x000fea0003800000 */
.L_x_3762:
        /* <DEDUP_REMOVED lines=10> */
.L_x_3767:
[----:B------:R-:W2:Y:S02]  /*7110*/  LDG.E R2, [R2.64] ;  /* 0x0000002402027981 */ /* 0x000ea4000c1e1900 */
[----:B--2---:R-:W0:Y:S02]  /*7120*/  I2F R0, R2 ;  /* 0x0000000200007306 */ /* 0x004e240000201400 */
[----:B0-----:R-:W-:Y:S01]  /*7130*/  F2FP.BF16.PACK_AB R0, RZ, R0 ;  /* 0x00000000ff00723e */ /* 0x001fe200000010ff */
[----:B------:R-:W-:Y:S05]  /*7140*/  BRA `(.L_x_3765) ;  /* 0x00000d5000007947 */ /* 0x000fea0003800000 */
.L_x_3766:
[----:B------:R-:W2:Y:S02]  /*7150*/  LDG.E.U16 R2, [R2.64] ;  /* 0x0000002402027981 */ /* 0x000ea4000c1e1500 */
[----:B--2---:R-:W0:Y:S02]  /*7160*/  I2F.S16 R0, R2 ;  /* 0x0000000200007306 */ /* 0x004e240000101400 */
[----:B0-----:R-:W-:Y:S01]  /*7170*/  F2FP.BF16.PACK_AB R0, RZ, R0 ;  /* 0x00000000ff00723e */ /* 0x001fe200000010ff */
[----:B------:R-:W-:Y:S05]  /*7180*/  BRA `(.L_x_3765) ;  /* 0x00000d1000007947 */ /* 0x000fea0003800000 */
.L_x_3761:
        /* <DEDUP_REMOVED lines=9> */
.L_x_3769:
[----:B------:R-:W2:Y:S02]  /*7220*/  LDG.E.U16 R0, [R2.64] ;  /* 0x0000002402007981 */ /* 0x000ea4000c1e1500 */
[----:B--2---:R-:W-:-:S05]  /*7230*/  HADD2.F32 R0, -RZ, R0.H0_H0 ;  /* 0x20000000ff007230 */ /* 0x004fca0000004100 */
[----:B------:R-:W-:Y:S01]  /*7240*/  F2FP.BF16.PACK_AB R0, RZ, R0 ;  /* 0x00000000ff00723e */ /* 0x000fe200000010ff */
[----:B------:R-:W-:Y:S05]  /*7250*/  BRA `(.L_x_3765) ;  /* 0x00000c4000007947 */ /* 0x000fea0003800000 */
.L_x_3768:
        /* <DEDUP_REMOVED lines=9> */
.L_x_3771:
[----:B------:R-:W2:Y:S02]  /*72f0*/  LDG.E.U16 R2, [R2.64] ;  /* 0x0000002402027981 */ /* 0x000ea4000c1e1500 */
[----:B--2---:R-:W-:-:S05]  /*7300*/  HADD2.F32 R0, -RZ, R2.H0_H0 ;  /* 0x20000002ff007230 */ /* 0x004fca0000004100 */
[----:B------:R-:W-:Y:S01]  /*7310*/  F2FP.BF16.PACK_AB R0, RZ, R0 ;  /* 0x00000000ff00723e */ /* 0x000fe200000010ff */
[----:B------:R-:W-:Y:S05]  /*7320*/  BRA `(.L_x_3765) ;  /* 0x00000b7000007947 */ /* 0x000fea0003800000 */
.L_x_3770:
[----:B------:R-:W2:Y:S02]  /*7330*/  LDG.E.64 R2, [R2.64] ;  /* 0x0000002402027981 */ /* 0x000ea4000c1e1b00 */
[----:B--2---:R-:W0:Y:S01]  /*7340*/  F2F.F32.F64 R0, R2 ;  /* 0x0000000200007310 */ /* 0x004e220000301000 */
[----:B------:R-:W0:-:S14]  /*7350*/  DSETP.GEU.AND P0, PT, |R2|, c[0x2][0x0], PT ;  /* 0x008000000200762a */ /* 0x000e1c0003f0e200 */
[----:B0-----:R-:W-:-:S05]  /*7360*/  @!P0 FMUL R0, R0, 1.175494350822287508e-38 ;  /* 0x0080000000008820 */ /* 0x001fca0000400000 */
[----:B------:R-:W-:Y:S01]  /*7370*/  F2FP.BF16.PACK_AB R0, RZ, R0 ;  /* 0x00000000ff00723e */ /* 0x000fe200000010ff */
[----:B------:R-:W-:Y:S05]  /*7380*/  BRA `(.L_x_3765) ;  /* 0x00000b1000007947 */ /* 0x000fea0003800000 */
.L_x_3760:
        /* <DEDUP_REMOVED lines=13> */
.L_x_3774:
[----:B------:R-:W2:Y:S02]  /*7460*/  LDG.E.64 R2, [R2.64] ;  /* 0x0000002402027981 */ /* 0x000ea4000c1e1b00 */
[----:B--2---:R-:W0:Y:S01]  /*7470*/  F2F.F32.F64 R0, R2 ;  /* 0x0000000200007310 */ /* 0x004e220000301000 */
[----:B------:R-:W0:-:S14]  /*7480*/  DSETP.GEU.AND P0, PT, |R2|, c[0x2][0x0], PT ;  /* 0x008000000200762a */ /* 0x000e1c0003f0e200 */
[----:B0-----:R-:W-:-:S05]  /*7490*/  @!P0 FMUL R0, R0, 1.175494350822287508e-38 ;  /* 0x0080000000008820 */ /* 0x001fca0000400000 */
[----:B------:R-:W-:Y:S01]  /*74a0*/  F2FP.BF16.PACK_AB R0, RZ, R0 ;  /* 0x00000000ff00723e */ /* 0x000fe200000010ff */
[----:B------:R-:W-:Y:S05]  /*74b0*/  BRA `(.L_x_3765) ;  /* 0x000009e000007947 */ /* 0x000fea0003800000 */
.L_x_3773:
        /* <DEDUP_REMOVED lines=28> */
.L_x_3776:
        /* <DEDUP_REMOVED lines=15> */
.L_x_3775:
[----:B------:R0:W5:Y:S01]  /*7770*/  LDG.E.U16 R0, [R2.64] ;  /* 0x0000002402007981 */ /* 0x000162000c1e1500 */
[----:B------:R-:W-:Y:S05]  /*7780*/  BRA `(.L_x_3765) ;  /* 0x0000071000007947 */ /* 0x000fea0003800000 */
.L_x_3772:
        /* <DEDUP_REMOVED lines=12> */
.L_x_3779:
        /* <DEDUP_REMOVED lines=21> */
.L_x_3783:
[----:B------:R-:W-:Y:S05]  /*79a0*/  BSYNC B1 ;  /* 0x0000000000017941 */ /* 0x000fea0003800000 */
.L_x_3782:
[----:B------:R-:W-:Y:S01]  /*79b0*/  LEA R3, R0, 0x3b800000, 0x17 ;  /* 0x3b80000000037811 */ /* 0x000fe200078eb8ff */
[----:B------:R-:W-:-:S05]  /*79c0*/  IMAD.SHL.U32 R0, R2, 0x100000, RZ ;  /* 0x0010000002007824 */ /* 0x000fca00078e00ff */
[----:B------:R-:W-:Y:S02]  /*79d0*/  LOP3.LUT R0, R3, R0, R4, 0xfe, !PT ;  /* 0x0000000003007212 */ /* 0x000fe400078efe04 */
.L_x_3781:
[----:B------:R-:W-:Y:S05]  /*79e0*/  BSYNC B0 ;  /* 0x0000000000007941 */ /* 0x000fea0003800000 */
.L_x_3780:
[----:B------:R-:W-:Y:S01]  /*79f0*/  F2FP.BF16.PACK_AB R0, RZ, R0 ;  /* 0x00000000ff00723e */ /* 0x000fe200000010ff */
[----:B------:R-:W-:Y:S05]  /*7a00*/  BRA `(.L_x_3765) ;  /* 0x0000049000007947 */ /* 0x000fea0003800000 */
.L_x_3778:
        /* <DEDUP_REMOVED lines=21> */
.L_x_3787:
[----:B------:R-:W-:Y:S05]  /*7b60*/  BSYNC B1 ;  /* 0x0000000000017941 */ /* 0x000fea0003800000 */
.L_x_3786:
[----:B------:R-:W-:Y:S01]  /*7b70*/  LEA R3, R0, 0x37800000, 0x17 ;  /* 0x3780000000037811 */ /* 0x000fe200078eb8ff */
[----:B------:R-:W-:-:S05]  /*7b80*/  IMAD.SHL.U32 R0, R2, 0x200000, RZ ;  /* 0x0020000002007824 */ /* 0x000fca00078e00ff */
[----:B------:R-:W-:Y:S02]  /*7b90*/  LOP3.LUT R0, R3, R0, R4, 0xfe, !PT ;  /* 0x0000000003007212 */ /* 0x000fe400078efe04 */
.L_x_3785:
[----:B------:R-:W-:Y:S05]  /*7ba0*/  BSYNC B0 ;  /* 0x0000000000007941 */ /* 0x000fea0003800000 */
.L_x_3784:
[----:B------:R-:W-:Y:S01]  /*7bb0*/  F2FP.BF16.PACK_AB R0, RZ, R0 ;  /* 0x00000000ff00723e */ /* 0x000fe200000010ff */
[----:B------:R-:W-:Y:S05]  /*7bc0*/  BRA `(.L_x_3765) ;  /* 0x000002d000007947 */ /* 0x000fea0003800000 */
.L_x_3777:
        /* <DEDUP_REMOVED lines=14> */
.L_x_3791:
[----:B------:R-:W-:Y:S05]  /*7cb0*/  BSYNC B0 ;  /* 0x0000000000007941 */ /* 0x000fea0003800000 */
.L_x_3790:
[----:B------:R-:W-:Y:S01]  /*7cc0*/  F2FP.BF16.PACK_AB R0, RZ, R0 ;  /* 0x00000000ff00723e */ /* 0x000fe200000010ff */
[----:B------:R-:W-:Y:S05]  /*7cd0*/  BRA `(.L_x_3765) ;  /* 0x000001c000007947 */ /* 0x000fea0003800000 */
.L_x_3764:
        /* <DEDUP_REMOVED lines=21> */
.L_x_3789:
[----:B------:R-:W2:Y:S02]  /*7e30*/  LDG.E.64 R2, [R2.64] ;  /* 0x0000002402027981 */ /* 0x000ea4000c1e1b00 */
[----:B--2---:R-:W0:Y:S02]  /*7e40*/  I2F.U64 R0, R2 ;  /* 0x0000000200007312 */ /* 0x004e240000301000 */
[----:B0-----:R-:W-:Y:S01]  /*7e50*/  F2FP.BF16.PACK_AB R0, RZ, R0 ;  /* 0x00000000ff00723e */ /* 0x001fe200000010ff */
[----:B------:R-:W-:Y:S05]  /*7e60*/  BRA `(.L_x_3765) ;  /* 0x0000003000007947 */ /* 0x000fea0003800000 */
.L_x_3788:
[----:B------:R-:W2:Y:S02]  /*7e70*/  LDG.E R2, [R2.64] ;  /* 0x0000002402027981 */ /* 0x000ea4000c1e1900 */
[----:B--2---:R-:W0:Y:S02]  /*7e80*/  I2F.U32 R0, R2 ;  /* 0x0000000200007306 */ /* 0x004e240000201000 */
[----:B0-----:R-:W-:-:S06]  /*7e90*/  F2FP.BF16.PACK_AB R0, RZ, R0 ;  /* 0x00000000ff00723e */ /* 0x001fcc00000010ff */
.L_x_3765:
        /* <DEDUP_REMOVED lines=37> */
.L_x_3793:
[----:B------:R-:W-:Y:S05]  /*80f0*/  BSYNC B0 ;  /* 0x0000000000007941 */ /* 0x000fea0003800000 */
.L_x_3792:
        /* <DEDUP_REMOVED lines=15> */
.L_x_3797:
[----:B------:R-:W-:-:S06]  /*81f0*/  PRMT R3, RZ, 0x5410, R7 ;  /* 0x00005410ff037816 */ /* 0x000fcc0000000007 */
[----:B------:R-:W0:Y:S02]  /*8200*/  F2I.S64.TRUNC R2, R3 ;  /* 0x0000000300027311 */ /* 0x000e24000020d900 */
[----:B0-----:R0:W-:Y:S01]  /*8210*/  STG.E.U8 [R16.64], R2 ;  /* 0x0000000210007986 */ /* 0x0011e2000c101124 */
[----:B------:R-:W-:Y:S05]  /*8220*/  BRA `(.L_x_3799) ;  /* 0x00000e4000007947 */ /* 0x000fea0003800000 */
.L_x_3796:
        /* <DEDUP_REMOVED lines=10> */
.L_x_3801:
[----:B------:R-:W-:-:S06]  /*82d0*/  PRMT R7, RZ, 0x5410, R7 ;  /* 0x00005410ff077816 */ /* 0x000fcc0000000007 */
[----:B------:R-:W0:Y:S02]  /*82e0*/  F2I.FTZ.TRUNC.NTZ R7, R7 ;  /* 0x0000000700077305 */ /* 0x000e24000021f100 */
[----:B0-----:R0:W-:Y:S01]  /*82f0*/  STG.E [R16.64], R7 ;  /* 0x0000000710007986 */ /* 0x0011e2000c101924 */
[----:B------:R-:W-:Y:S05]  /*8300*/  BRA `(.L_x_3799) ;  /* 0x00000d6000007947 */ /* 0x000fea0003800000 */
.L_x_3800:
[----:B------:R-:W-:-:S06]  /*8310*/  PRMT R7, RZ, 0x5410, R7 ;  /* 0x00005410ff077816 */ /* 0x000fcc0000000007 */
[----:B------:R-:W0:Y:S02]  /*8320*/  F2I.FTZ.TRUNC.NTZ R7, R7 ;  /* 0x0000000700077305 */ /* 0x000e24000021f100 */
[----:B0-----:R0:W-:Y:S01]  /*8330*/  STG.E.U16 [R16.64], R7 ;  /* 0x0000000710007986 */ /* 0x0011e2000c101524 */
[----:B------:R-:W-:Y:S05]  /*8340*/  BRA `(.L_x_3799) ;  /* 0x00000d2000007947 */ /* 0x000fea0003800000 */
.L_x_3795:
        /* <DEDUP_REMOVED lines=9> */
.L_x_3803:
[----:B------:R-:W-:-:S04]  /*83e0*/  PRMT R0, RZ, 0x5410, R7 ;  /* 0x00005410ff007816 */ /* 0x000fc80000000007 */
[----:B------:R-:W-:-:S05]  /*83f0*/  F2FP.PACK_AB R0, RZ, R0 ;  /* 0x00000000ff00723e */ /* 0x000fca00000000ff */
[----:B------:R0:W-:Y:S01]  /*8400*/  STG.E.U16 [R16.64], R0 ;  /* 0x0000000010007986 */ /* 0x0001e2000c101524 */
[----:B------:R-:W-:Y:S05]  /*8410*/  BRA `(.L_x_3799) ;  /* 0x00000c5000007947 */ /* 0x000fea0003800000 */
.L_x_3802:
        /* <DEDUP_REMOVED lines=10> */
.L_x_3805:
[----:B------:R-:W-:-:S04]  /*84c0*/  PRMT R7, RZ, 0x5410, R7 ;  /* 0x00005410ff077816 */ /* 0x000fc80000000007 */
[----:B------:R-:W-:-:S04]  /*84d0*/  F2FP.PACK_AB R3, RZ, R7 ;  /* 0x00000007ff03723e */ /* 0x000fc800000000ff */
[----:B------:R-:W-:-:S05]  /*84e0*/  PRMT R3, R3, 0x5410, RZ ;  /* 0x0000541003037816 */ /* 0x000fca00000000ff */
[----:B------:R0:W-:Y:S01]  /*84f0*/  STG.E [R16.64], R3 ;  /* 0x0000000310007986 */ /* 0x0001e2000c101924 */
[----:B------:R-:W-:Y:S05]  /*8500*/  BRA `(.L_x_3799) ;  /* 0x00000b6000007947 */ /* 0x000fea0003800000 */
.L_x_3804:
[----:B------:R-:W-:-:S05]  /*8510*/  PRMT R2, RZ, 0x5410, R7 ;  /* 0x00005410ff027816 */ /* 0x000fca0000000007 */
[----:B------:R-:W-:-:S06]  /*8520*/  FMUL.FTZ R2, R2, 1 ;  /* 0x3f80000002027820 */ /* 0x000fcc0000410000 */
[----:B------:R-:W0:Y:S02]  /*8530*/  F2F.F64.F32 R2, R2 ;  /* 0x0000000200027310 */ /* 0x000e240000201800 */
[----:B0-----:R0:W-:Y:S01]  /*8540*/  STG.E.64 [R16.64], R2 ;  /* 0x0000000210007986 */ /* 0x0011e2000c101b24 */
[----:B------:R-:W-:Y:S05]  /*8550*/  BRA `(.L_x_3799) ;  /* 0x00000b1000007947 */ /* 0x000fea0003800000 */
.L_x_3794:
        /* <DEDUP_REMOVED lines=13> */
.L_x_3808:
[----:B------:R-:W-:-:S05]  /*8630*/  PRMT R7, RZ, 0x5410, R7 ;  /* 0x00005410ff077816 */ /* 0x000fca0000000007 */
[----:B------:R-:W-:Y:S02]  /*8640*/  FMUL.FTZ R4, R7, 1 ;  /* 0x3f80000007047820 */ /* 0x000fe40000410000 */
[----:B------:R-:W-:-:S04]  /*8650*/  CS2R R6, SRZ ;  /* 0x0000000000067805 */ /* 0x000fc8000001ff00 */
[----:B------:R-:W0:Y:S02]  /*8660*/  F2F.F64.F32 R4, R4 ;  /* 0x0000000400047310 */ /* 0x000e240000201800 */
[----:B0-----:R0:W-:Y:S01]  /*8670*/  STG.E.128 [R16.64], R4 ;  /* 0x0000000410007986 */ /* 0x0011e2000c101d24 */
[----:B------:R-:W-:Y:S05]  /*8680*/  BRA `(.L_x_3799) ;  /* 0x000009e000007947 */ /* 0x000fea0003800000 */
.L_x_3807:
        /* <DEDUP_REMOVED lines=21> */
.L_x_3812:
[----:B------:R-:W-:Y:S05]  /*87e0*/  BSYNC B0 ;  /* 0x0000000000007941 */ /* 0x000fea0003800000 */
.L_x_3811:
[----:B------:R-:W-:-:S05]  /*87f0*/  LOP3.LUT R3, R0, R3, RZ, 0xfc, !PT ;  /* 0x0000000300037212 */ /* 0x000fca00078efcff */
[----:B------:R0:W-:Y:S01]  /*8800*/  STG.E.U8 [R16.64], R3 ;  /* 0x0000000310007986 */ /* 0x0001e2000c101124 */
[----:B------:R-:W-:Y:S05]  /*8810*/  BRA `(.L_x_3799) ;  /* 0x0000085000007947 */ /* 0x000fea0003800000 */
.L_x_3810:
        /* <DEDUP_REMOVED lines=13> */
.L_x_3814:
[----:B------:R-:W-:Y:S01]  /*88f0*/  IMAD.MOV.U32 R0, RZ, RZ, 0x7f ;  /* 0x0000007fff007424 */ /* 0x000fe200078e00ff */
[----:B------:R-:W-:-:S04]  /*8900*/  ISETP.GT.U32.AND P0, PT, R2, 0x7f800000, PT ;  /* 0x7f8000000200780c */ /* 0x000fc80003f04070 */
[----:B------:R-:W-:-:S04]  /*8910*/  SEL R0, R0, 0x7c, P0 ;  /* 0x0000007c00007807 */ /* 0x000fc80000000000 */
.L_x_3815:
[----:B------:R-:W-:Y:S05]  /*8920*/  BSYNC B0 ;  /* 0x0000000000007941 */ /* 0x000fea0003800000 */
.L_x_3813:
[----:B------:R-:W-:-:S04]  /*8930*/  LOP3.LUT R2, R7, 0x80000000, RZ, 0xc0, !PT ;  /* 0x8000000007027812 */ /* 0x000fc800078ec0ff */
[----:B------:R-:W-:-:S04]  /*8940*/  SHF.R.U32.HI R3, RZ, 0x18, R2 ;  /* 0x00000018ff037819 */ /* 0x000fc80000011602 */
[----:B------:R-:W-:-:S05]  /*8950*/  LOP3.LUT R3, R0, R3, RZ, 0xfc, !PT ;  /* 0x0000000300037212 */ /* 0x000fca00078efcff */
[----:B------:R0:W-:Y:S01]  /*8960*/  STG.E.U8 [R16.64], R3 ;  /* 0x0000000310007986 */ /* 0x0001e2000c101124 */
[----:B------:R-:W-:Y:S05]  /*8970*/  BRA `(.L_x_3799) ;  /* 0x000006f000007947 */ /* 0x000fea0003800000 */
.L_x_3809:
[----:B------:R0:W-:Y:S01]  /*8980*/  STG.E.U16 [R16.64], R7 ;  /* 0x0000000710007986 */ /* 0x0001e2000c101524 */
[----:B------:R-:W-:Y:S05]  /*8990*/  BRA `(.L_x_3799) ;  /* 0x000006d000007947 */ /* 0x000fea0003800000 */
.L_x_3806:
        /* <DEDUP_REMOVED lines=12> */
.L_x_3818:
        /* <DEDUP_REMOVED lines=17> */
.L_x_3821:
[----:B------:R-:W-:-:S04]  /*8b70*/  LOP3.LUT R2, R7, 0x80000000, RZ, 0xc0, !PT ;  /* 0x8000000007027812 */ /* 0x000fc800078ec0ff */
[----:B------:R-:W-:-:S04]  /*8b80*/  SHF.R.U32.HI R3, RZ, 0x18, R2 ;  /* 0x00000018ff037819 */ /* 0x000fc80000011602 */
[----:B------:R-:W-:-:S04]  /*8b90*/  LOP3.LUT R0, R0, R3, RZ, 0xfc, !PT ;  /* 0x0000000300007212 */ /* 0x000fc800078efcff */
[----:B------:R-:W-:Y:S02]  /*8ba0*/  PRMT R8, R0, 0x7610, R8 ;  /* 0x0000761000087816 */ /* 0x000fe40000000008 */
.L_x_3820:
[----:B------:R-:W-:Y:S05]  /*8bb0*/  BSYNC B0 ;  /* 0x0000000000007941 */ /* 0x000fea0003800000 */
.L_x_3819:
[----:B------:R0:W-:Y:S01]  /*8bc0*/  STG.E.U8 [R16.64], R8 ;  /* 0x0000000810007986 */ /* 0x0001e2000c101124 */
[----:B------:R-:W-:Y:S05]  /*8bd0*/  BRA `(.L_x_3799) ;  /* 0x0000049000007947 */ /* 0x000fea0003800000 */
.L_x_3817:
        /* <DEDUP_REMOVED lines=17> */
.L_x_3824:
[----:B------:R-:W-:-:S04]  /*8cf0*/  LOP3.LUT R2, R7, 0x80000000, RZ, 0xc0, !PT ;  /* 0x8000000007027812 */ /* 0x000fc800078ec0ff */
[----:B------:R-:W-:-:S04]  /*8d00*/  SHF.R.U32.HI R3, RZ, 0x18, R2 ;  /* 0x00000018ff037819 */ /* 0x000fc80000011602 */
[----:B------:R-:W-:-:S04]  /*8d10*/  LOP3.LUT R0, R0, R3, RZ, 0xfc, !PT ;  /* 0x0000000300007212 */ /* 0x000fc800078efcff */
[----:B------:R-:W-:Y:S02]  /*8d20*/  PRMT R8, R0, 0x7610, R8 ;  /* 0x0000761000087816 */ /* 0x000fe40000000008 */
.L_x_3823:
[----:B------:R-:W-:Y:S05]  /*8d30*/  BSYNC B0 ;  /* 0x0000000000007941 */ /* 0x000fea0003800000 */
.L_x_3822:
[----:B------:R0:W-:Y:S01]  /*8d40*/  STG.E.U8 [R16.64], R8 ;  /* 0x0000000810007986 */ /* 0x0001e2000c101124 */
[----:B------:R-:W-:Y:S05]  /*8d50*/  BRA `(.L_x_3799) ;  /* 0x0000031000007947 */ /* 0x000fea0003800000 */
.L_x_3816:
        /* <DEDUP_REMOVED lines=22> */
.L_x_3798:
        /* <DEDUP_REMOVED lines=20> */
.L_x_3826:
[----:B------:R-:W-:-:S06]  /*9000*/  PRMT R2, RZ, 0x5410, R7 ;  /* 0x00005410ff027816 */ /* 0x000fcc0000000007 */
[----:B------:R-:W0:Y:S02]  /*9010*/  F2I.U64.TRUNC R2, R2 ;  /* 0x0000000200027311 */ /* 0x000e24000020d800 */
[----:B0-----:R0:W-:Y:S01]  /*9020*/  STG.E.64 [R16.64], R2 ;  /* 0x0000000210007986 */ /* 0x0011e2000c101b24 */
[----:B------:R-:W-:Y:S05]  /*9030*/  BRA `(.L_x_3799) ;  /* 0x0000003000007947 */ /* 0x000fea0003800000 */
.L_x_3825:
[----:B------:R-:W-:-:S06]  /*9040*/  PRMT R7, RZ, 0x5410, R7 ;  /* 0x00005410ff077816 */ /* 0x000fcc0000000007 */
[----:B------:R-:W0:Y:S02]  /*9050*/  F2I.FTZ.U32.TRUNC.NTZ R7, R7 ;  /* 0x0000000700077305 */ /* 0x000e24000021f000 */
[----:B0-----:R0:W-:Y:S02]  /*9060*/  STG.E [R16.64], R7 ;  /* 0x0000000710007986 */ /* 0x0011e4000c101924 */
.L_x_3799:
[----:B------:R-:W-:Y:S02]  /*9070*/  IADD3 R19, R19, 0x80, RZ ;  /* 0x0000008013137810 */ /* 0x000fe40007ffe0ff */
.L_x_3690:
[----:B------:R-:W-:Y:S05]  /*9080*/  BSYNC B6 ;  /* 0x0000000000067941 */ /* 0x000fea0003800000 */
.L_x_3689:
[----:B------:R-:W-:-:S13]  /*9090*/  ISETP.GE.AND P0, PT, R19, c[0x0][0x160], PT ;  /* 0x0000580013007a0c */ /* 0x000fda0003f06270 */
[----:B------:R-:W-:Y:S05]  /*90a0*/  @P0 EXIT ;  /* 0x000000000000094d */ /* 0x000fea0003800000 */
        /* <DEDUP_REMOVED lines=228> */
.L_x_3827:
        /* <DEDUP_REMOVED lines=20> */
.L_x_3831:
[----:B------:R-:W2:Y:S02]  /*a030*/  LDG.E.U8 R2, [R2.64] ;  /* 0x0000002402027981 */ /* 0x000ea4000c1e1100 */
[----:B--2---:R-:W0:Y:S02]  /*a040*/  I2F.U16 R0, R2 ;  /* 0x0000000200007306 */ /* 0x004e240000101000 */
[----:B0-----:R-:W-:Y:S01]  /*a050*/  F2FP.BF16.PACK_AB R0, RZ, R0 ;  /* 0x00000000ff00723e */ /* 0x001fe200000010ff */
[----:B------:R-:W-:Y:S05]  /*a060*/  BRA `(.L_x_3833) ;  /* 0x00000e3000007947 */ /* 0x000fea0003800000 */
.L_x_3830:
        /* <DEDUP_REMOVED lines=10> */
.L_x_3835:
[----:B------:R-:W2:Y:S02]  /*a110*/  LDG.E R2, [R2.64] ;  /* 0x0000002402027981 */ /* 0x000ea4000c1e1900 */
[----:B--2---:R-:W0:Y:S02]  /*a120*/  I2F R0, R2 ;  /* 0x0000000200007306 */ /* 0x004e240000201400 */
[----:B0-----:R-:W-:Y:S01]  /*a130*/  F2FP.BF16.PACK_AB R0, RZ, R0 ;  /* 0x00000000ff00723e */ /* 0x001fe200000010ff */
[----:B------:R-:W-:Y:S05]  /*a140*/  BRA `(.L_x_3833) ;  /* 0x00000d5000007947 */ /* 0x000fea0003800000 */
.L_x_3834:
[----:B------:R-:W2:Y:S02]  /*a150*/  LDG.E.U16 R2, [R2.64] ;  /* 0x0000002402027981 */ /* 0x000ea4000c1e1500 */
[----:B--2---:R-:W0:Y:S02]  /*a160*/  I2F.S16 R0, R2 ;  /* 0x0000000200007306 */ /* 0x004e240000101400 */
[----:B0-----:R-:W-:Y:S01]  /*a170*/  F2FP.BF16.PACK_AB R0, RZ, R0 ;  /* 0x00000000ff00723e */ /* 0x001fe200000010ff */
[----:B------:R-:W-:Y:S05]  /*a180*/  BRA `(.L_x_3833) ;  /* 0x00000d1000007947 */ /* 0x000fea0003800000 */
.L_x_3829:
        /* <DEDUP_REMOVED lines=9> */
.L_x_3837:
[----:B------:R-:W2:Y:S02]  /*a220*/  LDG.E.U16 R0, [R2.64] ;  /* 0x0000002402007981 */ /* 0x000ea4000c1e1500 */
[----:B--2---:R-:W-:-:S05]  /*a230*/  HADD2.F32 R0, -RZ, R0.H0_H0 ;  /* 0x20000000ff007230 */ /* 0x004fca0000004100 */
[----:B------:R-:W-:Y:S01]  /*a240*/  F2FP.BF16.PACK_AB R0, RZ, R0 ;  /* 0x00000000ff00723e */ /* 0x000fe200000010ff */
[----:B------:R-:W-:Y:S05]  /*a250*/  BRA `(.L_x_3833) ;  /* 0x00000c4000007947 */ /* 0x000fea0003800000 */
.L_x_3836:
        /* <DEDUP_REMOVED lines=9> */
.L_x_3839:
[----:B------:R-:W2:Y:S02]  /*a2f0*/  LDG.E.U16 R2, [R2.64] ;  /* 0x0000002402027981 */ /* 0x000ea4000c1e1500 */
[----:B--2---:R-:W-:-:S05]  /*a300*/  HADD2.F32 R0, -RZ, R2.H0_H0 ;  /* 0x20000002ff007230 */ /* 0x004fca0000004100 */
[----:B------:R-:W-:Y:S01]  /*a310*/  F2FP.BF16.PACK_AB R0, RZ, R0 ;  /* 0x00000000ff00723e */ /* 0x000fe200000010ff */
[----:B------:R-:W-:Y:S05]  /*a320*/  BRA `(.L_x_3833) ;  /* 0x00000b7000007947 */ /* 0x000fea0003800000 */
.L_x_3838:
[----:B------:R-:W2:Y:S02]  /*a330*/  LDG.E.64 R2, [R2.64] ;  /* 0x0000002402027981 */ /* 0x000ea4000c1e1b00 */
[----:B--2---:R-:W0:Y:S01]  /*a340*/  F2F.F32.F64 R0, R2 ;  /* 0x0000000200007310 */ /* 0x004e220000301000 */
[----:B------:R-:W0:-:S14]  /*a350*/  DSETP.GEU.AND P0, PT, |R2|, c[0x2][0x0], PT ;  /* 0x008000000200762a */ /* 0x000e1c0003f0e200 */
[----:B0-----:R-:W-:-:S05]  /*a360*/  @!P0 FMUL R0, R0, 1.175494350822287508e-38 ;  /* 0x0080000000008820 */ /* 0x001fca0000400000 */
[----:B------:R-:W-:Y:S01]  /*a370*/  F2FP.BF16.PACK_AB R0, RZ, R0 ;  /* 0x00000000ff00723e */ /* 0x000fe200000010ff */
[----:B------:R-:W-:Y:S05]  /*a380*/  BRA `(.L_x_3833) ;  /* 0x00000b1000007947 */ /* 0x000fea0003800000 */
.L_x_3828:
        /* <DEDUP_REMOVED lines=13> */
.L_x_3842:
[----:B------:R-:W2:Y:S02]  /*a460*/  LDG.E.64 R2, [R2.64] ;  /* 0x0000002402027981 */ /* 0x000ea4000c1e1b00 */
[----:B--2---:R-:W0:Y:S01]  /*a470*/  F2F.F32.F64 R0, R2 ;  /* 0x0000000200007310 */ /* 0x004e220000301000 */
[----:B------:R-:W0:-:S14]  /*a480*/  DSETP.GEU.AND P0, PT, |R2|, c[0x2][0x0], PT ;  /* 0x008000000200762a */ /* 0x000e1c0003f0e200 */
[----:B0-----:R-:W-:-:S05]  /*a490*/  @!P0 FMUL R0, R0, 1.175494350822287508e-38 ;  /* 0x0080000000008820 */ /* 0x001fca0000400000 */
[----:B------:R-:W-:Y:S01]  /*a4a0*/  F2FP.BF16.PACK_AB R0, RZ, R0 ;  /* 0x00000000ff00723e */ /* 0x000fe200000010ff */
[----:B------:R-:W-:Y:S05]  /*a4b0*/  BRA `(.L_x_3833) ;  /* 0x000009e000007947 */ /* 0x000fea0003800000 */
.L_x_3841:
        /* <DEDUP_REMOVED lines=28> */
.L_x_3844:
        /* <DEDUP_REMOVED lines=15> */
.L_x_3843:
[----:B------:R0:W5:Y:S01]  /*a770*/  LDG.E.U16 R0, [R2.64] ;  /* 0x0000002402007981 */ /* 0x000162000c1e1500 */
[----:B------:R-:W-:Y:S05]  /*a780*/  BRA `(.L_x_3833) ;  /* 0x0000071000007947 */ /* 0x000fea0003800000 */
.L_x_3840:
        /* <DEDUP_REMOVED lines=12> */
.L_x_3847:
        /* <DEDUP_REMOVED lines=21> */
.L_x_3851:
[----:B------:R-:W-:Y:S05]  /*a9a0*/  BSYNC B1 ;  /* 0x0000000000017941 */ /* 0x000fea0003800000 */
.L_x_3850:
[----:B------:R-:W-:Y:S01]  /*a9b0*/  LEA R3, R0, 0x3b800000, 0x17 ;  /* 0x3b80000000037811 */ /* 0x000fe200078eb8ff */
[----:B------:R-:W-:-:S05]  /*a9c0*/  IMAD.SHL.U32 R0, R2, 0x100000, RZ ;  /* 0x0010000002007824 */ /* 0x000fca00078e00ff */
[----:B------:R-:W-:Y:S02]  /*a9d0*/  LOP3.LUT R0, R3, R0, R4, 0xfe, !PT ;  /* 0x0000000003007212 */ /* 0x000fe400078efe04 */
.L_x_3849:
[----:B------:R-:W-:Y:S05]  /*a9e0*/  BSYNC B0 ;  /* 0x0000000000007941 */ /* 0x000fea0003800000 */
.L_x_3848:
[----:B------:R-:W-:Y:S01]  /*a9f0*/  F2FP.BF16.PACK_AB R0, RZ, R0 ;  /* 0x00000000ff00723e */ /* 0x000fe200000010ff */
[----:B------:R-:W-:Y:S05]  /*aa00*/  BRA `(.L_x_3833) ;  /* 0x0000049000007947 */ /* 0x000fea0003800000 */
.L_x_3846:
        /* <DEDUP_REMOVED lines=21> */
.L_x_3855:
[----:B------:R-:W-:Y:S05]  /*ab60*/  BSYNC B1 ;  /* 0x0000000000017941 */ /* 0x000fea0003800000 */
.L_x_3854:
[----:B------:R-:W-:Y:S01]  /*ab70*/  LEA R3, R0, 0x37800000, 0x17 ;  /* 0x3780000000037811 */ /* 0x000fe200078eb8ff */
[----:B------:R-:W-:-:S05]  /*ab80*/  IMAD.SHL.U32 R0, R2, 0x200000, RZ ;  /* 0x0020000002007824 */ /* 0x000fca00078e00ff */
[----:B------:R-:W-:Y:S02]  /*ab90*/  LOP3.LUT R0, R3, R0, R4, 0xfe, !PT ;  /* 0x0000000003007212 */ /* 0x000fe400078efe04 */
.L_x_3853:
[----:B------:R-:W-:Y:S05]  /*aba0*/  BSYNC B0 ;  /* 0x0000000000007941 */ /* 0x000fea0003800000 */
.L_x_3852:
[----:B------:R-:W-:Y:S01]  /*abb0*/  F2FP.BF16.PACK_AB R0, RZ, R0 ;  /* 0x00000000ff00723e */ /* 0x000fe200000010ff */
[----:B------:R-:W-:Y:S05]  /*abc0*/  BRA `(.L_x_3833) ;  /* 0x000002d000007947 */ /* 0x000fea0003800000 */
.L_x_3845:
        /* <DEDUP_REMOVED lines=14> */
.L_x_3859:
[----:B------:R-:W-:Y:S05]  /*acb0*/  BSYNC B0 ;  /* 0x0000000000007941 */ /* 0x000fea0003800000 */
.L_x_3858:
[----:B------:R-:W-:Y:S01]  /*acc0*/  F2FP.BF16.PACK_AB R0, RZ, R0 ;  /* 0x00000000ff00723e */ /* 0x000fe200000010ff */
[----:B------:R-:W-:Y:S05]  /*acd0*/  BRA `(.L_x_3833) ;  /* 0x000001c000007947 */ /* 0x000fea0003800000 */
.L_x_3832:
        /* <DEDUP_REMOVED lines=21> */
.L_x_3857:
[----:B------:R-:W2:Y:S02]  /*ae30*/  LDG.E.64 R2, [R2.64] ;  /* 0x0000002402027981 */ /* 0x000ea4000c1e1b00 */
[----:B--2---:R-:W0:Y:S02]  /*ae40*/  I2F.U64 R0, R2 ;  /* 0x0000000200007312 */ /* 0x004e240000301000 */
[----:B0-----:R-:W-:Y:S01]  /*ae50*/  F2FP.BF16.PACK_AB R0, RZ, R0 ;  /* 0x00000000ff00723e */ /* 0x001fe200000010ff */
[----:B------:R-:W-:Y:S05]  /*ae60*/  BRA `(.L_x_3833) ;  /* 0x0000003000007947 */ /* 0x000fea0003800000 */
.L_x_3856:
[----:B------:R-:W2:Y:S02]  /*ae70*/  LDG.E R2, [R2.64] ;  /* 0x0000002402027981 */ /* 0x000ea4000c1e1900 */
[----:B--2---:R-:W0:Y:S02]  /*ae80*/  I2F.U32 R0, R2 ;  /* 0x0000000200007306 */ /* 0x004e240000201000 */
[----:B0-----:R-:W-:-:S06]  /*ae90*/  F2FP.BF16.PACK_AB R0, RZ, R0 ;  /* 0x00000000ff00723e */ /* 0x001fcc00000010ff */
.L_x_3833:
[----:B-----5:R-:W-:Y:S01]  /*aea0*/  PRMT R7, RZ, 0x5410, R0 ;  /* 0x00005410ff077816 */ /* 0x020fe20000000000 */
[----:B------:R-:W-:Y:S01]  /*aeb0*/  IMAD.MOV.U32 R5, RZ, RZ, 0x3e800000 ;  /* 0x3e800000ff057424 */ /* 0x000fe200078e00ff */
[----:B------:R-:W1:Y:S01]  /*aec0*/  LDC.U8 R6, c[0x0][0x371] ;  /* 0x0000dc40ff067b82 */ /* 0x000e620000000000 */
[----:B------:R-:W-:Y:S01]  /*aed0*/  IMAD.MOV.U32 R9, RZ, RZ, 0x3d39bf78 ;  /* 0x3d39bf78ff097424 */ /* 0x000fe200078e00ff */
[----:B------:R-:W-:Y:S01]  /*aee0*/  BSSY B0, `(.L_x_3860) ;  /* 0x0000021000007945 */ /* 0x000fe20003800000 */
[----:B------:R-:W-:Y:S01]  /*aef0*/  FMUL.FTZ R0, |R7|, -1.4426950216293334961 ;  /* 0xbfb8aa3b07007820 */ /* 0x000fe20000410200 */
[----:B------:R-:W-:-:S05]  /*af00*/  FMNMX.FTZ R7, RZ, R7, PT ;  /* 0x00000007ff077209 */ /* 0x000fca0003810000 */
[----:B------:R-:W2:Y:S02]  /*af10*/  MUFU.EX2 R0, R0 ;  /* 0x0000000000007308 */ /* 0x000ea40000000800 */
[C---:B0-2---:R-:W-:Y:S01]  /*af20*/  FADD.FTZ.RZ R2, R0.reuse, 1 ;  /* 0x3f80000000027421 */ /* 0x045fe2000001c000 */
[----:B------:R-:W-:-:S04]  /*af30*/  ISETP.GE.U32.AND P1, PT, R0, 0x7f800000, PT ;  /* 0x7f8000000000780c */ /* 0x000fc80003f26070 */
[----:B------:R-:W-:-:S04]  /*af40*/  IADD3 R2, R2, -0x3f400000, RZ ;  /* 0xc0c0000002027810 */ /* 0x000fc80007ffe0ff */
[----:B------:R-:W-:-:S04]  /*af50*/  LOP3.LUT R3, R2, 0xff800000, RZ, 0xc0, !PT ;  /* 0xff80000002037812 */ /* 0x000fc800078ec0ff */
[----:B------:R-:W-:Y:S01]  /*af60*/  IADD3 R4, -R3, 0x40800000, RZ ;  /* 0x4080000003047810 */ /* 0x000fe20007ffe1ff */
[----:B------:R-:W-:Y:S02]  /*af70*/  IMAD.IADD R2, R0, 0x1, -R3 ;  /* 0x0000000100027824 */ /* 0x000fe400078e0a03 */
[----:B------:R-:W0:Y:S02]  /*af80*/  I2F R3, R3 ;  /* 0x0000000300037306 */ /* 0x000e240000201400 */
[----:B------:R-:W-:Y:S01]  /*af90*/  FFMA.FTZ R5, R4, R5, -1 ;  /* 0xbf80000004057423 */ /* 0x000fe20000010005 */
[----:B-1----:R-:W-:-:S03]  /*afa0*/  PRMT R4, R6, 0x9910, RZ ;  /* 0x0000991006047816 */ /* 0x002fc600000000ff */
[----:B------:R-:W-:Y:S01]  /*afb0*/  FADD.FTZ R2, R2, R5 ;  /* 0x0000000502027221 */ /* 0x000fe20000010000 */
[----:B------:R-:W-:-:S03]  /*afc0*/  ISETP.GT.AND P0, PT, R4, 0x9, PT ;  /* 0x000000090400780c */ /* 0x000fc60003f04270 */
[----:B------:R-:W-:-:S04]  /*afd0*/  FFMA.FTZ R5, R2, -R9, 0.10546888411045074463 ;  /* 0x3dd8001202057423 */ /* 0x000fc80000010809 */
        /* <DEDUP_REMOVED lines=9> */
[----:B0-----:R-:W-:-:S04]  /*b070*/  FMUL.FTZ R2, R3, 1.1920928955078125e-07 ;  /* 0x3400000003027820 */ /* 0x001fc80000410000 */
[----:B------:R-:W-:Y:S01]  /*b080*/  FFMA.FTZ R2, R2, 0.69314718246459960938, R5 ;  /* 0x3f31721802027823 */ /* 0x000fe20000010005 */
[----:B------:R-:W-:Y:S05]  /*b090*/  @!P1 BRA `(.L_x_3861) ;  /* 0x0000005000009947 */ /* 0x000fea0003800000 */
[C---:B------:R-:W-:Y:S02]  /*b0a0*/  ISETP.GE.AND P1, PT, R0.reuse, -0x407fffff, PT ;  /* 0xbf8000010000780c */ /* 0x040fe40003f26270 */
[----:B------:R-:W-:-:S11]  /*b0b0*/  FSETP.NEU.FTZ.AND P2, PT, R0, RZ, PT ;  /* 0x000000ff0000720b */ /* 0x000fd60003f5d000 */
[----:B------:R-:W-:-:S04]  /*b0c0*/  @P1 IMAD.MOV.U32 R3, RZ, RZ, 0x7f800000 ;  /* 0x7f800000ff031424 */ /* 0x000fc800078e00ff */
[----:B------:R-:W-:-:S05]  /*b0d0*/  @P1 FFMA.FTZ R2, R0, R3, +INF ;  /* 0x7f80000000021423 */ /* 0x000fca0000010003 */
[----:B------:R-:W-:Y:S02]  /*b0e0*/  FSEL R2, R2, -RZ, P2 ;  /* 0x800000ff02027208 */ /* 0x000fe40001000000 */
.L_x_3861:
[----:B------:R-:W-:Y:S05]  /*b0f0*/  BSYNC B0 ;  /* 0x0000000000007941 */ /* 0x000fea0003800000 */
.L_x_3860:
        /* <DEDUP_REMOVED lines=15> */
.L_x_3865:
[----:B------:R-:W-:-:S06]  /*b1f0*/  PRMT R3, RZ, 0x5410, R7 ;  /* 0x00005410ff037816 */ /* 0x000fcc0000000007 */
[----:B------:R-:W0:Y:S02]  /*b200*/  F2I.S64.TRUNC R2, R3 ;  /* 0x0000000300027311 */ /* 0x000e24000020d900 */
[----:B0-----:R-:W-:Y:S01]  /*b210*/  STG.E.U8 [R16.64], R2 ;  /* 0x0000000210007986 */ /* 0x001fe2000c101124 */
[----:B------:R-:W-:Y:S05]  /*b220*/  EXIT ;  /* 0x000000000000794d */ /* 0x000fea0003800000 */
.L_x_3864:
        /* <DEDUP_REMOVED lines=10> */
.L_x_3868:
[----:B------:R-:W-:-:S06]  /*b2d0*/  PRMT R7, RZ, 0x5410, R7 ;  /* 0x00005410ff077816 */ /* 0x000fcc0000000007 */
[----:B------:R-:W0:Y:S02]  /*b2e0*/  F2I.FTZ.TRUNC.NTZ R7, R7 ;  /* 0x0000000700077305 */ /* 0x000e24000021f100 */
[----:B0-----:R-:W-:Y:S01]  /*b2f0*/  STG.E [R16.64], R7 ;  /* 0x0000000710007986 */ /* 0x001fe2000c101924 */
[----:B------:R-:W-:Y:S05]  /*b300*/  EXIT ;  /* 0x000000000000794d */ /* 0x000fea0003800000 */
.L_x_3867:
[----:B------:R-:W-:-:S06]  /*b310*/  PRMT R7, RZ, 0x5410, R7 ;  /* 0x00005410ff077816 */ /* 0x000fcc0000000007 */
[----:B------:R-:W0:Y:S02]  /*b320*/  F2I.FTZ.TRUNC.NTZ R7, R7 ;  /* 0x0000000700077305 */ /* 0x000e24000021f100 */
[----:B0-----:R-:W-:Y:S01]  /*b330*/  STG.E.U16 [R16.64], R7 ;  /* 0x0000000710007986 */ /* 0x001fe2000c101524 */
[----:B------:R-:W-:Y:S05]  /*b340*/  EXIT ;  /* 0x000000000000794d */ /* 0x000fea0003800000 */
.L_x_3863:
        /* <DEDUP_REMOVED lines=9> */
.L_x_3870:
[----:B------:R-:W-:-:S04]  /*b3e0*/  PRMT R0, RZ, 0x5410, R7 ;  /* 0x00005410ff007816 */ /* 0x000fc80000000007 */
[----:B------:R-:W-:-:S05]  /*b3f0*/  F2FP.PACK_AB R0, RZ, R0 ;  /* 0x00000000ff00723e */ /* 0x000fca00000000ff */
[----:B------:R-:W-:Y:S01]  /*b400*/  STG.E.U16 [R16.64], R0 ;  /* 0x0000000010007986 */ /* 0x000fe2000c101524 */
[----:B------:R-:W-:Y:S05]  /*b410*/  EXIT ;  /* 0x000000000000794d */ /* 0x000fea0003800000 */
.L_x_3869:
        /* <DEDUP_REMOVED lines=10> */
.L_x_3872:
[----:B------:R-:W-:-:S04]  /*b4c0*/  PRMT R7, RZ, 0x5410, R7 ;  /* 0x00005410ff077816 */ /* 0x000fc80000000007 */
[----:B------:R-:W-:-:S04]  /*b4d0*/  F2FP.PACK_AB R3, RZ, R7 ;  /* 0x00000007ff03723e */ /* 0x000fc800000000ff */
[----:B------:R-:W-:-:S05]  /*b4e0*/  PRMT R3, R3, 0x5410, RZ ;  /* 0x0000541003037816 */ /* 0x000fca00000000ff */
[----:B------:R-:W-:Y:S01]  /*b4f0*/  STG.E [R16.64], R3 ;  /* 0x0000000310007986 */ /* 0x000fe2000c101924 */
[----:B------:R-:W-:Y:S05]  /*b500*/  EXIT ;  /* 0x000000000000794d */ /* 0x000fea0003800000 */
.L_x_3871:
[----:B------:R-:W-:-:S05]  /*b510*/  PRMT R2, RZ, 0x5410, R7 ;  /* 0x00005410ff027816 */ /* 0x000fca0000000007 */
[----:B------:R-:W-:-:S06]  /*b520*/  FMUL.FTZ R2, R2, 1 ;  /* 0x3f80000002027820 */ /* 0x000fcc0000410000 */
[----:B------:R-:W0:Y:S02]  /*b530*/  F2F.F64.F32 R2, R2 ;  /* 0x0000000200027310 */ /* 0x000e240000201800 */
[----:B0-----:R-:W-:Y:S01]  /*b540*/  STG.E.64 [R16.64], R2 ;  /* 0x0000000210007986 */ /* 0x001fe2000c101b24 */
[----:B------:R-:W-:Y:S05]  /*b550*/  EXIT ;  /* 0x000000000000794d */ /* 0x000fea0003800000 */
.L_x_3862:
        /* <DEDUP_REMOVED lines=13> */
.L_x_3875:
[----:B------:R-:W-:-:S05]  /*b630*/  PRMT R7, RZ, 0x5410, R7 ;  /* 0x00005410ff077816 */ /* 0x000fca0000000007 */
[----:B------:R-:W-:Y:S02]  /*b640*/  FMUL.FTZ R4, R7, 1 ;  /* 0x3f80000007047820 */ /* 0x000fe40000410000 */
[----:B------:R-:W-:-:S04]  /*b650*/  CS2R R6, SRZ ;  /* 0x0000000000067805 */ /* 0x000fc8000001ff00 */
[----:B------:R-:W0:Y:S02]  /*b660*/  F2F.F64.F32 R4, R4 ;  /* 0x0000000400047310 */ /* 0x000e240000201800 */
[----:B0-----:R-:W-:Y:S01]  /*b670*/  STG.E.128 [R16.64], R4 ;  /* 0x0000000410007986 */ /* 0x001fe2000c101d24 */
[----:B------:R-:W-:Y:S05]  /*b680*/  EXIT ;  /* 0x000000000000794d */ /* 0x000fea0003800000 */
.L_x_3874:
        /* <DEDUP_REMOVED lines=21> */
.L_x_3879:
[----:B------:R-:W-:Y:S05]  /*b7e0*/  BSYNC B0 ;  /* 0x0000000000007941 */ /* 0x000fea0003800000 */
.L_x_3878:
[----:B------:R-:W-:-:S05]  /*b7f0*/  LOP3.LUT R3, R0, R3, RZ, 0xfc, !PT ;  /* 0x0000000300037212 */ /* 0x000fca00078efcff */
[----:B------:R-:W-:Y:S01]  /*b800*/  STG.E.U8 [R16.64], R3 ;  /* 0x0000000310007986 */ /* 0x000fe2000c101124 */
[----:B------:R-:W-:Y:S05]  /*b810*/  EXIT ;  /* 0x000000000000794d */ /* 0x000fea0003800000 */
.L_x_3877:
        /* <DEDUP_REMOVED lines=13> */
.L_x_3881:
[----:B------:R-:W-:Y:S01]  /*b8f0*/  IMAD.MOV.U32 R0, RZ, RZ, 0x7f ;  /* 0x0000007fff007424 */ /* 0x000fe200078e00ff */
[----:B------:R-:W-:-:S04]  /*b900*/  ISETP.GT.U32.AND P0, PT, R2, 0x7f800000, PT ;  /* 0x7f8000000200780c */ /* 0x000fc80003f04070 */
[----:B------:R-:W-:-:S04]  /*b910*/  SEL R0, R0, 0x7c, P0 ;  /* 0x0000007c00007807 */ /* 0x000fc80000000000 */
.L_x_3882:
[----:B------:R-:W-:Y:S05]  /*b920*/  BSYNC B0 ;  /* 0x0000000000007941 */ /* 0x000fea0003800000 */
.L_x_3880:
[----:B------:R-:W-:-:S04]  /*b930*/  LOP3.LUT R2, R7, 0x80000000, RZ, 0xc0, !PT ;  /* 0x8000000007027812 */ /* 0x000fc800078ec0ff */
[----:B------:R-:W-:-:S04]  /*b940*/  SHF.R.U32.HI R3, RZ, 0x18, R2 ;  /* 0x00000018ff037819 */ /* 0x000fc80000011602 */
[----:B------:R-:W-:-:S05]  /*b950*/  LOP3.LUT R3, R0, R3, RZ, 0xfc, !PT ;  /* 0x0000000300037212 */ /* 0x000fca00078efcff */
[----:B------:R-:W-:Y:S01]  /*b960*/  STG.E.U8 [R16.64], R3 ;  /* 0x0000000310007986 */ /* 0x000fe2000c101124 */
[----:B------:R-:W-:Y:S05]  /*b970*/  EXIT ;  /* 0x000000000000794d */ /* 0x000fea0003800000 */
.L_x_3876:
[----:B------:R-:W-:Y:S01]  /*b980*/  STG.E.U16 [R16.64], R7 ;  /* 0x0000000710007986 */ /* 0x000fe2000c101524 */
[----:B------:R-:W-:Y:S05]  /*b990*/  EXIT ;  /* 0x000000000000794d */ /* 0x000fea0003800000 */
.L_x_3873:
        /* <DEDUP_REMOVED lines=12> */
.L_x_3885:
        /* <DEDUP_REMOVED lines=17> */
.L_x_3888:
[----:B------:R-:W-:-:S04]  /*bb70*/  LOP3.LUT R2, R7, 0x80000000, RZ, 0xc0, !PT ;  /* 0x8000000007027812 */ /* 0x000fc800078ec0ff */
[----:B------:R-:W-:-:S04]  /*bb80*/  SHF.R.U32.HI R3, RZ, 0x18, R2 ;  /* 0x00000018ff037819 */ /* 0x000fc80000011602 */
[----:B------:R-:W-:-:S04]  /*bb90*/  LOP3.LUT R0, R0, R3, RZ, 0xfc, !PT ;  /* 0x0000000300007212 */ /* 0x000fc800078efcff */
[----:B------:R-:W-:Y:S02]  /*bba0*/  PRMT R8, R0, 0x7610, R8 ;  /* 0x0000761000087816 */ /* 0x000fe40000000008 */
.L_x_3887:
[----:B------:R-:W-:Y:S05]  /*bbb0*/  BSYNC B0 ;  /* 0x0000000000007941 */ /* 0x000fea0003800000 */
.L_x_3886:
[----:B------:R-:W-:Y:S01]  /*bbc0*/  STG.E.U8 [R16.64], R8 ;  /* 0x0000000810007986 */ /* 0x000fe2000c101124 */
[----:B------:R-:W-:Y:S05]  /*bbd0*/  EXIT ;  /* 0x000000000000794d */ /* 0x000fea0003800000 */
.L_x_3884:
        /* <DEDUP_REMOVED lines=17> */
.L_x_3891:
[----:B------:R-:W-:-:S04]  /*bcf0*/  LOP3.LUT R2, R7, 0x80000000, RZ, 0xc0, !PT ;  /* 0x8000000007027812 */ /* 0x000fc800078ec0ff */
[----:B------:R-:W-:-:S04]  /*bd00*/  SHF.R.U32.HI R3, RZ, 0x18, R2 ;  /* 0x00000018ff037819 */ /* 0x000fc80000011602 */
[----:B------:R-:W-:-:S04]  /*bd10*/  LOP3.LUT R0, R0, R3, RZ, 0xfc, !PT ;  /* 0x0000000300007212 */ /* 0x000fc800078efcff */
[----:B------:R-:W-:Y:S02]  /*bd20*/  PRMT R8, R0, 0x7610, R8 ;  /* 0x0000761000087816 */ /* 0x000fe40000000008 */
.L_x_3890:
[----:B------:R-:W-:Y:S05]  /*bd30*/  BSYNC B0 ;  /* 0x0000000000007941 */ /* 0x000fea0003800000 */
.L_x_3889:
[----:B------:R-:W-:Y:S01]  /*bd40*/  STG.E.U8 [R16.64], R8 ;  /* 0x0000000810007986 */ /* 0x000fe2000c101124 */
[----:B------:R-:W-:Y:S05]  /*bd50*/  EXIT ;  /* 0x000000000000794d */ /* 0x000fea0003800000 */
.L_x_3883:
        /* <DEDUP_REMOVED lines=22> */
.L_x_3866:
        /* <DEDUP_REMOVED lines=20> */
.L_x_3893:
[----:B------:R-:W-:-:S06]  /*c000*/  PRMT R2, RZ, 0x5410, R7 ;  /* 0x00005410ff027816 */ /* 0x000fcc0000000007 */
[----:B------:R-:W0:Y:S02]  /*c010*/  F2I.U64.TRUNC R2, R2 ;  /* 0x0000000200027311 */ /* 0x000e24000020d800 */
[----:B0-----:R-:W-:Y:S01]  /*c020*/  STG.E.64 [R16.64], R2 ;  /* 0x0000000210007986 */ /* 0x001fe2000c101b24 */
[----:B------:R-:W-:Y:S05]  /*c030*/  EXIT ;  /* 0x000000000000794d */ /* 0x000fea0003800000 */
.L_x_3892:
[----:B------:R-:W-:-:S06]  /*c040*/  PRMT R7, RZ, 0x5410, R7 ;  /* 0x00005410ff077816 */ /* 0x000fcc0000000007 */
[----:B------:R-:W0:Y:S02]  /*c050*/  F2I.FTZ.U32.TRUNC.NTZ R7, R7 ;  /* 0x0000000700077305 */ /* 0x000e24000021f000 */
[----:B0-----:R-:W-:Y:S01]  /*c060*/  STG.E [R16.64], R7 ;  /* 0x0000000710007986 */ /* 0x001fe2000c101924 */
[----:B------:R-:W-:Y:S05]  /*c070*/  EXIT ;  /* 0x000000000000794d */ /* 0x000fea0003800000 */
.L_x_3894:
        /* <DEDUP_REMOVED lines=16> */
.L_x_6716:


//--------------------- .text._ZN2at6native27unrolled_elementwise_kernelIZZZNS0_33launch_log_sigmoid_forward_kernelERNS_18TensorIteratorBaseEENKUlvE_clEvENKUlvE2_clEvEUlN3c108BFloat16EE_St5arrayIPcLm2EELi4E23TrivialOffsetCalculatorILi1EjESD_NS0_6memory12LoadWithCastILi1EEENSE_13StoreWithCastILi1EEEEEviT_T0_T2_T3_T4_T5_ --------------------------
	.section	.text._ZN2at6native27unrolled_elementwise_kernelIZZZNS0_33launch_log_sigmoid_forward_kernelERNS_18TensorIteratorBaseEENKUlvE_clEvENKUlvE2_clEvEUlN3c108BFloat16EE_St5arrayIPcLm2EELi4E23TrivialOffsetCalculatorILi1EjESD_NS0_6memory12LoadWithCastILi1EEENSE_13StoreWithCastILi1EEEEEviT_T0_T2_T3_T4_T5_,"ax",@progbits
	.sectioninfo	@"SHI_REGISTERS=30"
	.align	128
        .global         _ZN2at6native27unrolled_elementwise_kernelIZZZNS0_33launch_log_sigmoid_forward_kernelERNS_18TensorIteratorBaseEENKUlvE_clEvENKUlvE2_clEvEUlN3c108BFloat16EE_St5arrayIPcLm2EELi4E23TrivialOffsetCalculatorILi1EjESD_NS0_6memory12LoadWithCastILi1EEENSE_13StoreWithCastILi1EEEEEviT_T0_T2_T3_T4_T5_
        .type           _ZN2at6native27unrolled_elementwise_kernelIZZZNS0_33launch_log_sigmoid_forward_kernelERNS_18TensorIteratorBaseEENKUlvE_clEvENKUlvE2_clEvEUlN3c108BFloat16EE_St5arrayIPcLm2EELi4E23TrivialOffsetCalculatorILi1EjESD_NS0_6memory12LoadWithCastILi1EEENSE_13StoreWithCastILi1EEEEEviT_T0_T2_T3_T4_T5_,@function
        .size           _ZN2at6native27unrolled_elementwise_kernelIZZZNS0_33launch_log_sigmoid_forward_kernelERNS_18TensorIteratorBaseEENKUlvE_clEvENKUlvE2_clEvEUlN3c108BFloat16EE_St5arrayIPcLm2EELi4E23TrivialOffsetCalculatorILi1EjESD_NS0_6memory12LoadWithCastILi1EEENSE_13StoreWithCastILi1EEEEEviT_T0_T2_T3_T4_T5_,(.L_x_6717 - _ZN2at6native27unrolled_elementwise_kernelIZZZNS0_33launch_log_sigmoid_forward_kernelERNS_18TensorIteratorBaseEENKUlvE_clEvENKUlvE2_clEvEUlN3c108BFloat16EE_St5arrayIPcLm2EELi4E23TrivialOffsetCalculatorILi1EjESD_NS0_6memory12LoadWithCastILi1EEENSE_13StoreWithCastILi1EEEEEviT_T0_T2_T3_T4_T5_)
        .other          _ZN2at6native27unrolled_elementwise_kernelIZZZNS0_33launch_log_sigmoid_forward_kernelERNS_18TensorIteratorBaseEENKUlvE_clEvENKUlvE2_clEvEUlN3c108BFloat16EE_St5arrayIPcLm2EELi4E23TrivialOffsetCalculatorILi1EjESD_NS0_6memory12LoadWithCastILi1EEENSE_13StoreWithCastILi1EEEEEviT_T0_T2_T3_T4_T5_,@"STO_CUDA_ENTRY STV_DEFAULT"
_ZN2at6native27unrolled_elementwise_kernelIZZZNS0_33launch_log_sigmoid_forward_kernelERNS_18TensorIteratorBaseEENKUlvE_clEvENKUlvE2_clEvEUlN3c108BFloat16EE_St5arrayIPcLm2EELi4E23TrivialOffsetCalculatorILi1EjESD_NS0_6memory12LoadWithCastILi1EEENSE_13StoreWithCastILi1EEEEEviT_T0_T2_T3_T4_T5_:
.text._ZN2at6native27unrolled_elementwise_kernelIZZZNS0_33launch_log_sigmoid_forward_kernelERNS_18TensorIteratorBaseEENKUlvE_clEvENKUlvE2_clEvEUlN3c108BFloat16EE_St5arrayIPcLm2EELi4E23TrivialOffsetCalculatorILi1EjESD_NS0_6memory12LoadWithCastILi1EEENSE_13StoreWithCastILi1EEEEEviT_T0_T2_T3_T4_T5_:
        /* <DEDUP_REMOVED lines=8> */
[----:B------:R-:W-:Y:S01]  /*0080*/  PRMT R23, RZ, 0x7610, R23 ;  /* 0x00007610ff177816 */ /* 0x000fe20000000017 */
[----:B0-----:R-:W-:-:S05]  /*0090*/  IMAD R17, R16, R17, c[0x0][0x160] ;  /* 0x0000580010117624 */ /* 0x001fca00078e0211 */
[----:B--2---:R-:W-:-:S13]  /*00a0*/  ISETP.GE.AND P0, PT, R24, R17, PT ;  /* 0x000000111800720c */ /* 0x004fda0003f06270 */
[----:B------:R-:W-:Y:S05]  /*00b0*/  @P0 BRA `(.L_x_3896) ;  /* 0x000010c000000947 */ /* 0x000fea0003800000 */
[----:B-1----:R-:W-:Y:S01]  /*00c0*/  PRMT R0, R19, 0x9910, RZ ;  /* 0x0000991013007816 */ /* 0x002fe200000000ff */
        /* <DEDUP_REMOVED lines=19> */
.L_x_3900:
[----:B------:R-:W2:Y:S02]  /*0200*/  LDG.E.U8 R2, [R2.64] ;  /* 0x0000002402027981 */ /* 0x000ea4000c1e1100 */
[----:B--2---:R-:W0:Y:S02]  /*0210*/  I2F.U16 R0, R2 ;  /* 0x0000000200007306 */ /* 0x004e240000101000 */
[----:B0-----:R-:W-:-:S04]  /*0220*/  F2FP.BF16.PACK_AB R0, RZ, R0 ;  /* 0x00000000ff00723e */ /* 0x001fc800000010ff */
[----:B------:R-:W-:Y:S01]  /*0230*/  PRMT R23, R0, 0x7610, R23 ;  /* 0x0000761000177816 */ /* 0x000fe20000000017 */
[----:B------:R-:W-:Y:S05]  /*0240*/  BRA `(.L_x_3902) ;  /* 0x00000f1000007947 */ /* 0x000fea0003800000 */
.L_x_3899:
        /* <DEDUP_REMOVED lines=11> */
.L_x_3904:
[----:B------:R-:W2:Y:S02]  /*0300*/  LDG.E R2, [R2.64] ;  /* 0x0000002402027981 */ /* 0x000ea4000c1e1900 */
[----:B--2---:R-:W0:Y:S02]  /*0310*/  I2F R0, R2 ;  /* 0x0000000200007306 */ /* 0x004e240000201400 */
[----:B0-----:R-:W-:-:S04]  /*0320*/  F2FP.BF16.PACK_AB R0, RZ, R0 ;  /* 0x00000000ff00723e */ /* 0x001fc800000010ff */
[----:B------:R-:W-:Y:S01]  /*0330*/  PRMT R23, R0, 0x7610, R23 ;  /* 0x0000761000177816 */ /* 0x000fe20000000017 */
[----:B------:R-:W-:Y:S05]  /*0340*/  BRA `(.L_x_3902) ;  /* 0x00000e1000007947 */ /* 0x000fea0003800000 */
.L_x_3903:
[----:B------:R-:W2:Y:S02]  /*0350*/  LDG.E.U16 R2, [R2.64] ;  /* 0x0000002402027981 */ /* 0x000ea4000c1e1500 */
[----:B--2---:R-:W0:Y:S02]  /*0360*/  I2F.S16 R0, R2 ;  /* 0x0000000200007306 */ /* 0x004e240000101400 */
[----:B0-----:R-:W-:-:S04]  /*0370*/  F2FP.BF16.PACK_AB R0, RZ, R0 ;  /* 0x00000000ff00723e */ /* 0x001fc800000010ff */
[----:B------:R-:W-:Y:S01]  /*0380*/  PRMT R23, R0, 0x7610, R23 ;  /* 0x0000761000177816 */ /* 0x000fe20000000017 */
[----:B------:R-:W-:Y:S05]  /*0390*/  BRA `(.L_x_3902) ;  /* 0x00000dc000007947 */ /* 0x000fea0003800000 */
.L_x_3898:
        /* <DEDUP_REMOVED lines=9> */
.L_x_3906:
[----:B------:R-:W2:Y:S02]  /*0430*/  LDG.E.U16 R0, [R2.64] ;  /* 0x0000002402007981 */ /* 0x000ea4000c1e1500 */
[----:B--2---:R-:W-:-:S05]  /*0440*/  HADD2.F32 R0, -RZ, R0.H0_H0 ;  /* 0x20000000ff007230 */ /* 0x004fca0000004100 */
[----:B------:R-:W-:-:S04]  /*0450*/  F2FP.BF16.PACK_AB R0, RZ, R0 ;  /* 0x00000000ff00723e */ /* 0x000fc800000010ff */
[----:B------:R-:W-:Y:S01]  /*0460*/  PRMT R23, R0, 0x7610, R23 ;  /* 0x0000761000177816 */ /* 0x000fe20000000017 */
[----:B------:R-:W-:Y:S05]  /*0470*/  BRA `(.L_x_3902) ;  /* 0x00000ce000007947 */ /* 0x000fea0003800000 */
.L_x_3905:
        /* <DEDUP_REMOVED lines=9> */
.L_x_3908:
[----:B------:R-:W2:Y:S02]  /*0510*/  LDG.E.U16 R2, [R2.64] ;  /* 0x0000002402027981 */ /* 0x000ea4000c1e1500 */
[----:B--2---:R-:W-:-:S05]  /*0520*/  HADD2.F32 R0, -RZ, R2.H0_H0 ;  /* 0x20000002ff007230 */ /* 0x004fca0000004100 */
[----:B------:R-:W-:-:S04]  /*0530*/  F2FP.BF16.PACK_AB R0, RZ, R0 ;  /* 0x00000000ff00723e */ /* 0x000fc800000010ff */
[----:B------:R-:W-:Y:S01]  /*0540*/  PRMT R23, R0, 0x7610, R23 ;  /* 0x0000761000177816 */ /* 0x000fe20000000017 */
[----:B------:R-:W-:Y:S05]  /*0550*/  BRA `(.L_x_3902) ;  /* 0x00000c0000007947 */ /* 0x000fea0003800000 */
.L_x_3907:
[----:B------:R-:W2:Y:S02]  /*0560*/  LDG.E.64 R2, [R2.64] ;  /* 0x0000002402027981 */ /* 0x000ea4000c1e1b00 */
[----:B--2---:R-:W0:Y:S01]  /*0570*/  F2F.F32.F64 R0, R2 ;  /* 0x0000000200007310 */ /* 0x004e220000301000 */
[----:B------:R-:W0:-:S14]  /*0580*/  DSETP.GEU.AND P0, PT, |R2|, c[0x2][0x0], PT ;  /* 0x008000000200762a */ /* 0x000e1c0003f0e200 */
[----:B0-----:R-:W-:-:S05]  /*0590*/  @!P0 FMUL R0, R0, 1.175494350822287508e-38 ;  /* 0x0080000000008820 */ /* 0x001fca0000400000 */
[----:B------:R-:W-:-:S04]  /*05a0*/  F2FP.BF16.PACK_AB R0, RZ, R0 ;  /* 0x00000000ff00723e */ /* 0x000fc800000010ff */
[----:B------:R-:W-:Y:S01]  /*05b0*/  PRMT R23, R0, 0x7610, R23 ;  /* 0x0000761000177816 */ /* 0x000fe20000000017 */
[----:B------:R-:W-:Y:S05]  /*05c0*/  BRA `(.L_x_3902) ;  /* 0x00000b9000007947 */ /* 0x000fea0003800000 */
.L_x_3897:
        /* <DEDUP_REMOVED lines=14> */
.L_x_3911:
[----:B------:R-:W2:Y:S02]  /*06b0*/  LDG.E.64 R2, [R2.64] ;  /* 0x0000002402027981 */ /* 0x000ea4000c1e1b00 */
[----:B--2---:R-:W0:Y:S01]  /*06c0*/  F2F.F32.F64 R0, R2 ;  /* 0x0000000200007310 */ /* 0x004e220000301000 */
[----:B------:R-:W0:-:S14]  /*06d0*/  DSETP.GEU.AND P0, PT, |R2|, c[0x2][0x0], PT ;  /* 0x008000000200762a */ /* 0x000e1c0003f0e200 */
[----:B0-----:R-:W-:-:S05]  /*06e0*/  @!P0 FMUL R0, R0, 1.175494350822287508e-38 ;  /* 0x0080000000008820 */ /* 0x001fca0000400000 */
[----:B------:R-:W-:-:S04]  /*06f0*/  F2FP.BF16.PACK_AB R0, RZ, R0 ;  /* 0x00000000ff00723e */ /* 0x000fc800000010ff */
[----:B------:R-:W-:Y:S01]  /*0700*/  PRMT R23, R0, 0x7610, R23 ;  /* 0x0000761000177816 */ /* 0x000fe20000000017 */
[----:B------:R-:W-:Y:S05]  /*0710*/  BRA `(.L_x_3902) ;  /* 0x00000a4000007947 */ /* 0x000fea0003800000 */
.L_x_3910:
        /* <DEDUP_REMOVED lines=28> */
.L_x_3913:
        /* <DEDUP_REMOVED lines=16> */
.L_x_3912:
[----:B------:R0:W5:Y:S01]  /*09e0*/  LDG.E.U16 R23, [R2.64] ;  /* 0x0000002402177981 */ /* 0x000162000c1e1500 */
[----:B------:R-:W-:Y:S05]  /*09f0*/  BRA `(.L_x_3902) ;  /* 0x0000076000007947 */ /* 0x000fea0003800000 */
.L_x_3909:
        /* <DEDUP_REMOVED lines=12> */
.L_x_3916:
        /* <DEDUP_REMOVED lines=21> */
.L_x_3920:
[----:B------:R-:W-:Y:S05]  /*0c10*/  BSYNC B1 ;  /* 0x0000000000017941 */ /* 0x000fea0003800000 */
.L_x_3919:
[----:B------:R-:W-:Y:S01]  /*0c20*/  LEA R3, R0, 0x3b800000, 0x17 ;  /* 0x3b80000000037811 */ /* 0x000fe200078eb8ff */
[----:B------:R-:W-:-:S05]  /*0c30*/  IMAD.SHL.U32 R0, R2, 0x100000, RZ ;  /* 0x0010000002007824 */ /* 0x000fca00078e00ff */
[----:B------:R-:W-:Y:S02]  /*0c40*/  LOP3.LUT R0, R3, R0, R4, 0xfe, !PT ;  /* 0x0000000003007212 */ /* 0x000fe400078efe04 */
.L_x_3918:
[----:B------:R-:W-:Y:S05]  /*0c50*/  BSYNC B0 ;  /* 0x0000000000007941 */ /* 0x000fea0003800000 */
.L_x_3917:
[----:B------:R-:W-:-:S04]  /*0c60*/  F2FP.BF16.PACK_AB R0, RZ, R0 ;  /* 0x00000000ff00723e */ /* 0x000fc800000010ff */
[----:B------:R-:W-:Y:S01]  /*0c70*/  PRMT R23, R0, 0x7610, R23 ;  /* 0x0000761000177816 */ /* 0x000fe20000000017 */
[----:B------:R-:W-:Y:S05]  /*0c80*/  BRA `(.L_x_3902) ;  /* 0x000004d000007947 */ /* 0x000fea0003800000 */
.L_x_3915:
        /* <DEDUP_REMOVED lines=21> */
.L_x_3924:
[----:B------:R-:W-:Y:S05]  /*0de0*/  BSYNC B1 ;  /* 0x0000000000017941 */ /* 0x000fea0003800000 */
.L_x_3923:
[----:B------:R-:W-:Y:S01]  /*0df0*/  LEA R3, R0, 0x37800000, 0x17 ;  /* 0x3780000000037811 */ /* 0x000fe200078eb8ff */
[----:B------:R-:W-:-:S05]  /*0e00*/  IMAD.SHL.U32 R0, R2, 0x200000, RZ ;  /* 0x0020000002007824 */ /* 0x000fca00078e00ff */
[----:B------:R-:W-:Y:S02]  /*0e10*/  LOP3.LUT R0, R3, R0, R4, 0xfe, !PT ;  /* 0x0000000003007212 */ /* 0x000fe400078efe04 */
.L_x_3922:
[----:B------:R-:W-:Y:S05]  /*0e20*/  BSYNC B0 ;  /* 0x0000000000007941 */ /* 0x000fea0003800000 */
.L_x_3921:
[----:B------:R-:W-:-:S04]  /*0e30*/  F2FP.BF16.PACK_AB R0, RZ, R0 ;  /* 0x00000000ff00723e */ /* 0x000fc800000010ff */
[----:B------:R-:W-:Y:S01]  /*0e40*/  PRMT R23, R0, 0x7610, R23 ;  /* 0x0000761000177816 */ /* 0x000fe20000000017 */
[----:B------:R-:W-:Y:S05]  /*0e50*/  BRA `(.L_x_3902) ;  /* 0x0000030000007947 */ /* 0x000fea0003800000 */
.L_x_3914:
        /* <DEDUP_REMOVED lines=14> */
.L_x_3928:
[----:B------:R-:W-:Y:S05]  /*0f40*/  BSYNC B0 ;  /* 0x0000000000007941 */ /* 0x000fea0003800000 */
.L_x_3927:
[----:B------:R-:W-:-:S04]  /*0f50*/  F2FP.BF16.PACK_AB R0, RZ, R0 ;  /* 0x00000000ff00723e */ /* 0x000fc800000010ff */
[----:B------:R-:W-:Y:S01]  /*0f60*/  PRMT R23, R0, 0x7610, R23 ;  /* 0x0000761000177816 */ /* 0x000fe20000000017 */
[----:B------:R-:W-:Y:S05]  /*0f70*/  BRA `(.L_x_3902) ;  /* 0x000001e000007947 */ /* 0x000fea0003800000 */
.L_x_3901:
        /* <DEDUP_REMOVED lines=21> */
.L_x_3926:
[----:B------:R-:W2:Y:S02]  /*10d0*/  LDG.E.64 R2, [R2.64] ;  /* 0x0000002402027981 */ /* 0x000ea4000c1e1b00 */
[----:B--2---:R-:W0:Y:S02]  /*10e0*/  I2F.U64 R0, R2 ;  /* 0x0000000200007312 */ /* 0x004e240000301000 */
[----:B0-----:R-:W-:-:S04]  /*10f0*/  F2FP.BF16.PACK_AB R0, RZ, R0 ;  /* 0x00000000ff00723e */ /* 0x001fc800000010ff */
[----:B------:R-:W-:Y:S01]  /*1100*/  PRMT R23, R0, 0x7610, R23 ;  /* 0x0000761000177816 */ /* 0x000fe20000000017 */
[----:B------:R-:W-:Y:S05]  /*1110*/  BRA `(.L_x_3902) ;  /* 0x0000004000007947 */ /* 0x000fea0003800000 */
.L_x_3925:
[----:B------:R-:W2:Y:S02]  /*1120*/  LDG.E R2, [R2.64] ;  /* 0x0000002402027981 */ /* 0x000ea4000c1e1900 */
[----:B--2---:R-:W0:Y:S02]  /*1130*/  I2F.U32 R0, R2 ;  /* 0x0000000200007306 */ /* 0x004e240000201000 */
[----:B0-----:R-:W-:-:S04]  /*1140*/  F2FP.BF16.PACK_AB R0, RZ, R0 ;  /* 0x00000000ff00723e */ /* 0x001fc800000010ff */
[----:B------:R-:W-:Y:S02]  /*1150*/  PRMT R23, R0, 0x7610, R23 ;  /* 0x0000761000177816 */ /* 0x000fe40000000017 */
.L_x_3902:
[----:B------:R-:W1:Y:S02]  /*1160*/  S2R R24, SR_TID.X ;  /* 0x0000000000187919 */ /* 0x000e640000002100 */
[----:B-1----:R-:W-:-:S03]  /*1170*/  IADD3 R24, R24, 0x80, RZ ;  /* 0x0000008018187810 */ /* 0x002fc60007ffe0ff */
.L_x_3896:
[----:B-1----:R-:W-:Y:S05]  /*1180*/  BSYNC B6 ;  /* 0x0000000000067941 */ /* 0x002fea0003800000 */
.L_x_3895:
[----:B------:R-:W-:Y:S01]  /*1190*/  ISETP.GE.AND P0, PT, R24, R17, PT ;  /* 0x000000111800720c */ /* 0x000fe20003f06270 */
[----:B------:R-:W-:-:S12]  /*11a0*/  BSSY B6, `(.L_x_3929) ;  /* 0x000010d000067945 */ /* 0x000fd80003800000 */
        /* <DEDUP_REMOVED lines=22> */
.L_x_3934:
[----:B------:R-:W2:Y:S02]  /*1310*/  LDG.E.U8 R2, [R2.64] ;  /* 0x0000002402027981 */ /* 0x000ea4000c1e1100 */
[----:B--2---:R-:W0:Y:S02]  /*1320*/  I2F.U16 R0, R2 ;  /* 0x0000000200007306 */ /* 0x004e240000101000 */
[----:B0-----:R-:W-:-:S04]  /*1330*/  F2FP.BF16.PACK_AB R0, RZ, R0 ;  /* 0x00000000ff00723e */ /* 0x001fc800000010ff */
[----:B------:R-:W-:Y:S01]  /*1340*/  PRMT R22, R0, 0x7610, R22 ;  /* 0x0000761000167816 */ /* 0x000fe20000000016 */
[----:B------:R-:W-:Y:S05]  /*1350*/  BRA `(.L_x_3936) ;  /* 0x00000f0000007947 */ /* 0x000fea0003800000 */
.L_x_3933:
        /* <DEDUP_REMOVED lines=11> */
.L_x_3938:
[----:B------:R-:W2:Y:S02]  /*1410*/  LDG.E R2, [R2.64] ;  /* 0x0000002402027981 */ /* 0x000ea4000c1e1900 */
[----:B--2---:R-:W0:Y:S02]  /*1420*/  I2F R0, R2 ;  /* 0x0000000200007306 */ /* 0x004e240000201400 */
[----:B0-----:R-:W-:-:S04]  /*1430*/  F2FP.BF16.PACK_AB R0, RZ, R0 ;  /* 0x00000000ff00723e */ /* 0x001fc800000010ff */
[----:B------:R-:W-:Y:S01]  /*1440*/  PRMT R22, R0, 0x7610, R22 ;  /* 0x0000761000167816 */ /* 0x000fe20000000016 */
[----:B------:R-:W-:Y:S05]  /*1450*/  BRA `(.L_x_3936) ;  /* 0x00000e0000007947 */ /* 0x000fea0003800000 */
.L_x_3937:
[----:B------:R-:W2:Y:S02]  /*1460*/  LDG.E.U16 R2, [R2.64] ;  /* 0x0000002402027981 */ /* 0x000ea4000c1e1500 */
[----:B--2---:R-:W0:Y:S02]  /*1470*/  I2F.S16 R0, R2 ;  /* 0x0000000200007306 */ /* 0x004e240000101400 */
[----:B0-----:R-:W-:-:S04]  /*1480*/  F2FP.BF16.PACK_AB R0, RZ, R0 ;  /* 0x00000000ff00723e */ /* 0x001fc800000010ff */
[----:B------:R-:W-:Y:S01]  /*1490*/  PRMT R22, R0, 0x7610, R22 ;  /* 0x0000761000167816 */ /* 0x000fe20000000016 */
[----:B------:R-:W-:Y:S05]  /*14a0*/  BRA `(.L_x_3936) ;  /* 0x00000db000007947 */ /* 0x000fea0003800000 */
.L_x_3932:
        /* <DEDUP_REMOVED lines=9> */
.L_x_3940:
[----:B------:R-:W2:Y:S02]  /*1540*/  LDG.E.U16 R0, [R2.64] ;  /* 0x0000002402007981 */ /* 0x000ea4000c1e1500 */
[----:B--2---:R-:W-:-:S05]  /*1550*/  HADD2.F32 R0, -RZ, R0.H0_H0 ;  /* 0x20000000ff007230 */ /* 0x004fca0000004100 */
[----:B------:R-:W-:-:S04]  /*1560*/  F2FP.BF16.PACK_AB R0, RZ, R0 ;  /* 0x00000000ff00723e */ /* 0x000fc800000010ff */
[----:B------:R-:W-:Y:S01]  /*1570*/  PRMT R22, R0, 0x7610, R22 ;  /* 0x0000761000167816 */ /* 0x000fe20000000016 */
[----:B------:R-:W-:Y:S05]  /*1580*/  BRA `(.L_x_3936) ;  /* 0x00000cd000007947 */ /* 0x000fea0003800000 */
.L_x_3939:
        /* <DEDUP_REMOVED lines=9> */
.L_x_3942:
[----:B------:R-:W2:Y:S02]  /*1620*/  LDG.E.U16 R2, [R2.64] ;  /* 0x0000002402027981 */ /* 0x000ea4000c1e1500 */
[----:B--2---:R-:W-:-:S05]  /*1630*/  HADD2.F32 R0, -RZ, R2.H0_H0 ;  /* 0x20000002ff007230 */ /* 0x004fca0000004100 */
[----:B------:R-:W-:-:S04]  /*1640*/  F2FP.BF16.PACK_AB R0, RZ, R0 ;  /* 0x00000000ff00723e */ /* 0x000fc800000010ff */
[----:B------:R-:W-:Y:S01]  /*1650*/  PRMT R22, R0, 0x7610, R22 ;  /* 0x0000761000167816 */ /* 0x000fe20000000016 */
[----:B------:R-:W-:Y:S05]  /*1660*/  BRA `(.L_x_3936) ;  /* 0x00000bf000007947 */ /* 0x000fea0003800000 */
.L_x_3941:
[----:B------:R-:W2:Y:S02]  /*1670*/  LDG.E.64 R2, [R2.64] ;  /* 0x0000002402027981 */ /* 0x000ea4000c1e1b00 */
[----:B--2---:R-:W0:Y:S01]  /*1680*/  F2F.F32.F64 R0, R2 ;  /* 0x0000000200007310 */ /* 0x004e220000301000 */
[----:B------:R-:W0:-:S14]  /*1690*/  DSETP.GEU.AND P0, PT, |R2|, c[0x2][0x0], PT ;  /* 0x008000000200762a */ /* 0x000e1c0003f0e200 */
[----:B0-----:R-:W-:-:S05]  /*16a0*/  @!P0 FMUL R0, R0, 1.175494350822287508e-38 ;  /* 0x0080000000008820 */ /* 0x001fca0000400000 */
[----:B------:R-:W-:-:S04]  /*16b0*/  F2FP.BF16.PACK_AB R0, RZ, R0 ;  /* 0x00000000ff00723e */ /* 0x000fc800000010ff */
[----:B------:R-:W-:Y:S01]  /*16c0*/  PRMT R22, R0, 0x7610, R22 ;  /* 0x0000761000167816 */ /* 0x000fe20000000016 */
[----:B------:R-:W-:Y:S05]  /*16d0*/  BRA `(.L_x_3936) ;  /* 0x00000b8000007947 */ /* 0x000fea0003800000 */
.L_x_3931:
        /* <DEDUP_REMOVED lines=14> */
.L_x_3945:
[----:B------:R-:W2:Y:S02]  /*17c0*/  LDG.E.64 R2, [R2.64] ;  /* 0x0000002402027981 */ /* 0x000ea4000c1e1b00 */
[----:B--2---:R-:W0:Y:S01]  /*17d0*/  F2F.F32.F64 R0, R2 ;  /* 0x0000000200007310 */ /* 0x004e220000301000 */
[----:B------:R-:W0:-:S14]  /*17e0*/  DSETP.GEU.AND P0, PT, |R2|, c[0x2][0x0], PT ;  /* 0x008000000200762a */ /* 0x000e1c0003f0e200 */
[----:B0-----:R-:W-:-:S05]  /*17f0*/  @!P0 FMUL R0, R0, 1.175494350822287508e-38 ;  /* 0x0080000000008820 */ /* 0x001fca0000400000 */
[----:B------:R-:W-:-:S04]  /*1800*/  F2FP.BF16.PACK_AB R0, RZ, R0 ;  /* 0x00000000ff00723e */ /* 0x000fc800000010ff */
[----:B------:R-:W-:Y:S01]  /*1810*/  PRMT R22, R0, 0x7610, R22 ;  /* 0x0000761000167816 */ /* 0x000fe20000000016 */
[----:B------:R-:W-:Y:S05]  /*1820*/  BRA `(.L_x_3936) ;  /* 0x00000a3000007947 */ /* 0x000fea0003800000 */
.L_x_3944:
        /* <DEDUP_REMOVED lines=28> */
.L_x_3947:
        /* <DEDUP_REMOVED lines=15> */
.L_x_3946:
[----:B------:R0:W5:Y:S01]  /*1ae0*/  LDG.E.U16 R22, [R2.64] ;  /* 0x0000002402167981 */ /* 0x000162000c1e1500 */
[----:B------:R-:W-:Y:S05]  /*1af0*/  BRA `(.L_x_3936) ;  /* 0x0000076000007947 */ /* 0x000fea0003800000 */
.L_x_3943:
        /* <DEDUP_REMOVED lines=12> */
.L_x_3950:
        /* <DEDUP_REMOVED lines=21> */
.L_x_3954:
[----:B------:R-:W-:Y:S05]  /*1d10*/  BSYNC B1 ;  /* 0x0000000000017941 */ /* 0x000fea0003800000 */
.L_x_3953:
[----:B------:R-:W-:Y:S01]  /*1d20*/  LEA R3, R0, 0x3b800000, 0x17 ;  /* 0x3b80000000037811 */ /* 0x000fe200078eb8ff */
[----:B------:R-:W-:-:S05]  /*1d30*/  IMAD.SHL.U32 R0, R2, 0x100000, RZ ;  /* 0x0010000002007824 */ /* 0x000fca00078e00ff */
[----:B------:R-:W-:Y:S02]  /*1d40*/  LOP3.LUT R0, R3, R0, R4, 0xfe, !PT ;  /* 0x0000000003007212 */ /* 0x000fe400078efe04 */
.L_x_3952:
[----:B------:R-:W-:Y:S05]  /*1d50*/  BSYNC B0 ;  /* 0x0000000000007941 */ /* 0x000fea0003800000 */
.L_x_3951:
[----:B------:R-:W-:-:S04]  /*1d60*/  F2FP.BF16.PACK_AB R0, RZ, R0 ;  /* 0x00000000ff00723e */ /* 0x000fc800000010ff */
[----:B------:R-:W-:Y:S01]  /*1d70*/  PRMT R22, R0, 0x7610, R22 ;  /* 0x0000761000167816 */ /* 0x000fe20000000016 */
[----:B------:R-:W-:Y:S05]  /*1d80*/  BRA `(.L_x_3936) ;  /* 0x000004d000007947 */ /* 0x000fea0003800000 */
.L_x_3949:
        /* <DEDUP_REMOVED lines=21> */
.L_x_3958:
[----:B------:R-:W-:Y:S05]  /*1ee0*/  BSYNC B1 ;  /* 0x0000000000017941 */ /* 0x000fea0003800000 */
.L_x_3957:
[----:B------:R-:W-:Y:S01]  /*1ef0*/  LEA R3, R0, 0x37800000, 0x17 ;  /* 0x3780000000037811 */ /* 0x000fe200078eb8ff */
[----:B------:R-:W-:-:S05]  /*1f00*/  IMAD.SHL.U32 R0, R2, 0x200000, RZ ;  /* 0x0020000002007824 */ /* 0x000fca00078e00ff */
[----:B------:R-:W-:Y:S02]  /*1f10*/  LOP3.LUT R0, R3, R0, R4, 0xfe, !PT ;  /* 0x0000000003007212 */ /* 0x000fe400078efe04 */
.L_x_3956:
[----:B------:R-:W-:Y:S05]  /*1f20*/  BSYNC B0 ;  /* 0x0000000000007941 */ /* 0x000fea0003800000 */
.L_x_3955:
[----:B------:R-:W-:-:S04]  /*1f30*/  F2FP.BF16.PACK_AB R0, RZ, R0 ;  /* 0x00000000ff00723e */ /* 0x000fc800000010ff */
[----:B------:R-:W-:Y:S01]  /*1f40*/  PRMT R22, R0, 0x7610, R22 ;  /* 0x0000761000167816 */ /* 0x000fe20000000016 */
[----:B------:R-:W-:Y:S05]  /*1f50*/  BRA `(.L_x_3936) ;  /* 0x0000030000007947 */ /* 0x000fea0003800000 */
.L_x_3948:
        /* <DEDUP_REMOVED lines=14> */
.L_x_3962:
[----:B------:R-:W-:Y:S05]  /*2040*/  BSYNC B0 ;  /* 0x0000000000007941 */ /* 0x000fea0003800000 */
.L_x_3961:
[----:B------:R-:W-:-:S04]  /*2050*/  F2FP.BF16.PACK_AB R0, RZ, R0 ;  /* 0x00000000ff00723e */ /* 0x000fc800000010ff */
[----:B------:R-:W-:Y:S01]  /*2060*/  PRMT R22, R0, 0x7610, R22 ;  /* 0x0000761000167816 */ /* 0x000fe20000000016 */
[----:B------:R-:W-:Y:S05]  /*2070*/  BRA `(.L_x_3936) ;  /* 0x000001e000007947 */ /* 0x000fea0003800000 */
.L_x_3935:
        /* <DEDUP_REMOVED lines=21> */
.L_x_3960:
[----:B------:R-:W2:Y:S02]  /*21d0*/  LDG.E.64 R2, [R2.64] ;  /* 0x0000002402027981 */ /* 0x000ea4000c1e1b00 */
[----:B--2---:R-:W0:Y:S02]  /*21e0*/  I2F.U64 R0, R2 ;  /* 0x0000000200007312 */ /* 0x004e240000301000 */
[----:B0-----:R-:W-:-:S04]  /*21f0*/  F2FP.BF16.PACK_AB R0, RZ, R0 ;  /* 0x00000000ff00723e */ /* 0x001fc800000010ff */
[----:B------:R-:W-:Y:S01]  /*2200*/  PRMT R22, R0, 0x7610, R22 ;  /* 0x0000761000167816 */ /* 0x000fe20000000016 */
[----:B------:R-:W-:Y:S05]  /*2210*/  BRA `(.L_x_3936) ;  /* 0x0000004000007947 */ /* 0x000fea0003800000 */
.L_x_3959:
[----:B------:R-:W2:Y:S02]  /*2220*/  LDG.E R2, [R2.64] ;  /* 0x0000002402027981 */ /* 0x000ea4000c1e1900 */
[----:B--2---:R-:W0:Y:S02]  /*2230*/  I2F.U32 R0, R2 ;  /* 0x0000000200007306 */ /* 0x004e240000201000 */
[----:B0-----:R-:W-:-:S04]  /*2240*/  F2FP.BF16.PACK_AB R0, RZ, R0 ;  /* 0x00000000ff00723e */ /* 0x001fc800000010ff */
[----:B------:R-:W-:Y:S02]  /*2250*/  PRMT R22, R0, 0x7610, R22 ;  /* 0x0000761000167816 */ /* 0x000fe40000000016 */
.L_x_3936:
[----:B------:R-:W-:-:S05]  /*2260*/  IADD3 R24, R24, 0x80, RZ ;  /* 0x0000008018187810 */ /* 0x000fca0007ffe0ff */
.L_x_3930:
[----:B------:R-:W-:Y:S05]  /*2270*/  BSYNC B6 ;  /* 0x0000000000067941 */ /* 0x000fea0003800000 */
.L_x_3929:
[----:B------:R-:W-:Y:S01]  /*2280*/  ISETP.GE.AND P0, PT, R24, R17, PT ;  /* 0x000000111800720c */ /* 0x000fe20003f06270 */
[----:B------:R-:W-:Y:S01]  /*2290*/  BSSY B6, `(.L_x_3963) ;  /* 0x000010f000067945 */ /* 0x000fe20003800000 */
[----:B------:R-:W-:Y:S02]  /*22a0*/  PRMT R18, RZ, 0x7610, R18 ;  /* 0x00007610ff127816 */ /* 0x000fe40000000012 */
[----:B------:R-:W-:-:S09]  /*22b0*/  PRMT R25, RZ, 0x7610, R25 ;  /* 0x00007610ff197816 */ /* 0x000fd20000000019 */
        /* <DEDUP_REMOVED lines=22> */
.L_x_3968:
[----:B------:R-:W2:Y:S02]  /*2420*/  LDG.E.U8 R2, [R2.64] ;  /* 0x0000002402027981 */ /* 0x000ea4000c1e1100 */
[----:B--2---:R-:W0:Y:S02]  /*2430*/  I2F.U16 R0, R2 ;  /* 0x0000000200007306 */ /* 0x004e240000101000 */
[----:B0-----:R-:W-:-:S04]  /*2440*/  F2FP.BF16.PACK_AB R0, RZ, R0 ;  /* 0x00000000ff00723e */ /* 0x001fc800000010ff */
[----:B------:R-:W-:Y:S01]  /*2450*/  PRMT R25, R0, 0x7610, R25 ;  /* 0x0000761000197816 */ /* 0x000fe20000000019 */
[----:B------:R-:W-:Y:S05]  /*2460*/  BRA `(.L_x_3970) ;  /* 0x00000f0000007947 */ /* 0x000fea0003800000 */
.L_x_3967:
        /* <DEDUP_REMOVED lines=11> */
.L_x_3972:
[----:B------:R-:W2:Y:S02]  /*2520*/  LDG.E R2, [R2.64] ;  /* 0x0000002402027981 */ /* 0x000ea4000c1e1900 */
[----:B--2---:R-:W0:Y:S02]  /*2530*/  I2F R0, R2 ;  /* 0x0000000200007306 */ /* 0x004e240000201400 */
[----:B0-----:R-:W-:-:S04]  /*2540*/  F2FP.BF16.PACK_AB R0, RZ, R0 ;  /* 0x00000000ff00723e */ /* 0x001fc800000010ff */
[----:B------:R-:W-:Y:S01]  /*2550*/  PRMT R25, R0, 0x7610, R25 ;  /* 0x0000761000197816 */ /* 0x000fe20000000019 */
[----:B------:R-:W-:Y:S05]  /*2560*/  BRA `(.L_x_3970) ;  /* 0x00000e0000007947 */ /* 0x000fea0003800000 */
.L_x_3971:
[----:B------:R-:W2:Y:S02]  /*2570*/  LDG.E.U16 R2, [R2.64] ;  /* 0x0000002402027981 */ /* 0x000ea4000c1e1500 */
[----:B--2---:R-:W0:Y:S02]  /*2580*/  I2F.S16 R0, R2 ;  /* 0x0000000200007306 */ /* 0x004e240000101400 */
[----:B0-----:R-:W-:-:S04]  /*2590*/  F2FP.BF16.PACK_AB R0, RZ, R0 ;  /* 0x00000000ff00723e */ /* 0x001fc800000010ff */
[----:B------:R-:W-:Y:S01]  /*25a0*/  PRMT R25, R0, 0x7610, R25 ;  /* 0x0000761000197816 */ /* 0x000fe20000000019 */
[----:B------:R-:W-:Y:S05]  /*25b0*/  BRA `(.L_x_3970) ;  /* 0x00000db000007947 */ /* 0x000fea0003800000 */
.L_x_3966:
        /* <DEDUP_REMOVED lines=9> */
.L_x_3974:
[----:B------:R-:W2:Y:S02]  /*2650*/  LDG.E.U16 R0, [R2.64] ;  /* 0x0000002402007981 */ /* 0x000ea4000c1e1500 */
[----:B--2---:R-:W-:-:S05]  /*2660*/  HADD2.F32 R0, -RZ, R0.H0_H0 ;  /* 0x20000000ff007230 */ /* 0x004fca0000004100 */
[----:B------:R-:W-:-:S04]  /*2670*/  F2FP.BF16.PACK_AB R0, RZ, R0 ;  /* 0x00000000ff00723e */ /* 0x000fc800000010ff */
[----:B------:R-:W-:Y:S01]  /*2680*/  PRMT R25, R0, 0x7610, R25 ;  /* 0x0000761000197816 */ /* 0x000fe20000000019 */
[----:B------:R-:W-:Y:S05]  /*2690*/  BRA `(.L_x_3970) ;  /* 0x00000cd000007947 */ /* 0x000fea0003800000 */
.L_x_3973:
        /* <DEDUP_REMOVED lines=9> */
.L_x_3976:
[----:B------:R-:W2:Y:S02]  /*2730*/  LDG.E.U16 R2, [R2.64] ;  /* 0x0000002402027981 */ /* 0x000ea4000c1e1500 */
[----:B--2---:R-:W-:-:S05]  /*2740*/  HADD2.F32 R0, -RZ, R2.H0_H0 ;  /* 0x20000002ff007230 */ /* 0x004fca0000004100 */
[----:B------:R-:W-:-:S04]  /*2750*/  F2FP.BF16.PACK_AB R0, RZ, R0 ;  /* 0x00000000ff00723e */ /* 0x000fc800000010ff */
[----:B------:R-:W-:Y:S01]  /*2760*/  PRMT R25, R0, 0x7610, R25 ;  /* 0x0000761000197816 */ /* 0x000fe20000000019 */
[----:B------:R-:W-:Y:S05]  /*2770*/  BRA `(.L_x_3970) ;  /* 0x00000bf000007947 */ /* 0x000fea0003800000 */
.L_x_3975:
[----:B------:R-:W2:Y:S02]  /*2780*/  LDG.E.64 R2, [R2.64] ;  /* 0x0000002402027981 */ /* 0x000ea4000c1e1b00 */
[----:B--2---:R-:W0:Y:S01]  /*2790*/  F2F.F32.F64 R0, R2 ;  /* 0x0000000200007310 */ /* 0x004e220000301000 */
[----:B------:R-:W0:-:S14]  /*27a0*/  DSETP.GEU.AND P0, PT, |R2|, c[0x2][0x0], PT ;  /* 0x008000000200762a */ /* 0x000e1c0003f0e200 */
[----:B0-----:R-:W-:-:S05]  /*27b0*/  @!P0 FMUL R0, R0, 1.175494350822287508e-38 ;  /* 0x0080000000008820 */ /* 0x001fca0000400000 */
[----:B------:R-:W-:-:S04]  /*27c0*/  F2FP.BF16.PACK_AB R0, RZ, R0 ;  /* 0x00000000ff00723e */ /* 0x000fc800000010ff */
[----:B------:R-:W-:Y:S01]  /*27d0*/  PRMT R25, R0, 0x7610, R25 ;  /* 0x0000761000197816 */ /* 0x000fe20000000019 */
[----:B------:R-:W-:Y:S05]  /*27e0*/  BRA `(.L_x_3970) ;  /* 0x00000b8000007947 */ /* 0x000fea0003800000 */
.L_x_3965:
        /* <DEDUP_REMOVED lines=14> */
.L_x_3979:
[----:B------:R-:W2:Y:S02]  /*28d0*/  LDG.E.64 R2, [R2.64] ;  /* 0x0000002402027981 */ /* 0x000ea4000c1e1b00 */
[----:B--2---:R-:W0:Y:S01]  /*28e0*/  F2F.F32.F64 R0, R2 ;  /* 0x0000000200007310 */ /* 0x004e220000301000 */
[----:B------:R-:W0:-:S14]  /*28f0*/  DSETP.GEU.AND P0, PT, |R2|, c[0x2][0x0], PT ;  /* 0x008000000200762a */ /* 0x000e1c0003f0e200 */
[----:B0-----:R-:W-:-:S05]  /*2900*/  @!P0 FMUL R0, R0, 1.175494350822287508e-38 ;  /* 0x0080000000008820 */ /* 0x001fca0000400000 */
[----:B------:R-:W-:-:S04]  /*2910*/  F2FP.BF16.PACK_AB R0, RZ, R0 ;  /* 0x00000000ff00723e */ /* 0x000fc800000010ff */
[----:B------:R-:W-:Y:S01]  /*2920*/  PRMT R25, R0, 0x7610, R25 ;  /* 0x0000761000197816 */ /* 0x000fe20000000019 */
[----:B------:R-:W-:Y:S05]  /*2930*/  BRA `(.L_x_3970) ;  /* 0x00000a3000007947 */ /* 0x000fea0003800000 */
.L_x_3978:
        /* <DEDUP_REMOVED lines=28> */
.L_x_3981:
        /* <DEDUP_REMOVED lines=15> */
.L_x_3980:
[----:B------:R0:W5:Y:S01]  /*2bf0*/  LDG.E.U16 R25, [R2.64] ;  /* 0x0000002402197981 */ /* 0x000162000c1e1500 */
[----:B------:R-:W-:Y:S05]  /*2c00*/  BRA `(.L_x_3970) ;  /* 0x0000076000007947 */ /* 0x000fea0003800000 */
.L_x_3977:
        /* <DEDUP_REMOVED lines=12> */
.L_x_3984:
        /* <DEDUP_REMOVED lines=21> */
.L_x_3988:
[----:B------:R-:W-:Y:S05]  /*2e20*/  BSYNC B1 ;  /* 0x0000000000017941 */ /* 0x000fea0003800000 */
.L_x_3987:
[----:B------:R-:W-:Y:S01]  /*2e30*/  LEA R3, R0, 0x3b800000, 0x17 ;  /* 0x3b80000000037811 */ /* 0x000fe200078eb8ff */
[----:B------:R-:W-:-:S05]  /*2e40*/  IMAD.SHL.U32 R0, R2, 0x100000, RZ ;  /* 0x0010000002007824 */ /* 0x000fca00078e00ff */
[----:B------:R-:W-:Y:S02]  /*2e50*/  LOP3.LUT R0, R3, R0, R4, 0xfe, !PT ;  /* 0x0000000003007212 */ /* 0x000fe400078efe04 */
.L_x_3986:
[----:B------:R-:W-:Y:S05]  /*2e60*/  BSYNC B0 ;  /* 0x0000000000007941 */ /* 0x000fea0003800000 */
.L_x_3985:
[----:B------:R-:W-:-:S04]  /*2e70*/  F2FP.BF16.PACK_AB R0, RZ, R0 ;  /* 0x00000000ff00723e */ /* 0x000fc800000010ff */
[----:B------:R-:W-:Y:S01]  /*2e80*/  PRMT R25, R0, 0x7610, R25 ;  /* 0x0000761000197816 */ /* 0x000fe20000000019 */
[----:B------:R-:W-:Y:S05]  /*2e90*/  BRA `(.L_x_3970) ;  /* 0x000004d000007947 */ /* 0x000fea0003800000 */
.L_x_3983:
        /* <DEDUP_REMOVED lines=21> */
.L_x_3992:
[----:B------:R-:W-:Y:S05]  /*2ff0*/  BSYNC B1 ;  /* 0x0000000000017941 */ /* 0x000fea0003800000 */
.L_x_3991:
[----:B------:R-:W-:Y:S01]  /*3000*/  LEA R3, R0, 0x37800000, 0x17 ;  /* 0x3780000000037811 */ /* 0x000fe200078eb8ff */
[----:B------:R-:W-:-:S05]  /*3010*/  IMAD.SHL.U32 R0, R2, 0x200000, RZ ;  /* 0x0020000002007824 */ /* 0x000fca00078e00ff */
[----:B------:R-:W-:Y:S02]  /*3020*/  LOP3.LUT R0, R3, R0, R4, 0xfe, !PT ;  /* 0x0000000003007212 */ /* 0x000fe400078efe04 */
.L_x_3990:
[----:B------:R-:W-:Y:S05]  /*3030*/  BSYNC B0 ;  /* 0x0000000000007941 */ /* 0x000fea0003800000 */
.L_x_3989:
[----:B------:R-:W-:-:S04]  /*3040*/  F2FP.BF16.PACK_AB R0, RZ, R0 ;  /* 0x00000000ff00723e */ /* 0x000fc800000010ff */
[----:B------:R-:W-:Y:S01]  /*3050*/  PRMT R25, R0, 0x7610, R25 ;  /* 0x0000761000197816 */ /* 0x000fe20000000019 */
[----:B------:R-:W-:Y:S05]  /*3060*/  BRA `(.L_x_3970) ;  /* 0x0000030000007947 */ /* 0x000fea0003800000 */
.L_x_3982:
        /* <DEDUP_REMOVED lines=14> */
.L_x_3996:
[----:B------:R-:W-:Y:S05]  /*3150*/  BSYNC B0 ;  /* 0x0000000000007941 */ /* 0x000fea0003800000 */
.L_x_3995:
[----:B------:R-:W-:-:S04]  /*3160*/  F2FP.BF16.PACK_AB R0, RZ, R0 ;  /* 0x00000000ff00723e */ /* 0x000fc800000010ff */
[----:B------:R-:W-:Y:S01]  /*3170*/  PRMT R25, R0, 0x7610, R25 ;  /* 0x0000761000197816 */ /* 0x000fe20000000019 */
[----:B------:R-:W-:Y:S05]  /*3180*/  BRA `(.L_x_3970) ;  /* 0x000001e000007947 */ /* 0x000fea0003800000 */
.L_x_3969:
        /* <DEDUP_REMOVED lines=21> */
.L_x_3994:
[----:B------:R-:W2:Y:S02]  /*32e0*/  LDG.E.64 R2, [R2.64] ;  /* 0x0000002402027981 */ /* 0x000ea4000c1e1b00 */
[----:B--2---:R-:W0:Y:S02]  /*32f0*/  I2F.U64 R0, R2 ;  /* 0x0000000200007312 */ /* 0x004e240000301000 */
[----:B0-----:R-:W-:-:S04]  /*3300*/  F2FP.BF16.PACK_AB R0, RZ, R0 ;  /* 0x00000000ff00723e */ /* 0x001fc800000010ff */
[----:B------:R-:W-:Y:S01]  /*3310*/  PRMT R25, R0, 0x7610, R25 ;  /* 0x0000761000197816 */ /* 0x000fe20000000019 */
[----:B------:R-:W-:Y:S05]  /*3320*/  BRA `(.L_x_3970) ;  /* 0x0000004000007947 */ /* 0x000fea0003800000 */
.L_x_3993:
[----:B------:R-:W2:Y:S02]  /*3330*/  LDG.E R2, [R2.64] ;  /* 0x0000002402027981 */ /* 0x000ea4000c1e1900 */
[----:B--2---:R-:W0:Y:S02]  /*3340*/  I2F.U32 R0, R2 ;  /* 0x0000000200007306 */ /* 0x004e240000201000 */
[----:B0-----:R-:W-:-:S04]  /*3350*/  F2FP.BF16.PACK_AB R0, RZ, R0 ;  /* 0x00000000ff00723e */ /* 0x001fc800000010ff */
[----:B------:R-:W-:Y:S02]  /*3360*/  PRMT R25, R0, 0x7610, R25 ;  /* 0x0000761000197816 */ /* 0x000fe40000000019 */
.L_x_3970:
[----:B------:R-:W-:-:S05]  /*3370*/  IADD3 R24, R24, 0x80, RZ ;  /* 0x0000008018187810 */ /* 0x000fca0007ffe0ff */
.L_x_3964:
[----:B------:R-:W-:Y:S05]  /*3380*/  BSYNC B6 ;  /* 0x0000000000067941 */ /* 0x000fea0003800000 */
.L_x_3963:
[----:B------:R-:W-:Y:S01]  /*3390*/  ISETP.GE.AND P0, PT, R24, R17, PT ;  /* 0x000000111800720c */ /* 0x000fe20003f06270 */
[----:B------:R-:W-:-:S12]  /*33a0*/  BSSY B6, `(.L_x_3997) ;  /* 0x000010b000067945 */ /* 0x000fd80003800000 */
[----:B------:R-:W-:Y:S05]  /*33b0*/  @P0 BRA `(.L_x_3998) ;  /* 0x0000109000000947 */ /* 0x000fea0003800000 */
[----:B------:R-:W-:Y:S01]  /*33c0*/  PRMT R0, R19, 0x9910, RZ ;  /* 0x0000991013007816 */ /* 0x000fe200000000ff */
[----:B------:R-:W-:-:S03]  /*33d0*/  IMAD R24, R16, 0x200, R24 ;  /* 0x0000020010187824 */ /* 0x000fc600078e0218 */
[----:B------:R-:W-:Y:S01]  /*33e0*/  ISETP.GT.AND P1, PT, R0, 0x9, PT ;  /* 0x000000090000780c */ /* 0x000fe20003f24270 */
[----:B------:R-:W-:-:S05]  /*33f0*/  IMAD R24, R24, c[0x0][0x180], RZ ;  /* 0x0000600018187a24 */ /* 0x000fca00078e02ff */
[----:B0-----:R-:W-:-:S05]  /*3400*/  IADD3 R2, P0, R24, c[0x0][0x170], RZ ;  /* 0x00005c0018027a10 */ /* 0x001fca0007f1e0ff */
        /* <DEDUP_REMOVED lines=15> */
.L_x_4002:
[----:B------:R-:W2:Y:S02]  /*3500*/  LDG.E.U8 R2, [R2.64] ;  /* 0x0000002402027981 */ /* 0x000ea4000c1e1100 */
[----:B--2---:R-:W0:Y:S02]  /*3510*/  I2F.U16 R0, R2 ;  /* 0x0000000200007306 */ /* 0x004e240000101000 */
[----:B0-----:R-:W-:-:S04]  /*3520*/  F2FP.BF16.PACK_AB R0, RZ, R0 ;  /* 0x00000000ff00723e */ /* 0x001fc800000010ff */
[----:B------:R-:W-:Y:S01]  /*3530*/  PRMT R18, R0, 0x7610, R18 ;  /* 0x0000761000127816 */ /* 0x000fe20000000012 */
[----:B------:R-:W-:Y:S05]  /*3540*/  BRA `(.L_x_3998) ;  /* 0x00000f0000007947 */ /* 0x000fea0003800000 */
.L_x_4001:
        /* <DEDUP_REMOVED lines=11> */
.L_x_4005:
[----:B------:R-:W2:Y:S02]  /*3600*/  LDG.E R2, [R2.64] ;  /* 0x0000002402027981 */ /* 0x000ea4000c1e1900 */
[----:B--2---:R-:W0:Y:S02]  /*3610*/  I2F R0, R2 ;  /* 0x0000000200007306 */ /* 0x004e240000201400 */
[----:B0-----:R-:W-:-:S04]  /*3620*/  F2FP.BF16.PACK_AB R0, RZ, R0 ;  /* 0x00000000ff00723e */ /* 0x001fc800000010ff */
[----:B------:R-:W-:Y:S01]  /*3630*/  PRMT R18, R0, 0x7610, R18 ;  /* 0x0000761000127816 */ /* 0x000fe20000000012 */
[----:B------:R-:W-:Y:S05]  /*3640*/  BRA `(.L_x_3998) ;  /* 0x00000e0000007947 */ /* 0x000fea0003800000 */
.L_x_4004:
[----:B------:R-:W2:Y:S02]  /*3650*/  LDG.E.U16 R2, [R2.64] ;  /* 0x0000002402027981 */ /* 0x000ea4000c1e1500 */
[----:B--2---:R-:W0:Y:S02]  /*3660*/  I2F.S16 R0, R2 ;  /* 0x0000000200007306 */ /* 0x004e240000101400 */
[----:B0-----:R-:W-:-:S04]  /*3670*/  F2FP.BF16.PACK_AB R0, RZ, R0 ;  /* 0x00000000ff00723e */ /* 0x001fc800000010ff */
[----:B------:R-:W-:Y:S01]  /*3680*/  PRMT R18, R0, 0x7610, R18 ;  /* 0x0000761000127816 */ /* 0x000fe20000000012 */
[----:B------:R-:W-:Y:S05]  /*3690*/  BRA `(.L_x_3998) ;  /* 0x00000db000007947 */ /* 0x000fea0003800000 */
.L_x_4000:
        /* <DEDUP_REMOVED lines=9> */
.L_x_4007:
[----:B------:R-:W2:Y:S02]  /*3730*/  LDG.E.U16 R0, [R2.64] ;  /* 0x0000002402007981 */ /* 0x000ea4000c1e1500 */
[----:B--2---:R-:W-:-:S05]  /*3740*/  HADD2.F32 R0, -RZ, R0.H0_H0 ;  /* 0x20000000ff007230 */ /* 0x004fca0000004100 */
[----:B------:R-:W-:-:S04]  /*3750*/  F2FP.BF16.PACK_AB R0, RZ, R0 ;  /* 0x00000000ff00723e */ /* 0x000fc800000010ff */
[----:B------:R-:W-:Y:S01]  /*3760*/  PRMT R18, R0, 0x7610, R18 ;  /* 0x0000761000127816 */ /* 0x000fe20000000012 */
[----:B------:R-:W-:Y:S05]  /*3770*/  BRA `(.L_x_3998) ;  /* 0x00000cd000007947 */ /* 0x000fea0003800000 */
.L_x_4006:
        /* <DEDUP_REMOVED lines=9> */
.L_x_4009:
[----:B------:R-:W2:Y:S02]  /*3810*/  LDG.E.U16 R2, [R2.64] ;  /* 0x0000002402027981 */ /* 0x000ea4000c1e1500 */
[----:B--2---:R-:W-:-:S05]  /*3820*/  HADD2.F32 R0, -RZ, R2.H0_H0 ;  /* 0x20000002ff007230 */ /* 0x004fca0000004100 */
[----:B------:R-:W-:-:S04]  /*3830*/  F2FP.BF16.PACK_AB R0, RZ, R0 ;  /* 0x00000000ff00723e */ /* 0x000fc800000010ff */
[----:B------:R-:W-:Y:S01]  /*3840*/  PRMT R18, R0, 0x7610, R18 ;  /* 0x0000761000127816 */ /* 0x000fe20000000012 */
[----:B------:R-:W-:Y:S05]  /*3850*/  BRA `(.L_x_3998) ;  /* 0x00000bf000007947 */ /* 0x000fea0003800000 */
.L_x_4008:
[----:B------:R-:W2:Y:S02]  /*3860*/  LDG.E.64 R2, [R2.64] ;  /* 0x0000002402027981 */ /* 0x000ea4000c1e1b00 */
[----:B--2---:R-:W0:Y:S01]  /*3870*/  F2F.F32.F64 R0, R2 ;  /* 0x0000000200007310 */ /* 0x004e220000301000 */
[----:B------:R-:W0:-:S14]  /*3880*/  DSETP.GEU.AND P0, PT, |R2|, c[0x2][0x0], PT ;  /* 0x008000000200762a */ /* 0x000e1c0003f0e200 */
[----:B0-----:R-:W-:-:S05]  /*3890*/  @!P0 FMUL R0, R0, 1.175494350822287508e-38 ;  /* 0x0080000000008820 */ /* 0x001fca0000400000 */
[----:B------:R-:W-:-:S04]  /*38a0*/  F2FP.BF16.PACK_AB R0, RZ, R0 ;  /* 0x00000000ff00723e */ /* 0x000fc800000010ff */
[----:B------:R-:W-:Y:S01]  /*38b0*/  PRMT R18, R0, 0x7610, R18 ;  /* 0x0000761000127816 */ /* 0x000fe20000000012 */
[----:B------:R-:W-:Y:S05]  /*38c0*/  BRA `(.L_x_3998) ;  /* 0x00000b8000007947 */ /* 0x000fea0003800000 */
.L_x_3999:
        /* <DEDUP_REMOVED lines=14> */
.L_x_4012:
[----:B------:R-:W2:Y:S02]  /*39b0*/  LDG.E.64 R2, [R2.64] ;  /* 0x0000002402027981 */ /* 0x000ea4000c1e1b00 */
[----:B--2---:R-:W0:Y:S01]  /*39c0*/  F2F.F32.F64 R0, R2 ;  /* 0x0000000200007310 */ /* 0x004e220000301000 */
[----:B------:R-:W0:-:S14]  /*39d0*/  DSETP.GEU.AND P0, PT, |R2|, c[0x2][0x0], PT ;  /* 0x008000000200762a */ /* 0x000e1c0003f0e200 */
[----:B0-----:R-:W-:-:S05]  /*39e0*/  @!P0 FMUL R0, R0, 1.175494350822287508e-38 ;  /* 0x0080000000008820 */ /* 0x001fca0000400000 */
[----:B------:R-:W-:-:S04]  /*39f0*/  F2FP.BF16.PACK_AB R0, RZ, R0 ;  /* 0x00000000ff00723e */ /* 0x000fc800000010ff */
[----:B------:R-:W-:Y:S01]  /*3a00*/  PRMT R18, R0, 0x7610, R18 ;  /* 0x0000761000127816 */ /* 0x000fe20000000012 */
[----:B------:R-:W-:Y:S05]  /*3a10*/  BRA `(.L_x_3998) ;  /* 0x00000a3000007947 */ /* 0x000fea0003800000 */
.L_x_4011:
        /* <DEDUP_REMOVED lines=28> */
.L_x_4014:
        /* <DEDUP_REMOVED lines=15> */
.L_x_4013:
[----:B------:R0:W5:Y:S01]  /*3cd0*/  LDG.E.U16 R18, [R2.64] ;  /* 0x0000002402127981 */ /* 0x000162000c1e1500 */
[----:B------:R-:W-:Y:S05]  /*3ce0*/  BRA `(.L_x_3998) ;  /* 0x0000076000007947 */ /* 0x000fea0003800000 */
.L_x_4010:
        /* <DEDUP_REMOVED lines=12> */
.L_x_4017:
        /* <DEDUP_REMOVED lines=21> */
.L_x_4021:
[----:B------:R-:W-:Y:S05]  /*3f00*/  BSYNC B1 ;  /* 0x0000000000017941 */ /* 0x000fea0003800000 */
.L_x_4020:
[----:B------:R-:W-:Y:S01]  /*3f10*/  LEA R3, R0, 0x3b800000, 0x17 ;  /* 0x3b80000000037811 */ /* 0x000fe200078eb8ff */
[----:B------:R-:W-:-:S05]  /*3f20*/  IMAD.SHL.U32 R0, R2, 0x100000, RZ ;  /* 0x0010000002007824 */ /* 0x000fca00078e00ff */
[----:B------:R-:W-:Y:S02]  /*3f30*/  LOP3.LUT R0, R3, R0, R4, 0xfe, !PT ;  /* 0x0000000003007212 */ /* 0x000fe400078efe04 */
.L_x_4019:
[----:B------:R-:W-:Y:S05]  /*3f40*/  BSYNC B0 ;  /* 0x0000000000007941 */ /* 0x000fea0003800000 */
.L_x_4018:
[----:B------:R-:W-:-:S04]  /*3f50*/  F2FP.BF16.PACK_AB R0, RZ, R0 ;  /* 0x00000000ff00723e */ /* 0x000fc800000010ff */
[----:B------:R-:W-:Y:S01]  /*3f60*/  PRMT R18, R0, 0x7610, R18 ;  /* 0x0000761000127816 */ /* 0x000fe20000000012 */
[----:B------:R-:W-:Y:S05]  /*3f70*/  BRA `(.L_x_3998) ;  /* 0x000004d000007947 */ /* 0x000fea0003800000 */
.L_x_4016:
        /* <DEDUP_REMOVED lines=21> */
.L_x_4025:
[----:B------:R-:W-:Y:S05]  /*40d0*/  BSYNC B1 ;  /* 0x0000000000017941 */ /* 0x000fea0003800000 */
.L_x_4024:
[----:B------:R-:W-:Y:S01]  /*40e0*/  LEA R3, R0, 0x37800000, 0x17 ;  /* 0x3780000000037811 */ /* 0x000fe200078eb8ff */
[----:B------:R-:W-:-:S05]  /*40f0*/  IMAD.SHL.U32 R0, R2, 0x200000, RZ ;  /* 0x0020000002007824 */ /* 0x000fca00078e00ff */
[----:B------:R-:W-:Y:S02]  /*4100*/  LOP3.LUT R0, R3, R0, R4, 0xfe, !PT ;  /* 0x0000000003007212 */ /* 0x000fe400078efe04 */
.L_x_4023:
[----:B------:R-:W-:Y:S05]  /*4110*/  BSYNC B0 ;  /* 0x0000000000007941 */ /* 0x000fea0003800000 */
.L_x_4022:
[----:B------:R-:W-:-:S04]  /*4120*/  F2FP.BF16.PACK_AB R0, RZ, R0 ;  /* 0x00000000ff00723e */ /* 0x000fc800000010ff */
[----:B------:R-:W-:Y:S01]  /*4130*/  PRMT R18, R0, 0x7610, R18 ;  /* 0x0000761000127816 */ /* 0x000fe20000000012 */
[----:B------:R-:W-:Y:S05]  /*4140*/  BRA `(.L_x_3998) ;  /* 0x0000030000007947 */ /* 0x000fea0003800000 */
.L_x_4015:
        /* <DEDUP_REMOVED lines=14> */
.L_x_4029:
[----:B------:R-:W-:Y:S05]  /*4230*/  BSYNC B0 ;  /* 0x0000000000007941 */ /* 0x000fea0003800000 */
.L_x_4028:
[----:B------:R-:W-:-:S04]  /*4240*/  F2FP.BF16.PACK_AB R0, RZ, R0 ;  /* 0x00000000ff00723e */ /* 0x000fc800000010ff */
[----:B------:R-:W-:Y:S01]  /*4250*/  PRMT R18, R0, 0x7610, R18 ;  /* 0x0000761000127816 */ /* 0x000fe20000000012 */
[----:B------:R-:W-:Y:S05]  /*4260*/  BRA `(.L_x_3998) ;  /* 0x000001e000007947 */ /* 0x000fea0003800000 */
.L_x_4003:
        /* <DEDUP_REMOVED lines=21> */
.L_x_4027:
[----:B------:R-:W2:Y:S02]  /*43c0*/  LDG.E.64 R2, [R2.64] ;  /* 0x0000002402027981 */ /* 0x000ea4000c1e1b00 */
[----:B--2---:R-:W0:Y:S02]  /*43d0*/  I2F.U64 R0, R2 ;  /* 0x0000000200007312 */ /* 0x004e240000301000 */
[----:B0-----:R-:W-:-:S04]  /*43e0*/  F2FP.BF16.PACK_AB R0, RZ, R0 ;  /* 0x00000000ff00723e */ /* 0x001fc800000010ff */
[----:B------:R-:W-:Y:S01]  /*43f0*/  PRMT R18, R0, 0x7610, R18 ;  /* 0x0000761000127816 */ /* 0x000fe20000000012 */
[----:B------:R-:W-:Y:S05]  /*4400*/  BRA `(.L_x_3998) ;  /* 0x0000004000007947 */ /* 0x000fea0003800000 */
.L_x_4026:
[----:B------:R-:W2:Y:S02]  /*4410*/  LDG.E R2, [R2.64] ;  /* 0x0000002402027981 */ /* 0x000ea4000c1e1900 */
[----:B--2---:R-:W0:Y:S02]  /*4420*/  I2F.U32 R0, R2 ;  /* 0x0000000200007306 */ /* 0x004e240000201000 */
[----:B0-----:R-:W-:-:S04]  /*4430*/  F2FP.BF16.PACK_AB R0, RZ, R0 ;  /* 0x00000000ff00723e */ /* 0x001fc800000010ff */
[----:B------:R-:W-:Y:S02]  /*4440*/  PRMT R18, R0, 0x7610, R18 ;  /* 0x0000761000127816 */ /* 0x000fe40000000012 */
.L_x_3998:
[----:B------:R-:W-:Y:S05]  /*4450*/  BSYNC B6 ;  /* 0x0000000000067941 */ /* 0x000fea0003800000 */
.L_x_3997:
[----:B------:R-:W1:Y:S01]  /*4460*/  S2R R19, SR_TID.X ;  /* 0x0000000000137919 */ /* 0x000e620000002100 */
[----:B------:R-:W-:Y:S01]  /*4470*/  BSSY B0, `(.L_x_4030) ;  /* 0x0000028000007945 */ /* 0x000fe20003800000 */
[----:B-1----:R-:W-:-:S13]  /*4480*/  ISETP.GE.AND P0, PT, R19, R17, PT ;  /* 0x000000111300720c */ /* 0x002fda0003f06270 */
[----:B------:R-:W-:Y:S05]  /*4490*/  @P0 BRA `(.L_x_4031) ;  /* 0x0000025000000947 */ /* 0x000fea0003800000 */
[----:B-----5:R-:W-:Y:S01]  /*44a0*/  PRMT R23, RZ, 0x5410, R23 ;  /* 0x00005410ff177816 */ /* 0x020fe20000000017 */
[----:B------:R-:W-:Y:S01]  /*44b0*/  IMAD.MOV.U32 R5, RZ, RZ, 0x3e800000 ;  /* 0x3e800000ff057424 */ /* 0x000fe200078e00ff */
[----:B------:R-:W-:Y:S01]  /*44c0*/  BSSY B1, `(.L_x_4032) ;  /* 0x0000020000017945 */ /* 0x000fe20003800000 */
[----:B------:R-:W-:Y:S02]  /*44d0*/  IMAD.MOV.U32 R7, RZ, RZ, 0x3d39bf78 ;  /* 0x3d39bf78ff077424 */ /* 0x000fe400078e00ff */
[----:B------:R-:W-:Y:S01]  /*44e0*/  FMUL.FTZ R0, |R23|, -1.4426950216293334961 ;  /* 0xbfb8aa3b17007820 */ /* 0x000fe20000410200 */
[----:B------:R-:W-:-:S05]  /*44f0*/  FMNMX.FTZ R23, RZ, R23, PT ;  /* 0x00000017ff177209 */ /* 0x000fca0003810000 */
[----:B------:R-:W1:Y:S02]  /*4500*/  MUFU.EX2 R0, R0 ;  /* 0x0000000000007308 */ /* 0x000e640000000800 */
[C---:B01----:R-:W-:Y:S01]  /*4510*/  FADD.FTZ.RZ R2, R0.reuse, 1 ;  /* 0x3f80000000027421 */ /* 0x043fe2000001c000 */
[----:B------:R-:W-:-:S04]  /*4520*/  ISETP.GE.U32.AND P1, PT, R0, 0x7f800000, PT ;  /* 0x7f8000000000780c */ /* 0x000fc80003f26070 */
[----:B------:R-:W-:-:S04]  /*4530*/  IADD3 R2, R2, -0x3f400000, RZ ;  /* 0xc0c0000002027810 */ /* 0x000fc80007ffe0ff */
[----:B------:R-:W-:-:S04]  /*4540*/  LOP3.LUT R3, R2, 0xff800000, RZ, 0xc0, !PT ;  /* 0xff80000002037812 */ /* 0x000fc800078ec0ff */
[----:B------:R-:W-:Y:S01]  /*4550*/  IADD3 R4, -R3, 0x40800000, RZ ;  /* 0x4080000003047810 */ /* 0x000fe20007ffe1ff */
[----:B------:R-:W-:Y:S02]  /*4560*/  IMAD.IADD R2, R0, 0x1, -R3 ;  /* 0x0000000100027824 */ /* 0x000fe400078e0a03 */
[----:B------:R-:W0:Y:S02]  /*4570*/  I2F R3, R3 ;  /* 0x0000000300037306 */ /* 0x000e240000201400 */
[----:B------:R-:W-:-:S04]  /*4580*/  FFMA.FTZ R5, R4, R5, -1 ;  /* 0xbf80000004057423 */ /* 0x000fc80000010005 */
[----:B------:R-:W-:-:S04]  /*4590*/  FADD.FTZ R2, R2, R5 ;  /* 0x0000000502027221 */ /* 0x000fc80000010000 */
[----:B------:R-:W-:-:S04]  /*45a0*/  FFMA.FTZ R5, R2, -R7, 0.10546888411045074463 ;  /* 0x3dd8001202057423 */ /* 0x000fc80000010807 */
[C---:B------:R-:W-:Y:S02]  /*45b0*/  FFMA.FTZ R5, R2.reuse, R5, -0.13229703903198242188 ;  /* 0xbe0778e002057423 */ /* 0x040fe40000010005 */
[----:B0-----:R-:W-:Y:S02]  /*45c0*/  FMUL.FTZ R4, R3, 1.1920928955078125e-07 ;  /* 0x3400000003047820 */ /* 0x001fe40000410000 */
[----:B------:R-:W-:-:S04]  /*45d0*/  FFMA.FTZ R5, R2, R5, 0.14491446316242218018 ;  /* 0x3e14647502057423 */ /* 0x000fc80000010005 */
[----:B------:R-:W-:-:S04]  /*45e0*/  FFMA.FTZ R5, R2, R5, -0.16641564667224884033 ;  /* 0xbe2a68dd02057423 */ /* 0x000fc80000010005 */
[----:B------:R-:W-:-:S04]  /*45f0*/  FFMA.FTZ R5, R2, R5, 0.19988867640495300293 ;  /* 0x3e4caf9e02057423 */ /* 0x000fc80000010005 */
[----:B------:R-:W-:-:S04]  /*4600*/  FFMA.FTZ R5, R2, R5, -0.25000196695327758789 ;  /* 0xbe80004202057423 */ /* 0x000fc80000010005 */
[----:B------:R-:W-:-:S04]  /*4610*/  FFMA.FTZ R5, R2, R5, 0.33333510160446166992 ;  /* 0x3eaaaae602057423 */ /* 0x000fc80000010005 */
[----:B------:R-:W-:-:S04]  /*4620*/  FFMA.FTZ R5, R2, R5, -0.5 ;  /* 0xbf00000002057423 */ /* 0x000fc80000010005 */
[----:B------:R-:W-:-:S04]  /*4630*/  FMUL.FTZ R5, R2, R5 ;  /* 0x0000000502057220 */ /* 0x000fc80000410000 */
[----:B------:R-:W-:-:S04]  /*4640*/  FFMA.FTZ R5, R2, R5, R2 ;  /* 0x0000000502057223 */ /* 0x000fc80000010002 */
[----:B------:R-:W-:Y:S01]  /*4650*/  FFMA.FTZ R4, R4, 0.69314718246459960938, R5 ;  /* 0x3f31721804047823 */ /* 0x000fe20000010005 */
[----:B------:R-:W-:Y:S05]  /*4660*/  @!P1 BRA `(.L_x_4033) ;  /* 0x0000005000009947 */ /* 0x000fea0003800000 */
[C---:B------:R-:W-:Y:S02]  /*4670*/  ISETP.GE.AND P1, PT, R0.reuse, -0x407fffff, PT ;  /* 0xbf8000010000780c */ /* 0x040fe40003f26270 */
[----:B------:R-:W-:-:S11]  /*4680*/  FSETP.NEU.FTZ.AND P2, PT, R0, RZ, PT ;  /* 0x000000ff0000720b */ /* 0x000fd60003f5d000 */
[----:B------:R-:W-:-:S04]  /*4690*/  @P1 IMAD.MOV.U32 R3, RZ, RZ, 0x7f800000 ;  /* 0x7f800000ff031424 */ /* 0x000fc800078e00ff */
[----:B------:R-:W-:-:S05]  /*46a0*/  @P1 FFMA.FTZ R4, R0, R3, +INF ;  /* 0x7f80000000041423 */ /* 0x000fca0000010003 */
[----:B------:R-:W-:Y:S02]  /*46b0*/  FSEL R4, R4, -RZ, P2 ;  /* 0x800000ff04047208 */ /* 0x000fe40001000000 */
.L_x_4033:
[----:B------:R-:W-:Y:S05]  /*46c0*/  BSYNC B1 ;  /* 0x0000000000017941 */ /* 0x000fea0003800000 */
.L_x_4032:
[----:B------:R-:W-:-:S05]  /*46d0*/  FADD.FTZ R0, R23, -R4 ;  /* 0x8000000417007221 */ /* 0x000fca0000010000 */
[----:B------:R-:W-:Y:S02]  /*46e0*/  F2FP.BF16.PACK_AB R0, RZ, R0 ;  /* 0x00000000ff00723e */ /* 0x000fe400000010ff */
.L_x_4031:
[----:B------:R-:W-:Y:S05]  /*46f0*/  BSYNC B0 ;  /* 0x0000000000007941 */ /* 0x000fea0003800000 */
.L_x_4030:
[----:B------:R-:W-:Y:S01]  /*4700*/  IADD3 R24, R19, 0x80, RZ ;  /* 0x0000008013187810 */ /* 0x000fe20007ffe0ff */
[----:B------:R-:W-:Y:S03]  /*4710*/  BSSY B0, `(.L_x_4034) ;  /* 0x0000028000007945 */ /* 0x000fe60003800000 */
[----:B------:R-:W-:-:S13]  /*4720*/  ISETP.GE.AND P1, PT, R24, R17, PT ;  /* 0x000000111800720c */ /* 0x000fda0003f26270 */
[----:B------:R-:W-:Y:S05]  /*4730*/  @P1 BRA `(.L_x_4035) ;  /* 0x0000025000001947 */ /* 0x000fea0003800000 */
[----:B-----5:R-:W-:Y:S01]  /*4740*/  PRMT R22, RZ, 0x5410, R22 ;  /* 0x00005410ff167816 */ /* 0x020fe20000000016 */
[----:B------:R-:W-:Y:S01]  /*4750*/  IMAD.MOV.U32 R6, RZ, RZ, 0x3e800000 ;  /* 0x3e800000ff067424 */ /* 0x000fe200078e00ff */
[----:B------:R-:W-:Y:S01]  /*4760*/  BSSY B1, `(.L_x_4036) ;  /* 0x0000020000017945 */ /* 0x000fe20003800000 */
[----:B------:R-:W-:Y:S02]  /*4770*/  IMAD.MOV.U32 R7, RZ, RZ, 0x3d39bf78 ;  /* 0x3d39bf78ff077424 */ /* 0x000fe400078e00ff */
[----:B0-----:R-:W-:-:S06]  /*4780*/  FMUL.FTZ R2, |R22|, -1.4426950216293334961 ;  /* 0xbfb8aa3b16027820 */ /* 0x001fcc0000410200 */
[----:B------:R-:W0:Y:S02]  /*4790*/  MUFU.EX2 R2, R2 ;  /* 0x0000000200027308 */ /* 0x000e240000000800 */
[C---:B0-----:R-:W-:Y:S01]  /*47a0*/  FADD.FTZ.RZ R3, R2.reuse, 1 ;  /* 0x3f80000002037421 */ /* 0x041fe2000001c000 */
        /* <DEDUP_REMOVED lines=16> */
[C---:B------:R-:W-:Y:S02]  /*48b0*/  FMUL.FTZ R7, R4.reuse, R5 ;  /* 0x0000000504077220 */ /* 0x040fe40000410000 */
[----:B0-----:R-:W-:Y:S02]  /*48c0*/  FMUL.FTZ R5, R3, 1.1920928955078125e-07 ;  /* 0x3400000003057820 */ /* 0x001fe40000410000 */
[----:B------:R-:W-:Y:S01]  /*48d0*/  FFMA.FTZ R4, R4, R7, R4 ;  /* 0x0000000704047223 */ /* 0x000fe20000010004 */
[----:B------:R-:W-:-:S03]  /*48e0*/  FMNMX.FTZ R7, RZ, R22, PT ;  /* 0x00000016ff077209 */ /* 0x000fc60003810000 */
[----:B------:R-:W-:Y:S01]  /*48f0*/  FFMA.FTZ R4, R5, 0.69314718246459960938, R4 ;  /* 0x3f31721805047823 */ /* 0x000fe20000010004 */
[----:B------:R-:W-:Y:S05]  /*4900*/  @!P1 BRA `(.L_x_4037) ;  /* 0x0000005000009947 */ /* 0x000fea0003800000 */
[C---:B------:R-:W-:Y:S02]  /*4910*/  ISETP.GE.AND P1, PT, R2.reuse, -0x407fffff, PT ;  /* 0xbf8000010200780c */ /* 0x040fe40003f26270 */
[----:B------:R-:W-:-:S11]  /*4920*/  FSETP.NEU.FTZ.AND P2, PT, R2, RZ, PT ;  /* 0x000000ff0200720b */ /* 0x000fd60003f5d000 */
[----:B------:R-:W-:-:S04]  /*4930*/  @P1 IMAD.MOV.U32 R3, RZ, RZ, 0x7f800000 ;  /* 0x7f800000ff031424 */ /* 0x000fc800078e00ff */
[----:B------:R-:W-:-:S05]  /*4940*/  @P1 FFMA.FTZ R4, R2, R3, +INF ;  /* 0x7f80000002041423 */ /* 0x000fca0000010003 */
[----:B------:R-:W-:Y:S02]  /*4950*/  FSEL R4, R4, -RZ, P2 ;  /* 0x800000ff04047208 */ /* 0x000fe40001000000 */
.L_x_4037:
[----:B------:R-:W-:Y:S05]  /*4960*/  BSYNC B1 ;  /* 0x0000000000017941 */ /* 0x000fea0003800000 */
.L_x_4036:
[----:B------:R-:W-:-:S05]  /*4970*/  FADD.FTZ R26, R7, -R4 ;  /* 0x80000004071a7221 */ /* 0x000fca0000010000 */
[----:B------:R-:W-:Y:S02]  /*4980*/  F2FP.BF16.PACK_AB R26, RZ, R26 ;  /* 0x0000001aff1a723e */ /* 0x000fe400000010ff */
.L_x_4035:
[----:B------:R-:W-:Y:S05]  /*4990*/  BSYNC B0 ;  /* 0x0000000000007941 */ /* 0x000fea0003800000 */
.L_x_4034:
[----:B0-----:R-:W-:Y:S01]  /*49a0*/  IADD3 R2, R19, 0x100, RZ ;  /* 0x0000010013027810 */ /* 0x001fe20007ffe0ff */
[----:B------:R-:W-:Y:S03]  /*49b0*/  BSSY B0, `(.L_x_4038) ;  /* 0x0000028000007945 */ /* 0x000fe60003800000 */
[----:B------:R-:W-:-:S13]  /*49c0*/  ISETP.GE.AND P1, PT, R2, R17, PT ;  /* 0x000000110200720c */ /* 0x000fda0003f26270 */
[----:B------:R-:W-:Y:S05]  /*49d0*/  @P1 BRA `(.L_x_4039) ;  /* 0x0000025000001947 */ /* 0x000fea0003800000 */
[----:B-----5:R-:W-:Y:S01]  /*49e0*/  PRMT R25, RZ, 0x5410, R25 ;  /* 0x00005410ff197816 */ /* 0x020fe20000000019 */
[----:B------:R-:W-:Y:S01]  /*49f0*/  IMAD.MOV.U32 R6, RZ, RZ, 0x3e800000 ;  /* 0x3e800000ff067424 */ /* 0x000fe200078e00ff */
[----:B------:R-:W-:Y:S01]  /*4a00*/  BSSY B1, `(.L_x_4040) ;  /* 0x0000020000017945 */ /* 0x000fe20003800000 */
[----:B------:R-:W-:Y:S02]  /*4a10*/  IMAD.MOV.U32 R7, RZ, RZ, 0x3d39bf78 ;  /* 0x3d39bf78ff077424 */ /* 0x000fe400078e00ff */
[----:B------:R-:W-:Y:S01]  /*4a20*/  FMUL.FTZ R2, |R25|, -1.4426950216293334961 ;  /* 0xbfb8aa3b19027820 */ /* 0x000fe20000410200 */
[----:B------:R-:W-:-:S05]  /*4a30*/  FMNMX.FTZ R25, RZ, R25, PT ;  /* 0x00000019ff197209 */ /* 0x000fca0003810000 */
        /* <DEDUP_REMOVED lines=28> */
.L_x_4041:
[----:B------:R-:W-:Y:S05]  /*4c00*/  BSYNC B1 ;  /* 0x0000000000017941 */ /* 0x000fea0003800000 */
.L_x_4040:
[----:B------:R-:W-:-:S05]  /*4c10*/  FADD.FTZ R22, R25, -R4 ;  /* 0x8000000419167221 */ /* 0x000fca0000010000 */
[----:B------:R-:W-:Y:S02]  /*4c20*/  F2FP.BF16.PACK_AB R22, RZ, R22 ;  /* 0x00000016ff16723e */ /* 0x000fe400000010ff */
.L_x_4039:
[----:B------:R-:W-:Y:S05]  /*4c30*/  BSYNC B0 ;  /* 0x0000000000007941 */ /* 0x000fea0003800000 */
.L_x_4038:
        /* <DEDUP_REMOVED lines=8> */
[----:B------:R-:W-:-:S06]  /*4cc0*/  FMUL.FTZ R2, |R18|, -1.4426950216293334961 ;  /* 0xbfb8aa3b12027820 */ /* 0x000fcc0000410200 */
        /* <DEDUP_REMOVED lines=29> */
.L_x_4045:
[----:B------:R-:W-:Y:S05]  /*4ea0*/  BSYNC B1 ;  /* 0x0000000000017941 */ /* 0x000fea0003800000 */
.L_x_4044:
[----:B------:R-:W-:-:S05]  /*4eb0*/  FADD.FTZ R23, R7, -R4 ;  /* 0x8000000407177221 */ /* 0x000fca0000010000 */
[----:B------:R-:W-:Y:S02]  /*4ec0*/  F2FP.BF16.PACK_AB R23, RZ, R23 ;  /* 0x00000017ff17723e */ /* 0x000fe400000010ff */
.L_x_4043:
[----:B------:R-:W-:Y:S05]  /*4ed0*/  BSYNC B0 ;  /* 0x0000000000007941 */ /* 0x000fea0003800000 */
.L_x_4042:
[----:B-----5:R-:W0:Y:S01]  /*4ee0*/  LDC.U8 R18, c[0x0][0x184] ;  /* 0x00006100ff127b82 */ /* 0x020e220000000000 */
[----:B------:R-:W-:Y:S01]  /*4ef0*/  BSSY B6, `(.L_x_4046) ;  /* 0x0000113000067945 */ /* 0x000fe20003800000 */
        /* <DEDUP_REMOVED lines=21> */
.L_x_4051:
[----:B------:R-:W-:Y:S01]  /*5050*/  PRMT R5, RZ, 0x5410, R0 ;  /* 0x00005410ff057816 */ /* 0x000fe20000000000 */
[----:B------:R-:W-:-:S05]  /*5060*/  IMAD.MOV.U32 R19, RZ, RZ, R24 ;  /* 0x000000ffff137224 */ /* 0x000fca00078e0018 */
[----:B------:R-:W0:Y:S02]  /*5070*/  F2I.S64.TRUNC R4, R5 ;  /* 0x0000000500047311 */ /* 0x000e24000020d900 */
[----:B0-----:R0:W-:Y:S01]  /*5080*/  STG.E.U8 [R2.64], R4 ;  /* 0x0000000402007986 */ /* 0x0011e2000c101124 */
[----:B------:R-:W-:Y:S05]  /*5090*/  BRA `(.L_x_4047) ;  /* 0x00000f8000007947 */ /* 0x000fea0003800000 */
.L_x_4050:
        /* <DEDUP_REMOVED lines=11> */
.L_x_4054:
[----:B------:R-:W-:Y:S01]  /*5150*/  PRMT R0, RZ, 0x5410, R0 ;  /* 0x00005410ff007816 */ /* 0x000fe20000000000 */
[----:B------:R-:W-:-:S03]  /*5160*/  IMAD.MOV.U32 R19, RZ, RZ, R24 ;  /* 0x000000ffff137224 */ /* 0x000fc600078e0018 */
[----:B------:R-:W0:Y:S02]  /*5170*/  F2I.FTZ.TRUNC.NTZ R5, R0 ;  /* 0x0000000000057305 */ /* 0x000e24000021f100 */
[----:B0-----:R0:W-:Y:S01]  /*5180*/  STG.E [R2.64], R5 ;  /* 0x0000000502007986 */ /* 0x0011e2000c101924 */
[----:B------:R-:W-:Y:S05]  /*5190*/  BRA `(.L_x_4047) ;  /* 0x00000e8000007947 */ /* 0x000fea0003800000 */
.L_x_4053:
[----:B------:R-:W-:Y:S01]  /*51a0*/  PRMT R0, RZ, 0x5410, R0 ;  /* 0x00005410ff007816 */ /* 0x000fe20000000000 */
[----:B------:R-:W-:-:S03]  /*51b0*/  IMAD.MOV.U32 R19, RZ, RZ, R24 ;  /* 0x000000ffff137224 */ /* 0x000fc600078e0018 */
[----:B------:R-:W0:Y:S02]  /*51c0*/  F2I.FTZ.TRUNC.NTZ R5, R0 ;  /* 0x0000000000057305 */ /* 0x000e24000021f100 */
[----:B0-----:R0:W-:Y:S01]  /*51d0*/  STG.E.U16 [R2.64], R5 ;  /* 0x0000000502007986 */ /* 0x0011e2000c101524 */
[----:B------:R-:W-:Y:S05]  /*51e0*/  BRA `(.L_x_4047) ;  /* 0x00000e3000007947 */ /* 0x000fea0003800000 */
.L_x_4049:
        /* <DEDUP_REMOVED lines=10> */
.L_x_4056:
[----:B------:R-:W-:Y:S01]  /*5290*/  PRMT R0, RZ, 0x5410, R0 ;  /* 0x00005410ff007816 */ /* 0x000fe20000000000 */
[----:B------:R-:W-:-:S03]  /*52a0*/  IMAD.MOV.U32 R19, RZ, RZ, R24 ;  /* 0x000000ffff137224 */ /* 0x000fc600078e0018 */
[----:B------:R-:W-:-:S05]  /*52b0*/  F2FP.PACK_AB R0, RZ, R0 ;  /* 0x00000000ff00723e */ /* 0x000fca00000000ff */
[----:B------:R0:W-:Y:S01]  /*52c0*/  STG.E.U16 [R2.64], R0 ;  /* 0x0000000002007986 */ /* 0x0001e2000c101524 */
[----:B------:R-:W-:Y:S05]  /*52d0*/  BRA `(.L_x_4047) ;  /* 0x00000d4000007947 */ /* 0x000fea0003800000 */
.L_x_4055:
        /* <DEDUP_REMOVED lines=11> */
.L_x_4058:
[----:B------:R-:W-:Y:S01]  /*5390*/  PRMT R0, RZ, 0x5410, R0 ;  /* 0x00005410ff007816 */ /* 0x000fe20000000000 */
[----:B------:R-:W-:-:S03]  /*53a0*/  IMAD.MOV.U32 R19, RZ, RZ, R24 ;  /* 0x000000ffff137224 */ /* 0x000fc600078e0018 */
[----:B------:R-:W-:-:S04]  /*53b0*/  F2FP.PACK_AB R5, RZ, R0 ;  /* 0x00000000ff05723e */ /* 0x000fc800000000ff */
[----:B------:R-:W-:-:S05]  /*53c0*/  PRMT R5, R5, 0x5410, RZ ;  /* 0x0000541005057816 */ /* 0x000fca00000000ff */
[----:B------:R0:W-:Y:S01]  /*53d0*/  STG.E [R2.64], R5 ;  /* 0x0000000502007986 */ /* 0x0001e2000c101924 */
[----:B------:R-:W-:Y:S05]  /*53e0*/  BRA `(.L_x_4047) ;  /* 0x00000c3000007947 */ /* 0x000fea0003800000 */
.L_x_4057:
[----:B------:R-:W-:Y:S01]  /*53f0*/  PRMT R4, RZ, 0x5410, R0 ;  /* 0x00005410ff047816 */ /* 0x000fe20000000000 */
[----:B------:R-:W-:-:S04]  /*5400*/  IMAD.MOV.U32 R19, RZ, RZ, R24 ;  /* 0x000000ffff137224 */ /* 0x000fc800078e0018 */
[----:B------:R-:W-:-:S06]  /*5410*/  FMUL.FTZ R4, R4, 1 ;  /* 0x3f80000004047820 */ /* 0x000fcc0000410000 */
[----:B------:R-:W0:Y:S02]  /*5420*/  F2F.F64.F32 R4, R4 ;  /* 0x0000000400047310 */ /* 0x000e240000201800 */
[----:B0-----:R0:W-:Y:S01]  /*5430*/  STG.E.64 [R2.64], R4 ;  /* 0x0000000402007986 */ /* 0x0011e2000c101b24 */
[----:B------:R-:W-:Y:S05]  /*5440*/  BRA `(.L_x_4047) ;  /* 0x00000bd000007947 */ /* 0x000fea0003800000 */
.L_x_4048:
        /* <DEDUP_REMOVED lines=14> */
.L_x_4061:
[----:B------:R-:W-:Y:S01]  /*5530*/  PRMT R0, RZ, 0x5410, R0 ;  /* 0x00005410ff007816 */ /* 0x000fe20000000000 */
[----:B------:R-:W-:Y:S01]  /*5540*/  CS2R R6, SRZ ;  /* 0x0000000000067805 */ /* 0x000fe2000001ff00 */
[----:B------:R-:W-:-:S03]  /*5550*/  IMAD.MOV.U32 R19, RZ, RZ, R24 ;  /* 0x000000ffff137224 */ /* 0x000fc600078e0018 */
[----:B------:R-:W-:-:S04]  /*5560*/  FMUL.FTZ R0, R0, 1 ;  /* 0x3f80000000007820 */ /* 0x000fc80000410000 */
[----:B------:R-:W0:Y:S02]  /*5570*/  F2F.F64.F32 R4, R0 ;  /* 0x0000000000047310 */ /* 0x000e240000201800 */
[----:B0-----:R0:W-:Y:S01]  /*5580*/  STG.E.128 [R2.64], R4 ;  /* 0x0000000402007986 */ /* 0x0011e2000c101d24 */
[----:B------:R-:W-:Y:S05]  /*5590*/  BRA `(.L_x_4047) ;  /* 0x00000a8000007947 */ /* 0x000fea0003800000 */
.L_x_4060:
        /* <DEDUP_REMOVED lines=21> */
.L_x_4065:
[----:B------:R-:W-:Y:S05]  /*56f0*/  BSYNC B0 ;  /* 0x0000000000007941 */ /* 0x000fea0003800000 */
.L_x_4064:
[----:B------:R-:W-:Y:S01]  /*5700*/  LOP3.LUT R5, R0, R5, RZ, 0xfc, !PT ;  /* 0x0000000500057212 */ /* 0x000fe200078efcff */
[----:B------:R-:W-:-:S04]  /*5710*/  IMAD.MOV.U32 R19, RZ, RZ, R24 ;  /* 0x000000ffff137224 */ /* 0x000fc800078e0018 */
[----:B------:R0:W-:Y:S01]  /*5720*/  STG.E.U8 [R2.64], R5 ;  /* 0x0000000502007986 */ /* 0x0001e2000c101124 */
[----:B------:R-:W-:Y:S05]  /*5730*/  BRA `(.L_x_4047) ;  /* 0x000008e000007947 */ /* 0x000fea0003800000 */
.L_x_4063:
        /* <DEDUP_REMOVED lines=13> */
.L_x_4067:
[----:B------:R-:W-:Y:S01]  /*5810*/  IMAD.MOV.U32 R0, RZ, RZ, 0x7f ;  /* 0x0000007fff007424 */ /* 0x000fe200078e00ff */
[----:B------:R-:W-:-:S04]  /*5820*/  ISETP.GT.U32.AND P0, PT, R4, 0x7f800000, PT ;  /* 0x7f8000000400780c */ /* 0x000fc80003f04070 */
[----:B------:R-:W-:-:S04]  /*5830*/  SEL R0, R0, 0x7c, P0 ;  /* 0x0000007c00007807 */ /* 0x000fc80000000000 */
.L_x_4068:
[----:B------:R-:W-:Y:S05]  /*5840*/  BSYNC B0 ;  /* 0x0000000000007941 */ /* 0x000fea0003800000 */
.L_x_4066:
[----:B------:R-:W-:Y:S01]  /*5850*/  LOP3.LUT R4, R5, 0x80000000, RZ, 0xc0, !PT ;  /* 0x8000000005047812 */ /* 0x000fe200078ec0ff */
[----:B------:R-:W-:-:S03]  /*5860*/  IMAD.MOV.U32 R19, RZ, RZ, R24 ;  /* 0x000000ffff137224 */ /* 0x000fc600078e0018 */
[----:B------:R-:W-:-:S04]  /*5870*/  SHF.R.U32.HI R5, RZ, 0x18, R4 ;  /* 0x00000018ff057819 */ /* 0x000fc80000011604 */
[----:B------:R-:W-:-:S05]  /*5880*/  LOP3.LUT R5, R0, R5, RZ, 0xfc, !PT ;  /* 0x0000000500057212 */ /* 0x000fca00078efcff */
[----:B------:R0:W-:Y:S01]  /*5890*/  STG.E.U8 [R2.64], R5 ;  /* 0x0000000502007986 */ /* 0x0001e2000c101124 */
[----:B------:R-:W-:Y:S05]  /*58a0*/  BRA `(.L_x_4047) ;  /* 0x0000077000007947 */ /* 0x000fea0003800000 */
.L_x_4062:
[----:B------:R0:W-:Y:S01]  /*58b0*/  STG.E.U16 [R2.64], R0 ;  /* 0x0000000002007986 */ /* 0x0001e2000c101524 */
[----:B------:R-:W-:Y:S01]  /*58c0*/  IMAD.MOV.U32 R19, RZ, RZ, R24 ;  /* 0x000000ffff137224 */ /* 0x000fe200078e0018 */
[----:B------:R-:W-:Y:S05]  /*58d0*/  BRA `(.L_x_4047) ;  /* 0x0000074000007947 */ /* 0x000fea0003800000 */
.L_x_4059:
        /* <DEDUP_REMOVED lines=13> */
.L_x_4071:
        /* <DEDUP_REMOVED lines=17> */
.L_x_4074:
[----:B------:R-:W-:-:S04]  /*5ac0*/  LOP3.LUT R0, R7, 0x80000000, RZ, 0xc0, !PT ;  /* 0x8000000007007812 */ /* 0x000fc800078ec0ff */
[----:B------:R-:W-:-:S04]  /*5ad0*/  SHF.R.U32.HI R5, RZ, 0x18, R0 ;  /* 0x00000018ff057819 */ /* 0x000fc80000011600 */
[----:B------:R-:W-:-:S04]  /*5ae0*/  LOP3.LUT R4, R4, R5, RZ, 0xfc, !PT ;  /* 0x0000000504047212 */ /* 0x000fc800078efcff */
[----:B------:R-:W-:Y:S02]  /*5af0*/  PRMT R0, R4, 0x7610, R0 ;  /* 0x0000761004007816 */ /* 0x000fe40000000000 */
.L_x_4073:
[----:B------:R-:W-:Y:S05]  /*5b00*/  BSYNC B0 ;  /* 0x0000000000007941 */ /* 0x000fea0003800000 */
.L_x_4072:
[----:B------:R0:W-:Y:S01]  /*5b10*/  STG.E.U8 [R2.64], R0 ;  /* 0x0000000002007986 */ /* 0x0001e2000c101124 */
[----:B------:R-:W-:Y:S01]  /*5b20*/  IMAD.MOV.U32 R19, RZ, RZ, R24 ;  /* 0x000000ffff137224 */ /* 0x000fe200078e0018 */
[----:B------:R-:W-:Y:S05]  /*5b30*/  BRA `(.L_x_4047) ;  /* 0x000004e000007947 */ /* 0x000fea0003800000 */
.L_x_4070:
        /* <DEDUP_REMOVED lines=17> */
.L_x_4077:
[----:B------:R-:W-:-:S04]  /*5c50*/  LOP3.LUT R0, R7, 0x80000000, RZ, 0xc0, !PT ;  /* 0x8000000007007812 */ /* 0x000fc800078ec0ff */
[----:B------:R-:W-:-:S04]  /*5c60*/  SHF.R.U32.HI R5, RZ, 0x18, R0 ;  /* 0x00000018ff057819 */ /* 0x000fc80000011600 */
[----:B------:R-:W-:-:S04]  /*5c70*/  LOP3.LUT R4, R4, R5, RZ, 0xfc, !PT ;  /* 0x0000000504047212 */ /* 0x000fc800078efcff */
[----:B------:R-:W-:Y:S02]  /*5c80*/  PRMT R0, R4, 0x7610, R0 ;  /* 0x0000761004007816 */ /* 0x000fe40000000000 */
.L_x_4076:
[----:B------:R-:W-:Y:S05]  /*5c90*/  BSYNC B0 ;  /* 0x0000000000007941 */ /* 0x000fea0003800000 */
.L_x_4075:
[----:B------:R0:W-:Y:S01]  /*5ca0*/  STG.E.U8 [R2.64], R0 ;  /* 0x0000000002007986 */ /* 0x0001e2000c101124 */
[----:B------:R-:W-:Y:S01]  /*5cb0*/  IMAD.MOV.U32 R19, RZ, RZ, R24 ;  /* 0x000000ffff137224 */ /* 0x000fe200078e0018 */
[----:B------:R-:W-:Y:S05]  /*5cc0*/  BRA `(.L_x_4047) ;  /* 0x0000035000007947 */ /* 0x000fea0003800000 */
.L_x_4069:
        /* <DEDUP_REMOVED lines=23> */
.L_x_4052:
        /* <DEDUP_REMOVED lines=21> */
.L_x_4079:
[----:B------:R-:W-:Y:S01]  /*5f90*/  PRMT R4, RZ, 0x5410, R0 ;  /* 0x00005410ff047816 */ /* 0x000fe20000000000 */
[----:B------:R-:W-:-:S05]  /*5fa0*/  IMAD.MOV.U32 R19, RZ, RZ, R24 ;  /* 0x000000ffff137224 */ /* 0x000fca00078e0018 */
[----:B------:R-:W0:Y:S02]  /*5fb0*/  F2I.U64.TRUNC R4, R4 ;  /* 0x0000000400047311 */ /* 0x000e24000020d800 */
[----:B0-----:R0:W-:Y:S01]  /*5fc0*/  STG.E.64 [R2.64], R4 ;  /* 0x0000000402007986 */ /* 0x0011e2000c101b24 */
[----:B------:R-:W-:Y:S05]  /*5fd0*/  BRA `(.L_x_4047) ;  /* 0x0000004000007947 */ /* 0x000fea0003800000 */
.L_x_4078:
[----:B------:R-:W-:Y:S01]  /*5fe0*/  PRMT R0, RZ, 0x5410, R0 ;  /* 0x00005410ff007816 */ /* 0x000fe20000000000 */
[----:B------:R-:W-:-:S03]  /*5ff0*/  IMAD.MOV.U32 R19, RZ, RZ, R24 ;  /* 0x000000ffff137224 */ /* 0x000fc600078e0018 */
[----:B------:R-:W0:Y:S02]  /*6000*/  F2I.FTZ.U32.TRUNC.NTZ R5, R0 ;  /* 0x0000000000057305 */ /* 0x000e24000021f000 */
[----:B0-----:R0:W-:Y:S02]  /*6010*/  STG.E [R2.64], R5 ;  /* 0x0000000502007986 */ /* 0x0011e4000c101924 */
.L_x_4047:
[----:B------:R-:W-:Y:S05]  /*6020*/  BSYNC B6 ;  /* 0x0000000000067941 */ /* 0x000fea0003800000 */
.L_x_4046:
        /* <DEDUP_REMOVED lines=23> */
.L_x_4085:
[----:B------:R-:W-:-:S06]  /*61a0*/  PRMT R5, RZ, 0x5410, R26 ;  /* 0x00005410ff057816 */ /* 0x000fcc000000001a */
[----:B------:R-:W0:Y:S02]  /*61b0*/  F2I.S64.TRUNC R4, R5 ;  /* 0x0000000500047311 */ /* 0x000e24000020d900 */
[----:B0-----:R0:W-:Y:S01]  /*61c0*/  STG.E.U8 [R2.64], R4 ;  /* 0x0000000402007986 */ /* 0x0011e2000c101124 */
[----:B------:R-:W-:Y:S05]  /*61d0*/  BRA `(.L_x_4087) ;  /* 0x00000e4000007947 */ /* 0x000fea0003800000 */
.L_x_4084:
        /* <DEDUP_REMOVED lines=10> */
.L_x_4089:
[----:B------:R-:W-:-:S04]  /*6280*/  PRMT R26, RZ, 0x5410, R26 ;  /* 0x00005410ff1a7816 */ /* 0x000fc8000000001a */
[----:B------:R-:W0:Y:S02]  /*6290*/  F2I.FTZ.TRUNC.NTZ R5, R26 ;  /* 0x0000001a00057305 */ /* 0x000e24000021f100 */
[----:B0-----:R0:W-:Y:S01]  /*62a0*/  STG.E [R2.64], R5 ;  /* 0x0000000502007986 */ /* 0x0011e2000c101924 */
[----:B------:R-:W-:Y:S05]  /*62b0*/  BRA `(.L_x_4087) ;  /* 0x00000d6000007947 */ /* 0x000fea0003800000 */
.L_x_4088:
[----:B------:R-:W-:-:S04]  /*62c0*/  PRMT R26, RZ, 0x5410, R26 ;  /* 0x00005410ff1a7816 */ /* 0x000fc8000000001a */
[----:B------:R-:W0:Y:S02]  /*62d0*/  F2I.FTZ.TRUNC.NTZ R5, R26 ;  /* 0x0000001a00057305 */ /* 0x000e24000021f100 */
[----:B0-----:R0:W-:Y:S01]  /*62e0*/  STG.E.U16 [R2.64], R5 ;  /* 0x0000000502007986 */ /* 0x0011e2000c101524 */
[----:B------:R-:W-:Y:S05]  /*62f0*/  BRA `(.L_x_4087) ;  /* 0x00000d2000007947 */ /* 0x000fea0003800000 */
.L_x_4083:
        /* <DEDUP_REMOVED lines=9> */
.L_x_4091:
[----:B------:R-:W-:-:S04]  /*6390*/  PRMT R0, RZ, 0x5410, R26 ;  /* 0x00005410ff007816 */ /* 0x000fc8000000001a */
[----:B------:R-:W-:-:S05]  /*63a0*/  F2FP.PACK_AB R0, RZ, R0 ;  /* 0x00000000ff00723e */ /* 0x000fca00000000ff */
[----:B------:R0:W-:Y:S01]  /*63b0*/  STG.E.U16 [R2.64], R0 ;  /* 0x0000000002007986 */ /* 0x0001e2000c101524 */
[----:B------:R-:W-:Y:S05]  /*63c0*/  BRA `(.L_x_4087) ;  /* 0x00000c5000007947 */ /* 0x000fea0003800000 */
.L_x_4090:
        /* <DEDUP_REMOVED lines=10> */
.L_x_4093:
[----:B------:R-:W-:-:S04]  /*6470*/  PRMT R26, RZ, 0x5410, R26 ;  /* 0x00005410ff1a7816 */ /* 0x000fc8000000001a */
[----:B------:R-:W-:-:S04]  /*6480*/  F2FP.PACK_AB R5, RZ, R26 ;  /* 0x0000001aff05723e */ /* 0x000fc800000000ff */
[----:B------:R-:W-:-:S05]  /*6490*/  PRMT R5, R5, 0x5410, RZ ;  /* 0x0000541005057816 */ /* 0x000fca00000000ff */
[----:B------:R0:W-:Y:S01]  /*64a0*/  STG.E [R2.64], R5 ;  /* 0x0000000502007986 */ /* 0x0001e2000c101924 */
[----:B------:R-:W-:Y:S05]  /*64b0*/  BRA `(.L_x_4087) ;  /* 0x00000b6000007947 */ /* 0x000fea0003800000 */
.L_x_4092:
[----:B------:R-:W-:-:S05]  /*64c0*/  PRMT R4, RZ, 0x5410, R26 ;  /* 0x00005410ff047816 */ /* 0x000fca000000001a */
[----:B------:R-:W-:-:S06]  /*64d0*/  FMUL.FTZ R4, R4, 1 ;  /* 0x3f80000004047820 */ /* 0x000fcc0000410000 */
[----:B------:R-:W0:Y:S02]  /*64e0*/  F2F.F64.F32 R4, R4 ;  /* 0x0000000400047310 */ /* 0x000e240000201800 */
[----:B0-----:R0:W-:Y:S01]  /*64f0*/  STG.E.64 [R2.64], R4 ;  /* 0x0000000402007986 */ /* 0x0011e2000c101b24 */
[----:B------:R-:W-:Y:S05]  /*6500*/  BRA `(.L_x_4087) ;  /* 0x00000b1000007947 */ /* 0x000fea0003800000 */
.L_x_4082:
        /* <DEDUP_REMOVED lines=13> */
.L_x_4096:
[----:B------:R-:W-:Y:S01]  /*65e0*/  PRMT R26, RZ, 0x5410, R26 ;  /* 0x00005410ff1a7816 */ /* 0x000fe2000000001a */
[----:B------:R-:W-:-:S04]  /*65f0*/  CS2R R6, SRZ ;  /* 0x0000000000067805 */ /* 0x000fc8000001ff00 */
[----:B------:R-:W-:-:S06]  /*6600*/  FMUL.FTZ R4, R26, 1 ;  /* 0x3f8000001a047820 */ /* 0x000fcc0000410000 */
[----:B------:R-:W0:Y:S02]  /*6610*/  F2F.F64.F32 R4, R4 ;  /* 0x0000000400047310 */ /* 0x000e240000201800 */
[----:B0-----:R0:W-:Y:S01]  /*6620*/  STG.E.128 [R2.64], R4 ;  /* 0x0000000402007986 */ /* 0x0011e2000c101d24 */
[----:B------:R-:W-:Y:S05]  /*6630*/  BRA `(.L_x_4087) ;  /* 0x000009e000007947 */ /* 0x000fea0003800000 */
.L_x_4095:
        /* <DEDUP_REMOVED lines=21> */
.L_x_4100:
[----:B------:R-:W-:Y:S05]  /*6790*/  BSYNC B0 ;  /* 0x0000000000007941 */ /* 0x000fea0003800000 */
.L_x_4099:
[----:B------:R-:W-:-:S05]  /*67a0*/  LOP3.LUT R5, R0, R5, RZ, 0xfc, !PT ;  /* 0x0000000500057212 */ /* 0x000fca00078efcff */
[----:B------:R0:W-:Y:S01]  /*67b0*/  STG.E.U8 [R2.64], R5 ;  /* 0x0000000502007986 */ /* 0x0001e2000c101124 */
[----:B------:R-:W-:Y:S05]  /*67c0*/  BRA `(.L_x_4087) ;  /* 0x0000085000007947 */ /* 0x000fea0003800000 */
.L_x_4098:
        /* <DEDUP_REMOVED lines=13> */
.L_x_4102:
[----:B------:R-:W-:Y:S01]  /*68a0*/  IMAD.MOV.U32 R0, RZ, RZ, 0x7f ;  /* 0x0000007fff007424 */ /* 0x000fe200078e00ff */
[----:B------:R-:W-:-:S04]  /*68b0*/  ISETP.GT.U32.AND P0, PT, R4, 0x7f800000, PT ;  /* 0x7f8000000400780c */ /* 0x000fc80003f04070 */
[----:B------:R-:W-:-:S04]  /*68c0*/  SEL R0, R0, 0x7c, P0 ;  /* 0x0000007c00007807 */ /* 0x000fc80000000000 */
.L_x_4103:
[----:B------:R-:W-:Y:S05]  /*68d0*/  BSYNC B0 ;  /* 0x0000000000007941 */ /* 0x000fea0003800000 */
.L_x_4101:
[----:B------:R-:W-:-:S04]  /*68e0*/  LOP3.LUT R4, R5, 0x80000000, RZ, 0xc0, !PT ;  /* 0x8000000005047812 */ /* 0x000fc800078ec0ff */
[----:B------:R-:W-:-:S04]  /*68f0*/  SHF.R.U32.HI R5, RZ, 0x18, R4 ;  /* 0x00000018ff057819 */ /* 0x000fc80000011604 */
[----:B------:R-:W-:-:S05]  /*6900*/  LOP3.LUT R5, R0, R5, RZ, 0xfc, !PT ;  /* 0x0000000500057212 */ /* 0x000fca00078efcff */
[----:B------:R0:W-:Y:S01]  /*6910*/  STG.E.U8 [R2.64], R5 ;  /* 0x0000000502007986 */ /* 0x0001e2000c101124 */
[----:B------:R-:W-:Y:S05]  /*6920*/  BRA `(.L_x_4087) ;  /* 0x000006f000007947 */ /* 0x000fea0003800000 */
.L_x_4097:
[----:B------:R0:W-:Y:S01]  /*6930*/  STG.E.U16 [R2.64], R26 ;  /* 0x0000001a02007986 */ /* 0x0001e2000c101524 */
[----:B------:R-:W-:Y:S05]  /*6940*/  BRA `(.L_x_4087) ;  /* 0x000006d000007947 */ /* 0x000fea0003800000 */
.L_x_4094:
        /* <DEDUP_REMOVED lines=12> */
.L_x_4106:
        /* <DEDUP_REMOVED lines=17> */
.L_x_4109:
[----:B------:R-:W-:-:S04]  /*6b20*/  LOP3.LUT R0, R7, 0x80000000, RZ, 0xc0, !PT ;  /* 0x8000000007007812 */ /* 0x000fc800078ec0ff */
[----:B------:R-:W-:-:S04]  /*6b30*/  SHF.R.U32.HI R5, RZ, 0x18, R0 ;  /* 0x00000018ff057819 */ /* 0x000fc80000011600 */
[----:B------:R-:W-:-:S04]  /*6b40*/  LOP3.LUT R4, R4, R5, RZ, 0xfc, !PT ;  /* 0x0000000504047212 */ /* 0x000fc800078efcff */
[----:B------:R-:W-:Y:S02]  /*6b50*/  PRMT R0, R4, 0x7610, R0 ;  /* 0x0000761004007816 */ /* 0x000fe40000000000 */
.L_x_4108:
[----:B------:R-:W-:Y:S05]  /*6b60*/  BSYNC B0 ;  /* 0x0000000000007941 */ /* 0x000fea0003800000 */
.L_x_4107:
[----:B------:R0:W-:Y:S01]  /*6b70*/  STG.E.U8 [R2.64], R0 ;  /* 0x0000000002007986 */ /* 0x0001e2000c101124 */
[----:B------:R-:W-:Y:S05]  /*6b80*/  BRA `(.L_x_4087) ;  /* 0x0000049000007947 */ /* 0x000fea0003800000 */
.L_x_4105:
        /* <DEDUP_REMOVED lines=17> */
.L_x_4112:
[----:B------:R-:W-:-:S04]  /*6ca0*/  LOP3.LUT R0, R7, 0x80000000, RZ, 0xc0, !PT ;  /* 0x8000000007007812 */ /* 0x000fc800078ec0ff */
[----:B------:R-:W-:-:S04]  /*6cb0*/  SHF.R.U32.HI R5, RZ, 0x18, R0 ;  /* 0x00000018ff057819 */ /* 0x000fc80000011600 */
[----:B------:R-:W-:-:S04]  /*6cc0*/  LOP3.LUT R4, R4, R5, RZ, 0xfc, !PT ;  /* 0x0000000504047212 */ /* 0x000fc800078efcff */
[----:B------:R-:W-:Y:S02]  /*6cd0*/  PRMT R0, R4, 0x7610, R0 ;  /* 0x0000761004007816 */ /* 0x000fe40000000000 */
.L_x_4111:
[----:B------:R-:W-:Y:S05]  /*6ce0*/  BSYNC B0 ;  /* 0x0000000000007941 */ /* 0x000fea0003800000 */
.L_x_4110:
[----:B------:R0:W-:Y:S01]  /*6cf0*/  STG.E.U8 [R2.64], R0 ;  /* 0x0000000002007986 */ /* 0x0001e2000c101124 */
[----:B------:R-:W-:Y:S05]  /*6d00*/  BRA `(.L_x_4087) ;  /* 0x0000031000007947 */ /* 0x000fea0003800000 */
.L_x_4104:
        /* <DEDUP_REMOVED lines=22> */
.L_x_4086:
        /* <DEDUP_REMOVED lines=20> */
.L_x_4114:
[----:B------:R-:W-:-:S06]  /*6fb0*/  PRMT R4, RZ, 0x5410, R26 ;  /* 0x00005410ff047816 */ /* 0x000fcc000000001a */
[----:B------:R-:W0:Y:S02]  /*6fc0*/  F2I.U64.TRUNC R4, R4 ;  /* 0x0000000400047311 */ /* 0x000e24000020d800 */
[----:B0-----:R0:W-:Y:S01]  /*6fd0*/  STG.E.64 [R2.64], R4 ;  /* 0x0000000402007986 */ /* 0x0011e2000c101b24 */
[----:B------:R-:W-:Y:S05]  /*6fe0*/  BRA `(.L_x_4087) ;  /* 0x0000003000007947 */ /* 0x000fea0003800000 */
.L_x_4113:
[----:B------:R-:W-:-:S04]  /*6ff0*/  PRMT R26, RZ, 0x5410, R26 ;  /* 0x00005410ff1a7816 */ /* 0x000fc8000000001a */
[----:B------:R-:W0:Y:S02]  /*7000*/  F2I.FTZ.U32.TRUNC.NTZ R5, R26 ;  /* 0x0000001a00057305 */ /* 0x000e24000021f000 */
[----:B0-----:R0:W-:Y:S02]  /*7010*/  STG.E [R2.64], R5 ;  /* 0x0000000502007986 */ /* 0x0011e4000c101924 */
.L_x_4087:
        /* <DEDUP_REMOVED lines=23> */
.L_x_4118:
[----:B------:R-:W-:-:S06]  /*7190*/  PRMT R5, RZ, 0x5410, R22 ;  /* 0x00005410ff057816 */ /* 0x000fcc0000000016 */
[----:B------:R-:W0:Y:S02]  /*71a0*/  F2I.S64.TRUNC R4, R5 ;  /* 0x0000000500047311 */ /* 0x000e24000020d900 */
[----:B0-----:R0:W-:Y:S01]  /*71b0*/  STG.E.U8 [R2.64], R4 ;  /* 0x0000000402007986 */ /* 0x0011e2000c101124 */
[----:B------:R-:W-:Y:S05]  /*71c0*/  BRA `(.L_x_4120) ;  /* 0x00000e4000007947 */ /* 0x000fea0003800000 */
.L_x_4117:
        /* <DEDUP_REMOVED lines=10> */
.L_x_4122:
[----:B------:R-:W-:-:S04]  /*7270*/  PRMT R22, RZ, 0x5410, R22 ;  /* 0x00005410ff167816 */ /* 0x000fc80000000016 */
[----:B------:R-:W0:Y:S02]  /*7280*/  F2I.FTZ.TRUNC.NTZ R5, R22 ;  /* 0x0000001600057305 */ /* 0x000e24000021f100 */
[----:B0-----:R0:W-:Y:S01]  /*7290*/  STG.E [R2.64], R5 ;  /* 0x0000000502007986 */ /* 0x0011e2000c101924 */
[----:B------:R-:W-:Y:S05]  /*72a0*/  BRA `(.L_x_4120) ;  /* 0x00000d6000007947 */ /* 0x000fea0003800000 */
.L_x_4121:
[----:B------:R-:W-:-:S04]  /*72b0*/  PRMT R22, RZ, 0x5410, R22 ;  /* 0x00005410ff167816 */ /* 0x000fc80000000016 */
[----:B------:R-:W0:Y:S02]  /*72c0*/  F2I.FTZ.TRUNC.NTZ R5, R22 ;  /* 0x0000001600057305 */ /* 0x000e24000021f100 */
[----:B0-----:R0:W-:Y:S01]  /*72d0*/  STG.E.U16 [R2.64], R5 ;  /* 0x0000000502007986 */ /* 0x0011e2000c101524 */
[----:B------:R-:W-:Y:S05]  /*72e0*/  BRA `(.L_x_4120) ;  /* 0x00000d2000007947 */ /* 0x000fea0003800000 */
.L_x_4116:
        /* <DEDUP_REMOVED lines=9> */
.L_x_4124:
[----:B------:R-:W-:-:S04]  /*7380*/  PRMT R0, RZ, 0x5410, R22 ;  /* 0x00005410ff007816 */ /* 0x000fc80000000016 */
[----:B------:R-:W-:-:S05]  /*7390*/  F2FP.PACK_AB R0, RZ, R0 ;  /* 0x00000000ff00723e */ /* 0x000fca00000000ff */
[----:B------:R0:W-:Y:S01]  /*73a0*/  STG.E.U16 [R2.64], R0 ;  /* 0x0000000002007986 */ /* 0x0001e2000c101524 */
[----:B------:R-:W-:Y:S05]  /*73b0*/  BRA `(.L_x_4120) ;  /* 0x00000c5000007947 */ /* 0x000fea0003800000 */
.L_x_4123:
        /* <DEDUP_REMOVED lines=10> */
.L_x_4126:
[----:B------:R-:W-:-:S04]  /*7460*/  PRMT R22, RZ, 0x5410, R22 ;  /* 0x00005410ff167816 */ /* 0x000fc80000000016 */
[----:B------:R-:W-:-:S04]  /*7470*/  F2FP.PACK_AB R5, RZ, R22 ;  /* 0x00000016ff05723e */ /* 0x000fc800000000ff */
[----:B------:R-:W-:-:S05]  /*7480*/  PRMT R5, R5, 0x5410, RZ ;  /* 0x0000541005057816 */ /* 0x000fca00000000ff */
[----:B------:R0:W-:Y:S01]  /*7490*/  STG.E [R2.64], R5 ;  /* 0x0000000502007986 */ /* 0x0001e2000c101924 */
[----:B------:R-:W-:Y:S05]  /*74a0*/  BRA `(.L_x_4120) ;  /* 0x00000b6000007947 */ /* 0x000fea0003800000 */
.L_x_4125:
[----:B------:R-:W-:-:S05]  /*74b0*/  PRMT R4, RZ, 0x5410, R22 ;  /* 0x00005410ff047816 */ /* 0x000fca0000000016 */
[----:B------:R-:W-:-:S06]  /*74c0*/  FMUL.FTZ R4, R4, 1 ;  /* 0x3f80000004047820 */ /* 0x000fcc0000410000 */
[----:B------:R-:W0:Y:S02]  /*74d0*/  F2F.F64.F32 R4, R4 ;  /* 0x0000000400047310 */ /* 0x000e240000201800 */
[----:B0-----:R0:W-:Y:S01]  /*74e0*/  STG.E.64 [R2.64], R4 ;  /* 0x0000000402007986 */ /* 0x0011e2000c101b24 */
[----:B------:R-:W-:Y:S05]  /*74f0*/  BRA `(.L_x_4120) ;  /* 0x00000b1000007947 */ /* 0x000fea0003800000 */
.L_x_4115:
        /* <DEDUP_REMOVED lines=13> */
.L_x_4129:
[----:B------:R-:W-:Y:S01]  /*75d0*/  PRMT R22, RZ, 0x5410, R22 ;  /* 0x00005410ff167816 */ /* 0x000fe20000000016 */
[----:B------:R-:W-:-:S04]  /*75e0*/  CS2R R6, SRZ ;  /* 0x0000000000067805 */ /* 0x000fc8000001ff00 */
[----:B------:R-:W-:-:S06]  /*75f0*/  FMUL.FTZ R4, R22, 1 ;  /* 0x3f80000016047820 */ /* 0x000fcc0000410000 */
[----:B------:R-:W0:Y:S02]  /*7600*/  F2F.F64.F32 R4, R4 ;  /* 0x0000000400047310 */ /* 0x000e240000201800 */
[----:B0-----:R0:W-:Y:S01]  /*7610*/  STG.E.128 [R2.64], R4 ;  /* 0x0000000402007986 */ /* 0x0011e2000c101d24 */
[----:B------:R-:W-:Y:S05]  /*7620*/  BRA `(.L_x_4120) ;  /* 0x000009e000007947 */ /* 0x000fea0003800000 */
.L_x_4128:
        /* <DEDUP_REMOVED lines=21> */
.L_x_4133:
[----:B------:R-:W-:Y:S05]  /*7780*/  BSYNC B0 ;  /* 0x0000000000007941 */ /* 0x000fea0003800000 */
.L_x_4132:
[----:B------:R-:W-:-:S05]  /*7790*/  LOP3.LUT R5, R0, R5, RZ, 0xfc, !PT ;  /* 0x0000000500057212 */ /* 0x000fca00078efcff */
[----:B------:R0:W-:Y:S01]  /*77a0*/  STG.E.U8 [R2.64], R5 ;  /* 0x0000000502007986 */ /* 0x0001e2000c101124 */
[----:B------:R-:W-:Y:S05]  /*77b0*/  BRA `(.L_x_4120) ;  /* 0x0000085000007947 */ /* 0x000fea0003800000 */
.L_x_4131:
        /* <DEDUP_REMOVED lines=13> */
.L_x_4135:
[----:B------:R-:W-:Y:S01]  /*7890*/  IMAD.MOV.U32 R0, RZ, RZ, 0x7f ;  /* 0x0000007fff007424 */ /* 0x000fe200078e00ff */
[----:B------:R-:W-:-:S04]  /*78a0*/  ISETP.GT.U32.AND P0, PT, R4, 0x7f800000, PT ;  /* 0x7f8000000400780c */ /* 0x000fc80003f04070 */
[----:B------:R-:W-:-:S04]  /*78b0*/  SEL R0, R0, 0x7c, P0 ;  /* 0x0000007c00007807 */ /* 0x000fc80000000000 */
.L_x_4136:
[----:B------:R-:W-:Y:S05]  /*78c0*/  BSYNC B0 ;  /* 0x0000000000007941 */ /* 0x000fea0003800000 */
.L_x_4134:
[----:B------:R-:W-:-:S04]  /*78d0*/  LOP3.LUT R4, R5, 0x80000000, RZ, 0xc0, !PT ;  /* 0x8000000005047812 */ /* 0x000fc800078ec0ff */
[----:B------:R-:W-:-:S04]  /*78e0*/  SHF.R.U32.HI R5, RZ, 0x18, R4 ;  /* 0x00000018ff057819 */ /* 0x000fc80000011604 */
[----:B------:R-:W-:-:S05]  /*78f0*/  LOP3.LUT R5, R0, R5, RZ, 0xfc, !PT ;  /* 0x0000000500057212 */ /* 0x000fca00078efcff */
[----:B------:R0:W-:Y:S01]  /*7900*/  STG.E.U8 [R2.64], R5 ;  /* 0x0000000502007986 */ /* 0x0001e2000c101124 */
[----:B------:R-:W-:Y:S05]  /*7910*/  BRA `(.L_x_4120) ;  /* 0x000006f000007947 */ /* 0x000fea0003800000 */
.L_x_4130:
[----:B------:R0:W-:Y:S01]  /*7920*/  STG.E.U16 [R2.64], R22 ;  /* 0x0000001602007986 */ /* 0x0001e2000c101524 */
[----:B------:R-:W-:Y:S05]  /*7930*/  BRA `(.L_x_4120) ;  /* 0x000006d000007947 */ /* 0x000fea0003800000 */
.L_x_4127:
        /* <DEDUP_REMOVED lines=12> */
.L_x_4139:
        /* <DEDUP_REMOVED lines=17> */
.L_x_4142:
[----:B------:R-:W-:-:S04]  /*7b10*/  LOP3.LUT R0, R7, 0x80000000, RZ, 0xc0, !PT ;  /* 0x8000000007007812 */ /* 0x000fc800078ec0ff */
[----:B------:R-:W-:-:S04]  /*7b20*/  SHF.R.U32.HI R5, RZ, 0x18, R0 ;  /* 0x00000018ff057819 */ /* 0x000fc80000011600 */
[----:B------:R-:W-:-:S04]  /*7b30*/  LOP3.LUT R4, R4, R5, RZ, 0xfc, !PT ;  /* 0x0000000504047212 */ /* 0x000fc800078efcff */
[----:B------:R-:W-:Y:S02]  /*7b40*/  PRMT R0, R4, 0x7610, R0 ;  /* 0x0000761004007816 */ /* 0x000fe40000000000 */
.L_x_4141:
[----:B------:R-:W-:Y:S05]  /*7b50*/  BSYNC B0 ;  /* 0x0000000000007941 */ /* 0x000fea0003800000 */
.L_x_4140:
[----:B------:R0:W-:Y:S01]  /*7b60*/  STG.E.U8 [R2.64], R0 ;  /* 0x0000000002007986 */ /* 0x0001e2000c101124 */
[----:B------:R-:W-:Y:S05]  /*7b70*/  BRA `(.L_x_4120) ;  /* 0x0000049000007947 */ /* 0x000fea0003800000 */
.L_x_4138:
        /* <DEDUP_REMOVED lines=17> */
.L_x_4145:
[----:B------:R-:W-:-:S04]  /*7c90*/  LOP3.LUT R0, R7, 0x80000000, RZ, 0xc0, !PT ;  /* 0x8000000007007812 */ /* 0x000fc800078ec0ff */
[----:B------:R-:W-:-:S04]  /*7ca0*/  SHF.R.U32.HI R5, RZ, 0x18, R0 ;  /* 0x00000018ff057819 */ /* 0x000fc80000011600 */
[----:B------:R-:W-:-:S04]  /*7cb0*/  LOP3.LUT R4, R4, R5, RZ, 0xfc, !PT ;  /* 0x0000000504047212 */ /* 0x000fc800078efcff */
[----:B------:R-:W-:Y:S02]  /*7cc0*/  PRMT R0, R4, 0x7610, R0 ;  /* 0x0000761004007816 */ /* 0x000fe40000000000 */
.L_x_4144:
[----:B------:R-:W-:Y:S05]  /*7cd0*/  BSYNC B0 ;  /* 0x0000000000007941 */ /* 0x000fea0003800000 */
.L_x_4143:
[----:B------:R0:W-:Y:S01]  /*7ce0*/  STG.E.U8 [R2.64], R0 ;  /* 0x0000000002007986 */ /* 0x0001e2000c101124 */
[----:B------:R-:W-:Y:S05]  /*7cf0*/  BRA `(.L_x_4120) ;  /* 0x0000031000007947 */ /* 0x000fea0003800000 */
.L_x_4137:
        /* <DEDUP_REMOVED lines=22> */
.L_x_4119:
        /* <DEDUP_REMOVED lines=20> */
.L_x_4147:
[----:B------:R-:W-:-:S06]  /*7fa0*/  PRMT R4, RZ, 0x5410, R22 ;  /* 0x00005410ff047816 */ /* 0x000fcc0000000016 */
[----:B------:R-:W0:Y:S02]  /*7fb0*/  F2I.U64.TRUNC R4, R4 ;  /* 0x0000000400047311 */ /* 0x000e24000020d800 */
[----:B0-----:R0:W-:Y:S01]  /*7fc0*/  STG.E.64 [R2.64], R4 ;  /* 0x0000000402007986 */ /* 0x0011e2000c101b24 */
[----:B------:R-:W-:Y:S05]  /*7fd0*/  BRA `(.L_x_4120) ;  /* 0x0000003000007947 */ /* 0x000fea0003800000 */
.L_x_4146:
[----:B------:R-:W-:-:S04]  /*7fe0*/  PRMT R22, RZ, 0x5410, R22 ;  /* 0x00005410ff167816 */ /* 0x000fc80000000016 */
[----:B------:R-:W0:Y:S02]  /*7ff0*/  F2I.FTZ.U32.TRUNC.NTZ R5, R22 ;  /* 0x0000001600057305 */ /* 0x000e24000021f000 */
[----:B0-----:R0:W-:Y:S02]  /*8000*/  STG.E [R2.64], R5 ;  /* 0x0000000502007986 */ /* 0x0011e4000c101924 */
.L_x_4120:
[----:B------:R-:W-:Y:S02]  /*8010*/  IADD3 R19, R19, 0x80, RZ ;  /* 0x0000008013137810 */ /* 0x000fe40007ffe0ff */
.L_x_4081:
[----:B------:R-:W-:Y:S05]  /*8020*/  BSYNC B6 ;  /* 0x0000000000067941 */ /* 0x000fea0003800000 */
.L_x_4080:
        /* <DEDUP_REMOVED lines=21> */
.L_x_4151:
[----:B------:R-:W-:-:S06]  /*8180*/  PRMT R5, RZ, 0x5410, R23 ;  /* 0x00005410ff057816 */ /* 0x000fcc0000000017 */
[----:B------:R-:W0:Y:S02]  /*8190*/  F2I.S64.TRUNC R4, R5 ;  /* 0x0000000500047311 */ /* 0x000e24000020d900 */
[----:B0-----:R-:W-:Y:S01]  /*81a0*/  STG.E.U8 [R2.64], R4 ;  /* 0x0000000402007986 */ /* 0x001fe2000c101124 */
[----:B------:R-:W-:Y:S05]  /*81b0*/  EXIT ;  /* 0x000000000000794d */ /* 0x000fea0003800000 */
.L_x_4150:
        /* <DEDUP_REMOVED lines=10> */
.L_x_4154:
[----:B------:R-:W-:-:S06]  /*8260*/  PRMT R23, RZ, 0x5410, R23 ;  /* 0x00005410ff177816 */ /* 0x000fcc0000000017 */
[----:B------:R-:W0:Y:S02]  /*8270*/  F2I.FTZ.TRUNC.NTZ R23, R23 ;  /* 0x0000001700177305 */ /* 0x000e24000021f100 */
[----:B0-----:R-:W-:Y:S01]  /*8280*/  STG.E [R2.64], R23 ;  /* 0x0000001702007986 */ /* 0x001fe2000c101924 */
[----:B------:R-:W-:Y:S05]  /*8290*/  EXIT ;  /* 0x000000000000794d */ /* 0x000fea0003800000 */
.L_x_4153:
[----:B------:R-:W-:-:S06]  /*82a0*/  PRMT R23, RZ, 0x5410, R23 ;  /* 0x00005410ff177816 */ /* 0x000fcc0000000017 */
[----:B------:R-:W0:Y:S02]  /*82b0*/  F2I.FTZ.TRUNC.NTZ R23, R23 ;  /* 0x0000001700177305 */ /* 0x000e24000021f100 */
[----:B0-----:R-:W-:Y:S01]  /*82c0*/  STG.E.U16 [R2.64], R23 ;  /* 0x0000001702007986 */ /* 0x001fe2000c101524 */
[----:B------:R-:W-:Y:S05]  /*82d0*/  EXIT ;  /* 0x000000000000794d */ /* 0x000fea0003800000 */
.L_x_4149:
        /* <DEDUP_REMOVED lines=9> */
.L_x_4156:
[----:B------:R-:W-:-:S04]  /*8370*/  PRMT R0, RZ, 0x5410, R23 ;  /* 0x00005410ff007816 */ /* 0x000fc80000000017 */
[----:B------:R-:W-:-:S05]  /*8380*/  F2FP.PACK_AB R0, RZ, R0 ;  /* 0x00000000ff00723e */ /* 0x000fca00000000ff */
[----:B------:R-:W-:Y:S01]  /*8390*/  STG.E.U16 [R2.64], R0 ;  /* 0x0000000002007986 */ /* 0x000fe2000c101524 */
[----:B------:R-:W-:Y:S05]  /*83a0*/  EXIT ;  /* 0x000000000000794d */ /* 0x000fea0003800000 */
.L_x_4155:
        /* <DEDUP_REMOVED lines=10> */
.L_x_4158:
[----:B------:R-:W-:-:S04]  /*8450*/  PRMT R23, RZ, 0x5410, R23 ;  /* 0x00005410ff177816 */ /* 0x000fc80000000017 */
[----:B------:R-:W-:-:S04]  /*8460*/  F2FP.PACK_AB R5, RZ, R23 ;  /* 0x00000017ff05723e */ /* 0x000fc800000000ff */
[----:B------:R-:W-:-:S05]  /*8470*/  PRMT R5, R5, 0x5410, RZ ;  /* 0x0000541005057816 */ /* 0x000fca00000000ff */
[----:B------:R-:W-:Y:S01]  /*8480*/  STG.E [R2.64], R5 ;  /* 0x0000000502007986 */ /* 0x000fe2000c101924 */
[----:B------:R-:W-:Y:S05]  /*8490*/  EXIT ;  /* 0x000000000000794d */ /* 0x000fea0003800000 */
.L_x_4157:
[----:B------:R-:W-:-:S05]  /*84a0*/  PRMT R4, RZ, 0x5410, R23 ;  /* 0x00005410ff047816 */ /* 0x000fca0000000017 */
[----:B------:R-:W-:-:S06]  /*84b0*/  FMUL.FTZ R4, R4, 1 ;  /* 0x3f80000004047820 */ /* 0x000fcc0000410000 */
[----:B------:R-:W0:Y:S02]  /*84c0*/  F2F.F64.F32 R4, R4 ;  /* 0x0000000400047310 */ /* 0x000e240000201800 */
[----:B0-----:R-:W-:Y:S01]  /*84d0*/  STG.E.64 [R2.64], R4 ;  /* 0x0000000402007986 */ /* 0x001fe2000c101b24 */
[----:B------:R-:W-:Y:S05]  /*84e0*/  EXIT ;  /* 0x000000000000794d */ /* 0x000fea0003800000 */
.L_x_4148:
        /* <DEDUP_REMOVED lines=13> */
.L_x_4161:
[----:B------:R-:W-:Y:S01]  /*85c0*/  PRMT R23, RZ, 0x5410, R23 ;  /* 0x00005410ff177816 */ /* 0x000fe20000000017 */
[----:B------:R-:W-:-:S04]  /*85d0*/  CS2R R6, SRZ ;  /* 0x0000000000067805 */ /* 0x000fc8000001ff00 */
[----:B------:R-:W-:-:S06]  /*85e0*/  FMUL.FTZ R4, R23, 1 ;  /* 0x3f80000017047820 */ /* 0x000fcc0000410000 */
[----:B------:R-:W0:Y:S02]  /*85f0*/  F2F.F64.F32 R4, R4 ;  /* 0x0000000400047310 */ /* 0x000e240000201800 */
[----:B0-----:R-:W-:Y:S01]  /*8600*/  STG.E.128 [R2.64], R4 ;  /* 0x0000000402007986 */ /* 0x001fe2000c101d24 */
[----:B------:R-:W-:Y:S05]  /*8610*/  EXIT ;  /* 0x000000000000794d */ /* 0x000fea0003800000 */
.L_x_4160:
        /* <DEDUP_REMOVED lines=21> */
.L_x_4165:
[----:B------:R-:W-:Y:S05]  /*8770*/  BSYNC B0 ;  /* 0x0000000000007941 */ /* 0x000fea0003800000 */
.L_x_4164:
[----:B------:R-:W-:-:S05]  /*8780*/  LOP3.LUT R5, R0, R5, RZ, 0xfc, !PT ;  /* 0x0000000500057212 */ /* 0x000fca00078efcff */
[----:B------:R-:W-:Y:S01]  /*8790*/  STG.E.U8 [R2.64], R5 ;  /* 0x0000000502007986 */ /* 0x000fe2000c101124 */
[----:B------:R-:W-:Y:S05]  /*87a0*/  EXIT ;  /* 0x000000000000794d */ /* 0x000fea0003800000 */
.L_x_4163:
        /* <DEDUP_REMOVED lines=13> */
.L_x_4167:
[----:B------:R-:W-:Y:S01]  /*8880*/  IMAD.MOV.U32 R0, RZ, RZ, 0x7f ;  /* 0x0000007fff007424 */ /* 0x000fe200078e00ff */
[----:B------:R-:W-:-:S04]  /*8890*/  ISETP.GT.U32.AND P0, PT, R4, 0x7f800000, PT ;  /* 0x7f8000000400780c */ /* 0x000fc80003f04070 */
[----:B------:R-:W-:-:S04]  /*88a0*/  SEL R0, R0, 0x7c, P0 ;  /* 0x0000007c00007807 */ /* 0x000fc80000000000 */
.L_x_4168:
[----:B------:R-:W-:Y:S05]  /*88b0*/  BSYNC B0 ;  /* 0x0000000000007941 */ /* 0x000fea0003800000 */
.L_x_4166:
[----:B------:R-:W-:-:S04]  /*88c0*/  LOP3.LUT R4, R23, 0x80000000, RZ, 0xc0, !PT ;  /* 0x8000000017047812 */ /* 0x000fc800078ec0ff */
[----:B------:R-:W-:-:S04]  /*88d0*/  SHF.R.U32.HI R5, RZ, 0x18, R4 ;  /* 0x00000018ff057819 */ /* 0x000fc80000011604 */
[----:B------:R-:W-:-:S05]  /*88e0*/  LOP3.LUT R5, R0, R5, RZ, 0xfc, !PT ;  /* 0x0000000500057212 */ /* 0x000fca00078efcff */
[----:B------:R-:W-:Y:S01]  /*88f0*/  STG.E.U8 [R2.64], R5 ;  /* 0x0000000502007986 */ /* 0x000fe2000c101124 */
[----:B------:R-:W-:Y:S05]  /*8900*/  EXIT ;  /* 0x000000000000794d */ /* 0x000fea0003800000 */
.L_x_4162:
[----:B------:R-:W-:Y:S01]  /*8910*/  STG.E.U16 [R2.64], R23 ;  /* 0x0000001702007986 */ /* 0x000fe2000c101524 */
[----:B------:R-:W-:Y:S05]  /*8920*/  EXIT ;  /* 0x000000000000794d */ /* 0x000fea0003800000 */
.L_x_4159:
        /* <DEDUP_REMOVED lines=12> */
.L_x_4171:
        /* <DEDUP_REMOVED lines=17> */
.L_x_4174:
[----:B------:R-:W-:-:S04]  /*8b00*/  LOP3.LUT R0, R23, 0x80000000, RZ, 0xc0, !PT ;  /* 0x8000000017007812 */ /* 0x000fc800078ec0ff */
[----:B------:R-:W-:-:S04]  /*8b10*/  SHF.R.U32.HI R5, RZ, 0x18, R0 ;  /* 0x00000018ff057819 */ /* 0x000fc80000011600 */
[----:B------:R-:W-:-:S04]  /*8b20*/  LOP3.LUT R4, R4, R5, RZ, 0xfc, !PT ;  /* 0x0000000504047212 */ /* 0x000fc800078efcff */
[----:B------:R-:W-:Y:S02]  /*8b30*/  PRMT R0, R4, 0x7610, R0 ;  /* 0x0000761004007816 */ /* 0x000fe40000000000 */
.L_x_4173:
[----:B------:R-:W-:Y:S05]  /*8b40*/  BSYNC B0 ;  /* 0x0000000000007941 */ /* 0x000fea0003800000 */
.L_x_4172:
[----:B------:R-:W-:Y:S01]  /*8b50*/  STG.E.U8 [R2.64], R0 ;  /* 0x0000000002007986 */ /* 0x000fe2000c101124 */
[----:B------:R-:W-:Y:S05]  /*8b60*/  EXIT ;  /* 0x000000000000794d */ /* 0x000fea0003800000 */
.L_x_4170:
        /* <DEDUP_REMOVED lines=17> */
.L_x_4177:
[----:B------:R-:W-:-:S04]  /*8c80*/  LOP3.LUT R0, R23, 0x80000000, RZ, 0xc0, !PT ;  /* 0x8000000017007812 */ /* 0x000fc800078ec0ff */
[----:B------:R-:W-:-:S04]  /*8c90*/  SHF.R.U32.HI R5, RZ, 0x18, R0 ;  /* 0x00000018ff057819 */ /* 0x000fc80000011600 */
[----:B------:R-:W-:-:S04]  /*8ca0*/  LOP3.LUT R4, R4, R5, RZ, 0xfc, !PT ;  /* 0x0000000504047212 */ /* 0x000fc800078efcff */
[----:B------:R-:W-:Y:S02]  /*8cb0*/  PRMT R0, R4, 0x7610, R0 ;  /* 0x0000761004007816 */ /* 0x000fe40000000000 */
.L_x_4176:
[----:B------:R-:W-:Y:S05]  /*8cc0*/  BSYNC B0 ;  /* 0x0000000000007941 */ /* 0x000fea0003800000 */
.L_x_4175:
[----:B------:R-:W-:Y:S01]  /*8cd0*/  STG.E.U8 [R2.64], R0 ;  /* 0x0000000002007986 */ /* 0x000fe2000c101124 */
[----:B------:R-:W-:Y:S05]  /*8ce0*/  EXIT ;  /* 0x000000000000794d */ /* 0x000fea0003800000 */
.L_x_4169:
        /* <DEDUP_REMOVED lines=22> */
.L_x_4152:
        /* <DEDUP_REMOVED lines=20> */
.L_x_4179:
[----:B------:R-:W-:-:S06]  /*8f90*/  PRMT R4, RZ, 0x5410, R23 ;  /* 0x00005410ff047816 */ /* 0x000fcc0000000017 */
[----:B------:R-:W0:Y:S02]  /*8fa0*/  F2I.U64.TRUNC R4, R4 ;  /* 0x0000000400047311 */ /* 0x000e24000020d800 */
[----:B0-----:R-:W-:Y:S01]  /*8fb0*/  STG.E.64 [R2.64], R4 ;  /* 0x0000000402007986 */ /* 0x001fe2000c101b24 */
[----:B------:R-:W-:Y:S05]  /*8fc0*/  EXIT ;  /* 0x000000000000794d */ /* 0x000fea0003800000 */
.L_x_4178:
[----:B------:R-:W-:-:S06]  /*8fd0*/  PRMT R23, RZ, 0x5410, R23 ;  /* 0x00005410ff177816 */ /* 0x000fcc0000000017 */
[----:B------:R-:W0:Y:S02]  /*8fe0*/  F2I.FTZ.U32.TRUNC.NTZ R23, R23 ;  /* 0x0000001700177305 */ /* 0x000e24000021f000 */
[----:B0-----:R-:W-:Y:S01]  /*8ff0*/  STG.E [R2.64], R23 ;  /* 0x0000001702007986 */ /* 0x001fe2000c101924 */
[----:B------:R-:W-:Y:S05]  /*9000*/  EXIT ;  /* 0x000000000000794d */ /* 0x000fea0003800000 */
.L_x_4180:
        /* <DEDUP_REMOVED lines=15> */
.L_x_6717:


//--------------------- .text._ZN2at6native18elementwise_kernelILi128ELi4EZNS0_22gpu_kernel_impl_nocastIZZZNS0_33launch_log_sigmoid_forward_kernelERNS_18TensorIteratorBaseEENKUlvE_clEvENKUlvE2_clEvEUlN3c108BFloat16EE_EEvS4_RKT_EUliE_EEviT1_ --------------------------
	.section	.text._ZN2at6native18elementwise_kernelILi128ELi4EZNS0_22gpu_kernel_impl_nocastIZZZNS0_33launch_log_sigmoid_forward_kernelERNS_18TensorIteratorBaseEENKUlvE_clEvENKUlvE2_clEvEUlN3c108BFloat16EE_EEvS4_RKT_EUliE_EEviT1_,"ax",@progbits
	.sectioninfo	@"SHI_REGISTERS=14"
	.align	128
        .global         _ZN2at6native18elementwise_kernelILi128ELi4EZNS0_22gpu_kernel_impl_nocastIZZZNS0_33launch_log_sigmoid_forward_kernelERNS_18TensorIteratorBaseEENKUlvE_clEvENKUlvE2_clEvEUlN3c108BFloat16EE_EEvS4_RKT_EUliE_EEviT1_
        .type           _ZN2at6native18elementwise_kernelILi128ELi4EZNS0_22gpu_kernel_impl_nocastIZZZNS0_33launch_log_sigmoid_forward_kernelERNS_18TensorIteratorBaseEENKUlvE_clEvENKUlvE2_clEvEUlN3c108BFloat16EE_EEvS4_RKT_EUliE_EEviT1_,@function
        .size           _ZN2at6native18elementwise_kernelILi128ELi4EZNS0_22gpu_kernel_impl_nocastIZZZNS0_33launch_log_sigmoid_forward_kernelERNS_18TensorIteratorBaseEENKUlvE_clEvENKUlvE2_clEvEUlN3c108BFloat16EE_EEvS4_RKT_EUliE_EEviT1_,(.L_x_6718 - _ZN2at6native18elementwise_kernelILi128ELi4EZNS0_22gpu_kernel_impl_nocastIZZZNS0_33launch_log_sigmoid_forward_kernelERNS_18TensorIteratorBaseEENKUlvE_clEvENKUlvE2_clEvEUlN3c108BFloat16EE_EEvS4_RKT_EUliE_EEviT1_)
        .other          _ZN2at6native18elementwise_kernelILi128ELi4EZNS0_22gpu_kernel_impl_nocastIZZZNS0_33launch_log_sigmoid_forward_kernelERNS_18TensorIteratorBaseEENKUlvE_clEvENKUlvE2_clEvEUlN3c108BFloat16EE_EEvS4_RKT_EUliE_EEviT1_,@"STO_CUDA_ENTRY STV_DEFAULT"
_ZN2at6native18elementwise_kernelILi128ELi4EZNS0_22gpu_kernel_impl_nocastIZZZNS0_33launch_log_sigmoid_forward_kernelERNS_18TensorIteratorBaseEENKUlvE_clEvENKUlvE2_clEvEUlN3c108BFloat16EE_EEvS4_RKT_EUliE_EEviT1_:
.text._ZN2at6native18elementwise_kernelILi128ELi4EZNS0_22gpu_kernel_impl_nocastIZZZNS0_33launch_log_sigmoid_forward_kernelERNS_18TensorIteratorBaseEENKUlvE_clEvENKUlvE2_clEvEUlN3c108BFloat16EE_EEvS4_RKT_EUliE_EEviT1_:
        /* <DEDUP_REMOVED lines=9> */
[----:B------:R-:W-:-:S12]  /*0090*/  CS2R R2, SRZ ;  /* 0x0000000000027805 */ /* 0x000fd8000001ff00 */
[----:B------:R-:W-:Y:S05]  /*00a0*/  @!P0 BRA `(.L_x_4183) ;  /* 0x00000e0000008947 */ /* 0x000fea0003800000 */
[----:B------:R-:W-:Y:S01]  /*00b0*/  HFMA2.MMA R2, -RZ, RZ, 0, 0 ;  /* 0x00000000ff027435 */ /* 0x000fe200000001ff */
[----:B------:R-:W-:Y:S02]  /*00c0*/  MOV R3, R0 ;  /* 0x0000000000037202 */ /* 0x000fe40000000f00 */
[----:B------:R-:W-:-:S04]  /*00d0*/  MOV R8, c[0x0][0x168] ;  /* 0x00005a0000087a02 */ /* 0x000fc80000000f00 */
[----:B------:R-:W-:-:S03]  /*00e0*/  ISETP.NE.AND P0, PT, R8, 0x1, PT ;  /* 0x000000010800780c */ /* 0x000fc60003f05270 */
[----:B------:R-:W-:-:S05]  /*00f0*/  IMAD.HI.U32 R4, R0, c[0x0][0x170], R2 ;  /* 0x00005c0000047a27 */ /* 0x000fca00078e0002 */
[----:B------:R-:W-:-:S04]  /*0100*/  SHF.R.U32.HI R5, RZ, c[0x0][0x174], R4 ;  /* 0x00005d00ff057a19 */ /* 0x000fc80000011604 */
[----:B------:R-:W-:-:S05]  /*0110*/  IADD3 R3, -R5, RZ, RZ ;  /* 0x000000ff05037210 */ /* 0x000fca0007ffe1ff */
[----:B------:R-:W-:-:S04]  /*0120*/  IMAD R3, R3, c[0x0][0x16c], R0 ;  /* 0x00005b0003037a24 */ /* 0x000fc800078e0200 */
        /* <DEDUP_REMOVED lines=207> */
[----:B------:R-:W-:-:S05]  /*0e20*/  @P0 IMAD.HI.U32 R4, R7, c[0x0][0x290], R6 ;  /* 0x0000a40007040a27 */ /* 0x000fca00078e0006 */
[----:B------:R-:W-:Y:S01]  /*0e30*/  @P0 SHF.R.U32.HI R6, RZ, c[0x0][0x294], R4 ;  /* 0x0000a500ff060a19 */ /* 0x000fe20000011604 */
[----:B------:R-:W-:-:S04]  /*0e40*/  IMAD R4, R9, c[0x0][0x280], R5 ;  /* 0x0000a00009047a24 */ /* 0x000fc800078e0205 */
[----:B------:R-:W-:Y:S02]  /*0e50*/  @P0 IMAD.MOV R6, RZ, RZ, -R6 ;  /* 0x000000ffff060224 */ /* 0x000fe400078e0a06 */
[----:B------:R-:W-:Y:S02]  /*0e60*/  IMAD R2, R4, c[0x0][0x350], R2 ;  /* 0x0000d40004027a24 */ /* 0x000fe400078e0202 */
[----:B------:R-:W-:Y:S02]  /*0e70*/  @P0 IMAD R6, R6, c[0x0][0x28c], R7 ;  /* 0x0000a30006060a24 */ /* 0x000fe400078e0207 */
[----:B------:R-:W-:Y:S02]  /*0e80*/  IMAD R3, R4, c[0x0][0x354], R3 ;  /* 0x0000d50004037a24 */ /* 0x000fe400078e0203 */
[C---:B------:R-:W-:Y:S02]  /*0e90*/  @P0 IMAD R2, R6.reuse, c[0x0][0x358], R2 ;  /* 0x0000d60006020a24 */ /* 0x040fe400078e0202 */
[----:B------:R-:W-:-:S05]  /*0ea0*/  @P0 IMAD R3, R6, c[0x0][0x35c], R3 ;  /* 0x0000d70006030a24 */ /* 0x000fca00078e0203 */
.L_x_4183:
[----:B------:R-:W-:-:S04]  /*0eb0*/  IADD3 R4, P0, R3, c[0x0][0x368], RZ ;  /* 0x0000da0003047a10 */ /* 0x000fc80007f1e0ff */
[----:B------:R-:W-:-:S05]  /*0ec0*/  IADD3.X R5, RZ, c[0x0][0x36c], RZ, P0, !PT ;  /* 0x0000db00ff057a10 */ /* 0x000fca00007fe4ff */
[----:B------:R-:W2:Y:S01]  /*0ed0*/  LDG.E.U16 R4, [R4.64] ;  /* 0x0000000404047981 */ /* 0x000ea2000c1e1500 */
[----:B------:R-:W-:Y:S01]  /*0ee0*/  MOV R9, 0x3e800000 ;  /* 0x3e80000000097802 */ /* 0x000fe20000000f00 */
[----:B------:R-:W-:Y:S01]  /*0ef0*/  BSSY B1, `(.L_x_4184) ;  /* 0x0000021000017945 */ /* 0x000fe20003800000 */
[----:B--2---:R-:W-:Y:S02]  /*0f00*/  PRMT R5, RZ, 0x5410, R4 ;  /* 0x00005410ff057816 */ /* 0x004fe40000000004 */
[----:B------:R-:W-:-:S03]  /*0f10*/  MOV R4, 0x3d39bf78 ;  /* 0x3d39bf7800047802 */ /* 0x000fc60000000f00 */
[----:B------:R-:W-:-:S04]  /*0f20*/  FMUL.FTZ R3, |R5|, -1.4426950216293334961 ;  /* 0xbfb8aa3b05037820 */ /* 0x000fc80000410200 */
[----:B------:R-:W0:Y:S02]  /*0f30*/  MUFU.EX2 R11, R3 ;  /* 0x00000003000b7308 */ /* 0x000e240000000800 */
[C---:B0-----:R-:W-:Y:S01]  /*0f40*/  FADD.FTZ.RZ R6, R11.reuse, 1 ;  /* 0x3f8000000b067421 */ /* 0x041fe2000001c000 */
[----:B------:R-:W-:-:S04]  /*0f50*/  ISETP.GE.U32.AND P0, PT, R11, 0x7f800000, PT ;  /* 0x7f8000000b00780c */ /* 0x000fc80003f06070 */
[----:B------:R-:W-:-:S04]  /*0f60*/  IADD3 R6, R6, -0x3f400000, RZ ;  /* 0xc0c0000006067810 */ /* 0x000fc80007ffe0ff */
[----:B------:R-:W-:-:S04]  /*0f70*/  LOP3.LUT R6, R6, 0xff800000, RZ, 0xc0, !PT ;  /* 0xff80000006067812 */ /* 0x000fc800078ec0ff */
[----:B------:R-:W-:Y:S02]  /*0f80*/  IADD3 R8, -R6, 0x40800000, RZ ;  /* 0x4080000006087810 */ /* 0x000fe40007ffe1ff */
[----:B------:R-:W-:Y:S02]  /*0f90*/  IADD3 R7, R11, -R6, RZ ;  /* 0x800000060b077210 */ /* 0x000fe40007ffe0ff */
[----:B------:R-:W0:Y:S01]  /*0fa0*/  I2F R6, R6 ;  /* 0x0000000600067306 */ /* 0x000e220000201400 */
[----:B------:R-:W-:-:S04]  /*0fb0*/  FFMA.FTZ R8, R8, R9, -1 ;  /* 0xbf80000008087423 */ /* 0x000fc80000010009 */
[----:B------:R-:W-:Y:S01]  /*0fc0*/  FADD.FTZ R7, R7, R8 ;  /* 0x0000000807077221 */ /* 0x000fe20000010000 */
[----:B------:R-:W-:-:S03]  /*0fd0*/  FMNMX.FTZ R8, RZ, R5, PT ;  /* 0x00000005ff087209 */ /* 0x000fc60003810000 */
        /* <DEDUP_REMOVED lines=15> */
[----:B------:R-:W-:-:S05]  /*10d0*/  @P0 MOV R4, 0x7f800000 ;  /* 0x7f80000000040802 */ /* 0x000fca0000000f00 */
[----:B------:R-:W-:-:S05]  /*10e0*/  @P0 FFMA.FTZ R3, R11, R4, +INF ;  /* 0x7f8000000b030423 */ /* 0x000fca0000010004 */
[----:B------:R-:W-:Y:S02]  /*10f0*/  FSEL R3, R3, -RZ, P1 ;  /* 0x800000ff03037208 */ /* 0x000fe40000800000 */
.L_x_4185:
[----:B------:R-:W-:Y:S05]  /*1100*/  BSYNC B1 ;  /* 0x0000000000017941 */ /* 0x000fea0003800000 */
.L_x_4184:
[----:B------:R-:W-:Y:S01]  /*1110*/  FADD.FTZ R8, R8, -R3 ;  /* 0x8000000308087221 */ /* 0x000fe20000010000 */
[----:B------:R-:W-:Y:S02]  /*1120*/  IADD3 R2, P0, R2, c[0x0][0x360], RZ ;  /* 0x0000d80002027a10 */ /* 0x000fe40007f1e0ff */
[----:B------:R-:W-:Y:S02]  /*1130*/  IADD3 R0, R0, 0x80, RZ ;  /* 0x0000008000007810 */ /* 0x000fe40007ffe0ff */
[----:B------:R-:W-:Y:S02]  /*1140*/  F2FP.BF16.PACK_AB R8, RZ, R8 ;  /* 0x00000008ff08723e */ /* 0x000fe400000010ff */
[----:B------:R-:W-:-:S05]  /*1150*/  IADD3.X R3, RZ, c[0x0][0x364], RZ, P0, !PT ;  /* 0x0000d900ff037a10 */ /* 0x000fca00007fe4ff */
[----:B------:R0:W-:Y:S02]  /*1160*/  STG.E.U16 [R2.64], R8 ;  /* 0x0000000802007986 */ /* 0x0001e4000c101504 */
.L_x_4182:
[----:B------:R-:W-:Y:S05]  /*1170*/  BSYNC B0 ;  /* 0x0000000000007941 */ /* 0x000fea0003800000 */
.L_x_4181:
[----:B------:R-:W-:Y:S01]  /*1180*/  ISETP.GE.AND P0, PT, R0, c[0x0][0x160], PT ;  /* 0x0000580000007a0c */ /* 0x000fe20003f06270 */
[----:B------:R-:W-:-:S12]  /*1190*/  BSSY B0, `(.L_x_4186) ;  /* 0x0000222000007945 */ /* 0x000fd80003800000 */
[----:B------:R-:W-:Y:S05]  /*11a0*/  @P0 BRA `(.L_x_4187) ;  /* 0x0000220000000947 */ /* 0x000fea0003800000 */
[----:B------:R-:W-:Y:S01]  /*11b0*/  ISETP.NE.AND P0, PT, RZ, c[0x0][0x168], PT ;  /* 0x00005a00ff007a0c */ /* 0x000fe20003f05270 */
[----:B0-----:R-:W-:-:S12]  /*11c0*/  CS2R R2, SRZ ;  /* 0x0000000000027805 */ /* 0x001fd8000001ff00 */
        /* <DEDUP_REMOVED lines=210> */
[----:B------:R-:W-:Y:S02]  /*1ef0*/  ISETP.NE.AND P0, PT, R8, 0x18, PT ;  /* 0x000000180800780c */ /* 0x000fe40003f05270 */
[----:B------:R-:W-:-:S05]  /*1f00*/  MOV R4, RZ ;  /* 0x000000ff00047202 */ /* 0x000fca0000000f00 */
[----:B------:R-:W-:-:S05]  /*1f10*/  IMAD.HI.U32 R6, R5, c[0x0][0x284], R4 ;  /* 0x0000a10005067a27 */ /* 0x000fca00078e0004 */
[----:B------:R-:W-:Y:S02]  /*1f20*/  SHF.R.U32.HI R7, RZ, c[0x0][0x288], R6 ;  /* 0x0000a200ff077a19 */ /* 0x000fe40000011606 */
[----:B------:R-:W-:Y:S02]  /*1f30*/  @P0 MOV R6, RZ ;  /* 0x000000ff00060202 */ /* 0x000fe40000000f00 */
[----:B------:R-:W-:-:S03]  /*1f40*/  IADD3 R9, -R7, RZ, RZ ;  /* 0x000000ff07097210 */ /* 0x000fc60007ffe1ff */
[----:B------:R-:W-:-:S05]  /*1f50*/  @P0 IMAD.HI.U32 R4, R7, c[0x0][0x290], R6 ;  /* 0x0000a40007040a27 */ /* 0x000fca00078e0006 */
[----:B------:R-:W-:Y:S01]  /*1f60*/  @P0 SHF.R.U32.HI R6, RZ, c[0x0][0x294], R4 ;  /* 0x0000a500ff060a19 */ /* 0x000fe20000011604 */
[----:B------:R-:W-:-:S03]  /*1f70*/  IMAD R4, R9, c[0x0][0x280], R5 ;  /* 0x0000a00009047a24 */ /* 0x000fc600078e0205 */
[----:B------:R-:W-:Y:S01]  /*1f80*/  @P0 IADD3 R6, -R6, RZ, RZ ;  /* 0x000000ff06060210 */ /* 0x000fe20007ffe1ff */
[C---:B------:R-:W-:Y:S02]  /*1f90*/  IMAD R2, R4.reuse, c[0x0][0x350], R2 ;  /* 0x0000d40004027a24 */ /* 0x040fe400078e0202 */
[----:B------:R-:W-:Y:S02]  /*1fa0*/  IMAD R3, R4, c[0x0][0x354], R3 ;  /* 0x0000d50004037a24 */ /* 0x000fe400078e0203 */
[----:B------:R-:W-:-:S04]  /*1fb0*/  @P0 IMAD R6, R6, c[0x0][0x28c], R7 ;  /* 0x0000a30006060a24 */ /* 0x000fc800078e0207 */
[C---:B------:R-:W-:Y:S02]  /*1fc0*/  @P0 IMAD R2, R6.reuse, c[0x0][0x358], R2 ;  /* 0x0000d60006020a24 */ /* 0x040fe400078e0202 */
[----:B------:R-:W-:-:S05]  /*1fd0*/  @P0 IMAD R3, R6, c[0x0][0x35c], R3 ;  /* 0x0000d70006030a24 */ /* 0x000fca00078e0203 */
.L_x_4188:
        /* <DEDUP_REMOVED lines=37> */
.L_x_4190:
[----:B------:R-:W-:Y:S05]  /*2230*/  BSYNC B1 ;  /* 0x0000000000017941 */ /* 0x000fea0003800000 */
.L_x_4189:
[----:B------:R-:W-:Y:S01]  /*2240*/  FADD.FTZ R8, R8, -R3 ;  /* 0x8000000308087221 */ /* 0x000fe20000010000 */
[----:B------:R-:W-:Y:S02]  /*2250*/  IADD3 R2, P0, R2, c[0x0][0x360], RZ ;  /* 0x0000d80002027a10 */ /* 0x000fe40007f1e0ff */
[----:B------:R-:W-:Y:S02]  /*2260*/  IADD3 R0, R0, 0x80, RZ ;  /* 0x0000008000007810 */ /* 0x000fe40007ffe0ff */
[----:B------:R-:W-:Y:S02]  /*2270*/  F2FP.BF16.PACK_AB R8, RZ, R8 ;  /* 0x00000008ff08723e */ /* 0x000fe400000010ff */
[----:B------:R-:W-:Y:S02]  /*2280*/  IADD3.X R3, RZ, c[0x0][0x364], RZ, P0, !PT ;  /* 0x0000d900ff037a10 */ /* 0x000fe400007fe4ff */
[----:B------:R-:W-:-:S03]  /*2290*/  ISETP.GE.AND P0, PT, R0, c[0x0][0x160], PT ;  /* 0x0000580000007a0c */ /* 0x000fc60003f06270 */
[----:B------:R0:W-:Y:S10]  /*22a0*/  STG.E.U16 [R2.64], R8 ;  /* 0x0000000802007986 */ /* 0x0001f4000c101504 */
        /* <DEDUP_REMOVED lines=228> */
.L_x_4191:
        /* <DEDUP_REMOVED lines=37> */
.L_x_4193:
[----:B------:R-:W-:Y:S05]  /*3340*/  BSYNC B1 ;  /* 0x0000000000017941 */ /* 0x000fea0003800000 */
.L_x_4192:
[----:B------:R-:W-:Y:S01]  /*3350*/  FADD.FTZ R8, R8, -R3 ;  /* 0x8000000308087221 */ /* 0x000fe20000010000 */
[----:B------:R-:W-:Y:S02]  /*3360*/  IADD3 R2, P0, R2, c[0x0][0x360], RZ ;  /* 0x0000d80002027a10 */ /* 0x000fe40007f1e0ff */
[----:B------:R-:W-:Y:S02]  /*3370*/  IADD3 R0, R0, 0x80, RZ ;  /* 0x0000008000007810 */ /* 0x000fe40007ffe0ff */
[----:B------:R-:W-:Y:S02]  /*3380*/  F2FP.BF16.PACK_AB R8, RZ, R8 ;  /* 0x00000008ff08723e */ /* 0x000fe400000010ff */
[----:B------:R-:W-:-:S05]  /*3390*/  IADD3.X R3, RZ, c[0x0][0x364], RZ, P0, !PT ;  /* 0x0000d900ff037a10 */ /* 0x000fca00007fe4ff */
[----:B------:R0:W-:Y:S02]  /*33a0*/  STG.E.U16 [R2.64], R8 ;  /* 0x0000000802007986 */ /* 0x0001e4000c101504 */
.L_x_4187:
[----:B------:R-:W-:Y:S05]  /*33b0*/  BSYNC B0 ;  /* 0x0000000000007941 */ /* 0x000fea0003800000 */
.L_x_4186:
[----:B------:R-:W-:-:S13]  /*33c0*/  ISETP.GE.AND P0, PT, R0, c[0x0][0x160], PT ;  /* 0x0000580000007a0c */ /* 0x000fda0003f06270 */
[----:B------:R-:W-:Y:S05]  /*33d0*/  @P0 EXIT ;  /* 0x000000000000094d */ /* 0x000fea0003800000 */
        /* <DEDUP_REMOVED lines=223> */
[----:B------:R-:W-:-:S04]  /*41d0*/  IMAD R3, R4, c[0x0][0x354], R3 ;  /* 0x0000d50004037a24 */ /* 0x000fc800078e0203 */
[----:B------:R-:W-:-:S04]  /*41e0*/  @P0 IMAD R6, R6, c[0x0][0x28c], R7 ;  /* 0x0000a30006060a24 */ /* 0x000fc800078e0207 */
[C---:B------:R-:W-:Y:S02]  /*41f0*/  @P0 IMAD R2, R6.reuse, c[0x0][0x358], R2 ;  /* 0x0000d60006020a24 */ /* 0x040fe400078e0202 */
[----:B------:R-:W-:-:S05]  /*4200*/  @P0 IMAD R3, R6, c[0x0][0x35c], R3 ;  /* 0x0000d70006030a24 */ /* 0x000fca00078e0203 */
.L_x_4194:
[----:B------:R-:W-:-:S04]  /*4210*/  IADD3 R4, P0, R3, c[0x0][0x368], RZ ;  /* 0x0000da0003047a10 */ /* 0x000fc80007f1e0ff */
[----:B------:R-:W-:-:S05]  /*4220*/  IADD3.X R5, RZ, c[0x0][0x36c], RZ, P0, !PT ;  /* 0x0000db00ff057a10 */ /* 0x000fca00007fe4ff */
[----:B------:R0:W2:Y:S01]  /*4230*/  LDG.E.U16 R4, [R4.64] ;  /* 0x0000000404047981 */ /* 0x0000a2000c1e1500 */
[----:B------:R-:W-:Y:S01]  /*4240*/  MOV R10, 0x3e800000 ;  /* 0x3e800000000a7802 */ /* 0x000fe20000000f00 */
[----:B------:R-:W-:Y:S01]  /*4250*/  BSSY B0, `(.L_x_4195) ;  /* 0x0000021000007945 */ /* 0x000fe20003800000 */
[----:B0-----:R-:W-:Y:S02]  /*4260*/  MOV R5, 0x3d39bf78 ;  /* 0x3d39bf7800057802 */ /* 0x001fe40000000f00 */
[----:B--2---:R-:W-:-:S05]  /*4270*/  PRMT R4, RZ, 0x5410, R4 ;  /* 0x00005410ff047816 */ /* 0x004fca0000000004 */
        /* <DEDUP_REMOVED lines=30> */
.L_x_4196:
[----:B------:R-:W-:Y:S05]  /*4460*/  BSYNC B0 ;  /* 0x0000000000007941 */ /* 0x000fea0003800000 */
.L_x_4195:
[----:B------:R-:W-:Y:S01]  /*4470*/  FADD.FTZ R7, R7, -R0 ;  /* 0x8000000007077221 */ /* 0x000fe20000010000 */
[----:B------:R-:W-:-:S04]  /*4480*/  IADD3 R2, P0, R2, c[0x0][0x360], RZ ;  /* 0x0000d80002027a10 */ /* 0x000fc80007f1e0ff */
[----:B------:R-:W-:Y:S02]  /*4490*/  F2FP.BF16.PACK_AB R7, RZ, R7 ;  /* 0x00000007ff07723e */ /* 0x000fe400000010ff */
[----:B------:R-:W-:-:S05]  /*44a0*/  IADD3.X R3, RZ, c[0x0][0x364], RZ, P0, !PT ;  /* 0x0000d900ff037a10 */ /* 0x000fca00007fe4ff */
[----:B------:R-:W-:Y:S01]  /*44b0*/  STG.E.U16 [R2.64], R7 ;  /* 0x0000000702007986 */ /* 0x000fe2000c101504 */
[----:B------:R-:W-:Y:S05]  /*44c0*/  EXIT ;  /* 0x000000000000794d */ /* 0x000fea0003800000 */
.L_x_4197:
        /* <DEDUP_REMOVED lines=11> */
.L_x_6718:


//--------------------- .text._ZN2at6native27unrolled_elementwise_kernelIZZZNS0_33launch_log_sigmoid_forward_kernelERNS_18TensorIteratorBaseEENKUlvE_clEvENKUlvE2_clEvEUlN3c108BFloat16EE_St5arrayIPcLm2EELi4E23TrivialOffsetCalculatorILi1EjESD_NS0_6memory15LoadWithoutCastENSE_16StoreWithoutCastEEEviT_T0_T2_T3_T4_T5_ --------------------------
	.section	.text._ZN2at6native27unrolled_elementwise_kernelIZZZNS0_33launch_log_sigmoid_forward_kernelERNS_18TensorIteratorBaseEENKUlvE_clEvENKUlvE2_clEvEUlN3c108BFloat16EE_St5arrayIPcLm2EELi4E23TrivialOffsetCalculatorILi1EjESD_NS0_6memory15LoadWithoutCastENSE_16StoreWithoutCastEEEviT_T0_T2_T3_T4_T5_,"ax",@progbits
	.sectioninfo	@"SHI_REGISTERS=19"
	.align	128
        .global         _ZN2at6native27unrolled_elementwise_kernelIZZZNS0_33launch_log_sigmoid_forward_kernelERNS_18TensorIteratorBaseEENKUlvE_clEvENKUlvE2_clEvEUlN3c108BFloat16EE_St5arrayIPcLm2EELi4E23TrivialOffsetCalculatorILi1EjESD_NS0_6memory15LoadWithoutCastENSE_16StoreWithoutCastEEEviT_T0_T2_T3_T4_T5_
        .type           _ZN2at6native27unrolled_elementwise_kernelIZZZNS0_33launch_log_sigmoid_forward_kernelERNS_18TensorIteratorBaseEENKUlvE_clEvENKUlvE2_clEvEUlN3c108BFloat16EE_St5arrayIPcLm2EELi4E23TrivialOffsetCalculatorILi1EjESD_NS0_6memory15LoadWithoutCastENSE_16StoreWithoutCastEEEviT_T0_T2_T3_T4_T5_,@function
        .size           _ZN2at6native27unrolled_elementwise_kernelIZZZNS0_33launch_log_sigmoid_forward_kernelERNS_18TensorIteratorBaseEENKUlvE_clEvENKUlvE2_clEvEUlN3c108BFloat16EE_St5arrayIPcLm2EELi4E23TrivialOffsetCalculatorILi1EjESD_NS0_6memory15LoadWithoutCastENSE_16StoreWithoutCastEEEviT_T0_T2_T3_T4_T5_,(.L_x_6719 - _ZN2at6native27unrolled_elementwise_kernelIZZZNS0_33launch_log_sigmoid_forward_kernelERNS_18TensorIteratorBaseEENKUlvE_clEvENKUlvE2_clEvEUlN3c108BFloat16EE_St5arrayIPcLm2EELi4E23TrivialOffsetCalculatorILi1EjESD_NS0_6memory15LoadWithoutCastENSE_16StoreWithoutCastEEEviT_T0_T2_T3_T4_T5_)
        .other          _ZN2at6native27unrolled_elementwise_kernelIZZZNS0_33launch_log_sigmoid_forward_kernelERNS_18TensorIteratorBaseEENKUlvE_clEvENKUlvE2_clEvEUlN3c108BFloat16EE_St5arrayIPcLm2EELi4E23TrivialOffsetCalculatorILi1EjESD_NS0_6memory15LoadWithoutCastENSE_16StoreWithoutCastEEEviT_T0_T2_T3_T4_T5_,@"STO_CUDA_ENTRY STV_DEFAULT"
_ZN2at6native27unrolled_elementwise_kernelIZZZNS0_33launch_log_sigmoid_forward_kernelERNS_18TensorIteratorBaseEENKUlvE_clEvENKUlvE2_clEvEUlN3c108BFloat16EE_St5arrayIPcLm2EELi4E23TrivialOffsetCalculatorILi1EjESD_NS0_6memory15LoadWithoutCastENSE_16StoreWithoutCastEEEviT_T0_T2_T3_T4_T5_:
.text._ZN2at6native27unrolled_elementwise_kernelIZZZNS0_33launch_log_sigmoid_forward_kernelERNS_18TensorIteratorBaseEENKUlvE_clEvENKUlvE2_clEvEUlN3c108BFloat16EE_St5arrayIPcLm2EELi4E23TrivialOffsetCalculatorILi1EjESD_NS0_6memory15LoadWithoutCastENSE_16StoreWithoutCastEEEviT_T0_T2_T3_T4_T5_:
[----:B------:R-:W-:Y:S02]  /*0000*/  MOV R1, c[0x0][0x28] ;  /* 0x00000a0000017a02 */ /* 0x000fe40000000f00 */
[----:B------:R-:W0:Y:S01]  /*0010*/  S2R R0, SR_CTAID.X ;  /* 0x0000000000007919 */ /* 0x000e220000002500 */
[----:B------:R-:W-:Y:S01]  /*0020*/  MOV R5, 0xfffffe00 ;  /* 0xfffffe0000057802 */ /* 0x000fe20000000f00 */
[----:B------:R-:W-:Y:S01]  /*0030*/  ULDC.64 UR4, c[0x0][0x118] ;  /* 0x0000460000047ab9 */ /* 0x000fe20000000a00 */
[----:B------:R-:W-:Y:S01]  /*0040*/  PRMT R16, RZ, 0x7610, R16 ;  /* 0x00007610ff107816 */ /* 0x000fe20000000010 */
[----:B------:R-:W1:Y:S01]  /*0050*/  S2R R3, SR_TID.X ;  /* 0x0000000000037919 */ /* 0x000e620000002100 */
[----:B------:R-:W-:Y:S02]  /*0060*/  PRMT R6, RZ, 0x7610, R6 ;  /* 0x00007610ff067816 */ /* 0x000fe40000000006 */
[----:B------:R-:W-:Y:S01]  /*0070*/  PRMT R4, RZ, 0x7610, R4 ;  /* 0x00007610ff047816 */ /* 0x000fe20000000004 */
[----:B0-----:R-:W-:Y:S01]  /*0080*/  IMAD R2, R0, R5, c[0x0][0x160] ;  /* 0x0000580000027624 */ /* 0x001fe200078e0205 */
[----:B------:R-:W-:Y:S01]  /*0090*/  PRMT R5, RZ, 0x7610, R5 ;  /* 0x00007610ff057816 */ /* 0x000fe20000000005 */
[----:B-1----:R-:W-:-:S03]  /*00a0*/  IMAD.MOV.U32 R7, RZ, RZ, R3 ;  /* 0x000000ffff077224 */ /* 0x002fc600078e0003 */
[----:B------:R-:W-:-:S13]  /*00b0*/  ISETP.GE.AND P0, PT, R3, R2, PT ;  /* 0x000000020300720c */ /* 0x000fda0003f06270 */
[----:B------:R-:W-:Y:S02]  /*00c0*/  @!P0 LEA R8, R0, R7, 0x9 ;  /* 0x0000000700088211 */ /* 0x000fe400078e48ff */
[----:B------:R-:W-:Y:S02]  /*00d0*/  @!P0 IADD3 R7, R7, 0x80, RZ ;  /* 0x0000008007078810 */ /* 0x000fe40007ffe0ff */
[----:B------:R-:W-:Y:S02]  /*00e0*/  @!P0 MOV R9, 0x2 ;  /* 0x0000000200098802 */ /* 0x000fe40000000f00 */
[----:B------:R-:W-:-:S03]  /*00f0*/  ISETP.GE.AND P1, PT, R7, R2, PT ;  /* 0x000000020700720c */ /* 0x000fc60003f26270 */
[----:B------:R-:W-:-:S05]  /*0100*/  @!P0 IMAD.WIDE.U32 R8, R8, R9, c[0x0][0x170] ;  /* 0x00005c0008088625 */ /* 0x000fca00078e0009 */
[----:B------:R0:W5:Y:S05]  /*0110*/  @!P0 LDG.E.U16 R16, [R8.64] ;  /* 0x0000000408108981 */ /* 0x00016a000c1e1500 */
[----:B------:R-:W-:Y:S02]  /*0120*/  @!P1 LEA R10, R0, R7, 0x9 ;  /* 0x00000007000a9211 */ /* 0x000fe400078e48ff */
[----:B------:R-:W-:Y:S02]  /*0130*/  @!P1 IADD3 R7, R7, 0x80, RZ ;  /* 0x0000008007079810 */ /* 0x000fe40007ffe0ff */
[----:B------:R-:W-:Y:S02]  /*0140*/  @!P1 MOV R11, 0x2 ;  /* 0x00000002000b9802 */ /* 0x000fe40000000f00 */
[----:B------:R-:W-:-:S03]  /*0150*/  ISETP.GE.AND P3, PT, R7, R2, PT ;  /* 0x000000020700720c */ /* 0x000fc60003f66270 */
[----:B------:R-:W-:-:S05]  /*0160*/  @!P1 IMAD.WIDE.U32 R10, R10, R11, c[0x0][0x170] ;  /* 0x00005c000a0a9625 */ /* 0x000fca00078e000b */
[----:B------:R0:W5:Y:S05]  /*0170*/  @!P1 LDG.E.U16 R6, [R10.64] ;  /* 0x000000040a069981 */ /* 0x00016a000c1e1500 */
[----:B------:R-:W-:Y:S01]  /*0180*/  @!P3 IMAD R14, R0, 0x200, R7 ;  /* 0x00000200000eb824 */ /* 0x000fe200078e0207 */
[----:B------:R-:W-:Y:S01]  /*0190*/  @!P3 IADD3 R7, R7, 0x80, RZ ;  /* 0x000000800707b810 */ /* 0x000fe20007ffe0ff */
[----:B------:R-:W-:-:S03]  /*01a0*/  @!P3 IMAD.MOV.U32 R15, RZ, RZ, 0x2 ;  /* 0x00000002ff0fb424 */ /* 0x000fc600078e00ff */
[----:B------:R-:W-:Y:S01]  /*01b0*/  ISETP.GE.AND P2, PT, R7, R2, PT ;  /* 0x000000020700720c */ /* 0x000fe20003f46270 */
[----:B------:R-:W-:-:S05]  /*01c0*/  @!P3 IMAD.WIDE.U32 R14, R14, R15, c[0x0][0x170] ;  /* 0x00005c000e0eb625 */ /* 0x000fca00078e000f */
[----:B------:R0:W5:Y:S07]  /*01d0*/  @!P3 LDG.E.U16 R5, [R14.64] ;  /* 0x000000040e05b981 */ /* 0x00016e000c1e1500 */
[----:B------:R-:W-:Y:S02]  /*01e0*/  @!P2 LEA R12, R0, R7, 0x9 ;  /* 0x00000007000ca211 */ /* 0x000fe400078e48ff */
[----:B------:R-:W-:-:S05]  /*01f0*/  @!P2 MOV R13, 0x2 ;  /* 0x00000002000da802 */ /* 0x000fca0000000f00 */
[----:B------:R-:W-:-:S05]  /*0200*/  @!P2 IMAD.WIDE.U32 R12, R12, R13, c[0x0][0x170] ;  /* 0x00005c000c0ca625 */ /* 0x000fca00078e000d */
[----:B------:R0:W5:Y:S01]  /*0210*/  @!P2 LDG.E.U16 R4, [R12.64] ;  /* 0x000000040c04a981 */ /* 0x000162000c1e1500 */
[----:B------:R-:W-:Y:S01]  /*0220*/  BSSY B0, `(.L_x_4198) ;  /* 0x0000028000007945 */ /* 0x000fe20003800000 */
[----:B------:R-:W-:Y:S01]  /*0230*/  IMAD.MOV.U32 R7, RZ, RZ, R3 ;  /* 0x000000ffff077224 */ /* 0x000fe200078e0003 */
[----:B------:R-:W-:Y:S05]  /*0240*/  @P0 BRA `(.L_x_4199) ;  /* 0x0000025000000947 */ /* 0x000fea0003800000 */
[----:B0----5:R-:W-:Y:S01]  /*0250*/  PRMT R9, RZ, 0x5410, R16 ;  /* 0x00005410ff097816 */ /* 0x021fe20000000010 */
[----:B------:R-:W-:Y:S01]  /*0260*/  HFMA2.MMA R13, -RZ, RZ, 1.625, 0 ;  /* 0x3e800000ff0d7435 */ /* 0x000fe200000001ff */
[----:B------:R-:W-:Y:S01]  /*0270*/  MOV R15, 0x3d39bf78 ;  /* 0x3d39bf78000f7802 */ /* 0x000fe20000000f00 */
[----:B------:R-:W-:Y:S02]  /*0280*/  BSSY B1, `(.L_x_4200) ;  /* 0x000001f000017945 */ /* 0x000fe40003800000 */
[----:B------:R-:W-:Y:S01]  /*0290*/  FMUL.FTZ R8, |R9|, -1.4426950216293334961 ;  /* 0xbfb8aa3b09087820 */ /* 0x000fe20000410200 */
[----:B------:R-:W-:-:S05]  /*02a0*/  FMNMX.FTZ R9, RZ, R9, PT ;  /* 0x00000009ff097209 */ /* 0x000fca0003810000 */
        /* <DEDUP_REMOVED lines=28> */
.L_x_4201:
[----:B------:R-:W-:Y:S05]  /*0470*/  BSYNC B1 ;  /* 0x0000000000017941 */ /* 0x000fea0003800000 */
.L_x_4200:
[----:B------:R-:W-:-:S05]  /*0480*/  FADD.FTZ R8, R9, -R12 ;  /* 0x8000000c09087221 */ /* 0x000fca0000010000 */
[----:B------:R-:W-:Y:S02]  /*0490*/  F2FP.BF16.PACK_AB R8, RZ, R8 ;  /* 0x00000008ff08723e */ /* 0x000fe400000010ff */
.L_x_4199:
[----:B------:R-:W-:Y:S05]  /*04a0*/  BSYNC B0 ;  /* 0x0000000000007941 */ /* 0x000fea0003800000 */
.L_x_4198:
[----:B0-----:R-:W-:Y:S01]  /*04b0*/  IADD3 R9, R7, 0x80, RZ ;  /* 0x0000008007097810 */ /* 0x001fe20007ffe0ff */
[----:B------:R-:W-:Y:S03]  /*04c0*/  BSSY B0, `(.L_x_4202) ;  /* 0x0000028000007945 */ /* 0x000fe60003800000 */
[----:B------:R-:W-:-:S13]  /*04d0*/  ISETP.GE.AND P1, PT, R9, R2, PT ;  /* 0x000000020900720c */ /* 0x000fda0003f26270 */
[----:B------:R-:W-:Y:S05]  /*04e0*/  @P1 BRA `(.L_x_4203) ;  /* 0x0000025000001947 */ /* 0x000fea0003800000 */
[----:B-----5:R-:W-:Y:S01]  /*04f0*/  PRMT R9, RZ, 0x5410, R6 ;  /* 0x00005410ff097816 */ /* 0x020fe20000000006 */
        /* <DEDUP_REMOVED lines=33> */
.L_x_4205:
[----:B------:R-:W-:Y:S05]  /*0710*/  BSYNC B1 ;  /* 0x0000000000017941 */ /* 0x000fea0003800000 */
.L_x_4204:
[----:B------:R-:W-:-:S05]  /*0720*/  FADD.FTZ R6, R9, -R12 ;  /* 0x8000000c09067221 */ /* 0x000fca0000010000 */
[----:B------:R-:W-:Y:S02]  /*0730*/  F2FP.BF16.PACK_AB R6, RZ, R6 ;  /* 0x00000006ff06723e */ /* 0x000fe400000010ff */
.L_x_4203:
[----:B------:R-:W-:Y:S05]  /*0740*/  BSYNC B0 ;  /* 0x0000000000007941 */ /* 0x000fea0003800000 */
.L_x_4202:
[----:B------:R-:W-:Y:S01]  /*0750*/  IADD3 R9, R7, 0x100, RZ ;  /* 0x0000010007097810 */ /* 0x000fe20007ffe0ff */
[----:B------:R-:W-:Y:S03]  /*0760*/  BSSY B0, `(.L_x_4206) ;  /* 0x0000028000007945 */ /* 0x000fe60003800000 */
[----:B------:R-:W-:-:S13]  /*0770*/  ISETP.GE.AND P1, PT, R9, R2, PT ;  /* 0x000000020900720c */ /* 0x000fda0003f26270 */
[----:B------:R-:W-:Y:S05]  /*0780*/  @P1 BRA `(.L_x_4207) ;  /* 0x0000025000001947 */ /* 0x000fea0003800000 */
[----:B-----5:R-:W-:Y:S01]  /*0790*/  PRMT R9, RZ, 0x5410, R5 ;  /* 0x00005410ff097816 */ /* 0x020fe20000000005 */
[----:B------:R-:W-:Y:S01]  /*07a0*/  HFMA2.MMA R13, -RZ, RZ, 1.625, 0 ;  /* 0x3e800000ff0d7435 */ /* 0x000fe200000001ff */
[----:B------:R-:W-:Y:S01]  /*07b0*/  MOV R14, 0x3d39bf78 ;  /* 0x3d39bf78000e7802 */ /* 0x000fe20000000f00 */
[----:B------:R-:W-:Y:S02]  /*07c0*/  BSSY B1, `(.L_x_4208) ;  /* 0x000001f000017945 */ /* 0x000fe40003800000 */
[----:B------:R-:W-:-:S06]  /*07d0*/  FMUL.FTZ R5, |R9|, -1.4426950216293334961 ;  /* 0xbfb8aa3b09057820 */ /* 0x000fcc0000410200 */
        /* <DEDUP_REMOVED lines=29> */
.L_x_4209:
[----:B------:R-:W-:Y:S05]  /*09b0*/  BSYNC B1 ;  /* 0x0000000000017941 */ /* 0x000fea0003800000 */
.L_x_4208:
[----:B------:R-:W-:-:S05]  /*09c0*/  FADD.FTZ R5, R14, -R11 ;  /* 0x8000000b0e057221 */ /* 0x000fca0000010000 */
[----:B------:R-:W-:Y:S02]  /*09d0*/  F2FP.BF16.PACK_AB R5, RZ, R5 ;  /* 0x00000005ff05723e */ /* 0x000fe400000010ff */
.L_x_4207:
[----:B------:R-:W-:Y:S05]  /*09e0*/  BSYNC B0 ;  /* 0x0000000000007941 */ /* 0x000fea0003800000 */
.L_x_4206:
        /* <DEDUP_REMOVED lines=38> */
.L_x_4213:
[----:B------:R-:W-:Y:S05]  /*0c50*/  BSYNC B1 ;  /* 0x0000000000017941 */ /* 0x000fea0003800000 */
.L_x_4212:
[----:B------:R-:W-:-:S05]  /*0c60*/  FADD.FTZ R9, R9, -R12 ;  /* 0x8000000c09097221 */ /* 0x000fca0000010000 */
[----:B------:R-:W-:Y:S02]  /*0c70*/  F2FP.BF16.PACK_AB R10, RZ, R9 ;  /* 0x00000009ff0a723e */ /* 0x000fe400000010ff */
.L_x_4211:
[----:B------:R-:W-:Y:S05]  /*0c80*/  BSYNC B0 ;  /* 0x0000000000007941 */ /* 0x000fea0003800000 */
.L_x_4210:
[----:B------:R-:W-:Y:S01]  /*0c90*/  @!P0 LEA R9, R0, R3, 0x9 ;  /* 0x0000000300098211 */ /* 0x000fe200078e48ff */
[----:B------:R-:W-:Y:S01]  /*0ca0*/  BSSY B0, `(.L_x_4214) ;  /* 0x0000013000007945 */ /* 0x000fe20003800000 */
[----:B-----5:R-:W-:Y:S02]  /*0cb0*/  @!P0 MOV R4, 0x2 ;  /* 0x0000000200048802 */ /* 0x020fe40000000f00 */
[----:B------:R-:W-:Y:S02]  /*0cc0*/  @!P0 IADD3 R7, R3, 0x80, RZ ;  /* 0x0000008003078810 */ /* 0x000fe40007ffe0ff */
[----:B------:R-:W-:Y:S01]  /*0cd0*/  PRMT R3, R8, 0x7610, R3 ;  /* 0x0000761008037816 */ /* 0x000fe20000000003 */
[----:B------:R-:W-:Y:S01]  /*0ce0*/  @!P0 IMAD.WIDE.U32 R8, R9, R4, c[0x0][0x168] ;  /* 0x00005a0009088625 */ /* 0x000fe200078e0004 */
[----:B------:R-:W-:-:S04]  /*0cf0*/  ISETP.GE.AND P1, PT, R7, R2, PT ;  /* 0x000000020700720c */ /* 0x000fc80003f26270 */
[----:B------:R0:W-:Y:S09]  /*0d00*/  @!P0 STG.E.U16 [R8.64], R3 ;  /* 0x0000000308008986 */ /* 0x0001f2000c101504 */
[----:B------:R-:W-:Y:S05]  /*0d10*/  @P1 BRA `(.L_x_4215) ;  /* 0x000000b000001947 */ /* 0x000fea0003800000 */
[----:B------:R-:W-:Y:S01]  /*0d20*/  LEA R4, R0, R7, 0x9 ;  /* 0x0000000700047211 */ /* 0x000fe200078e48ff */
[----:B0-----:R-:W-:Y:S01]  /*0d30*/  IMAD.MOV.U32 R9, RZ, RZ, 0x2 ;  /* 0x00000002ff097424 */ /* 0x001fe200078e00ff */
[----:B------:R-:W-:-:S02]  /*0d40*/  IADD3 R7, R7, 0x80, RZ ;  /* 0x0000008007077810 */ /* 0x000fc40007ffe0ff */
[----:B------:R-:W-:Y:S01]  /*0d50*/  PRMT R3, R5, 0x7610, R3 ;  /* 0x0000761005037816 */ /* 0x000fe20000000003 */
[----:B------:R-:W-:Y:S01]  /*0d60*/  IMAD.WIDE.U32 R4, R4, R9, c[0x0][0x168] ;  /* 0x00005a0004047625 */ /* 0x000fe200078e0009 */
[----:B------:R-:W-:-:S04]  /*0d70*/  ISETP.GE.AND P0, PT, R7, R2, PT ;  /* 0x000000020700720c */ /* 0x000fc80003f06270 */
[----:B------:R0:W-:Y:S09]  /*0d80*/  STG.E.U16 [R4.64], R6 ;  /* 0x0000000604007986 */ /* 0x0001f2000c101504 */
[----:B------:R-:W-:Y:S02]  /*0d90*/  @!P0 LEA R8, R0, R7, 0x9 ;  /* 0x0000000700088211 */ /* 0x000fe400078e48ff */
[----:B------:R-:W-:-:S03]  /*0da0*/  @!P0 IADD3 R7, R7, 0x80, RZ ;  /* 0x0000008007078810 */ /* 0x000fc60007ffe0ff */
[----:B------:R-:W-:-:S05]  /*0db0*/  @!P0 IMAD.WIDE.U32 R8, R8, R9, c[0x0][0x168] ;  /* 0x00005a0008088625 */ /* 0x000fca00078e0009 */
[----:B------:R0:W-:Y:S02]  /*0dc0*/  @!P0 STG.E.U16 [R8.64], R3 ;  /* 0x0000000308008986 */ /* 0x0001e4000c101504 */
.L_x_4215:
[----:B------:R-:W-:Y:S05]  /*0dd0*/  BSYNC B0 ;  /* 0x0000000000007941 */ /* 0x000fea0003800000 */
.L_x_4214:
[----:B------:R-:W-:-:S13]  /*0de0*/  ISETP.GE.AND P0, PT, R7, R2, PT ;  /* 0x000000020700720c */ /* 0x000fda0003f06270 */
[----:B------:R-:W-:Y:S05]  /*0df0*/  @P0 EXIT ;  /* 0x000000000000094d */ /* 0x000fea0003800000 */
[----:B0-----:R-:W-:Y:S01]  /*0e00*/  HFMA2.MMA R3, -RZ, RZ, 0, 1.1920928955078125e-07 ;  /* 0x00000002ff037435 */ /* 0x001fe200000001ff */
[----:B------:R-:W-:-:S09]  /*0e10*/  LEA R2, R0, R7, 0x9 ;  /* 0x0000000700027211 */ /* 0x000fd200078e48ff */
[----:B------:R-:W-:-:S05]  /*0e20*/  IMAD.WIDE.U32 R2, R2, R3, c[0x0][0x168] ;  /* 0x00005a0002027625 */ /* 0x000fca00078e0003 */
[----:B------:R-:W-:Y:S01]  /*0e30*/  STG.E.U16 [R2.64], R10 ;  /* 0x0000000a02007986 */ /* 0x000fe2000c101504 */
[----:B------:R-:W-:Y:S05]  /*0e40*/  EXIT ;  /* 0x000000000000794d */ /* 0x000fea0003800000 */
.L_x_4216:
        /* <DEDUP_REMOVED lines=11> */
.L_x_6719:


//--------------------- .text._ZN2at6native29vectorized_elementwise_kernelILi2EZZZNS0_33launch_log_sigmoid_forward_kernelERNS_18TensorIteratorBaseEENKUlvE_clEvENKUlvE2_clEvEUlN3c108BFloat16EE_St5arrayIPcLm2EEEEviT0_T1_ --------------------------
	.section	.text._ZN2at6native29vectorized_elementwise_kernelILi2EZZZNS0_33launch_log_sigmoid_forward_kernelERNS_18TensorIteratorBaseEENKUlvE_clEvENKUlvE2_clEvEUlN3c108BFloat16EE_St5arrayIPcLm2EEEEviT0_T1_,"ax",@progbits
	.sectioninfo	@"SHI_REGISTERS=30"
	.align	128
        .global         _ZN2at6native29vectorized_elementwise_kernelILi2EZZZNS0_33launch_log_sigmoid_forward_kernelERNS_18TensorIteratorBaseEENKUlvE_clEvENKUlvE2_clEvEUlN3c108BFloat16EE_St5arrayIPcLm2EEEEviT0_T1_
        .type           _ZN2at6native29vectorized_elementwise_kernelILi2EZZZNS0_33launch_log_sigmoid_forward_kernelERNS_18TensorIteratorBaseEENKUlvE_clEvENKUlvE2_clEvEUlN3c108BFloat16EE_St5arrayIPcLm2EEEEviT0_T1_,@function
        .size           _ZN2at6native29vectorized_elementwise_kernelILi2EZZZNS0_33launch_log_sigmoid_forward_kernelERNS_18TensorIteratorBaseEENKUlvE_clEvENKUlvE2_clEvEUlN3c108BFloat16EE_St5arrayIPcLm2EEEEviT0_T1_,(.L_x_6720 - _ZN2at6native29vectorized_elementwise_kernelILi2EZZZNS0_33launch_log_sigmoid_forward_kernelERNS_18TensorIteratorBaseEENKUlvE_clEvENKUlvE2_clEvEUlN3c108BFloat16EE_St5arrayIPcLm2EEEEviT0_T1_)
        .other          _ZN2at6native29vectorized_elementwise_kernelILi2EZZZNS0_33launch_log_sigmoid_forward_kernelERNS_18TensorIteratorBaseEENKUlvE_clEvENKUlvE2_clEvEUlN3c108BFloat16EE_St5arrayIPcLm2EEEEviT0_T1_,@"STO_CUDA_ENTRY STV_DEFAULT"
_ZN2at6native29vectorized_elementwise_kernelILi2EZZZNS0_33launch_log_sigmoid_forward_kernelERNS_18TensorIteratorBaseEENKUlvE_clEvENKUlvE2_clEvEUlN3c108BFloat16EE_St5arrayIPcLm2EEEEviT0_T1_:
.text._ZN2at6native29vectorized_elementwise_kernelILi2EZZZNS0_33launch_log_sigmoid_forward_kernelERNS_18TensorIteratorBaseEENKUlvE_clEvENKUlvE2_clEvEUlN3c108BFloat16EE_St5arrayIPcLm2EEEEviT0_T1_:
        /* <DEDUP_REMOVED lines=13> */
[----:B------:R3:W4:Y:S01]  /*00d0*/  LDG.E R11, [R4.64+0x400] ;  /* 0x00040004040b7981 */ /* 0x000722000c1e1900 */
[----:B------:R-:W-:-:S03]  /*00e0*/  MOV R7, 0x3e800000 ;  /* 0x3e80000000077802 */ /* 0x000fc60000000f00 */
[----:B------:R3:W5:Y:S01]  /*00f0*/  LDG.E R14, [R4.64+0x600] ;  /* 0x00060004040e7981 */ /* 0x000762000c1e1900 */
[----:B------:R-:W-:Y:S01]  /*0100*/  BSSY B0, `(.L_x_4218) ;  /* 0x000004c000007945 */ /* 0x000fe20003800000 */
[--C-:B--2---:R-:W-:Y:S02]  /*0110*/  PRMT R12, RZ, 0x5410, R13.reuse ;  /* 0x00005410ff0c7816 */ /* 0x104fe4000000000d */
[----:B------:R-:W-:Y:S02]  /*0120*/  PRMT R13, RZ, 0x7610, R13 ;  /* 0x00007610ff0d7816 */ /* 0x000fe4000000000d */
[--C-:B---3--:R-:W-:Y:S01]  /*0130*/  PRMT R5, RZ, 0x7610, R16.reuse ;  /* 0x00007610ff057816 */ /* 0x108fe20000000010 */
[----:B------:R-:W-:Y:S01]  /*0140*/  FMUL.FTZ R2, |R12|, -1.4426950216293334961 ;  /* 0xbfb8aa3b0c027820 */ /* 0x000fe20000410200 */
[----:B------:R-:W-:Y:S01]  /*0150*/  PRMT R16, RZ, 0x5410, R16 ;  /* 0x00005410ff107816 */ /* 0x000fe20000000010 */
[----:B------:R-:W-:Y:S02]  /*0160*/  FMUL.FTZ R17, |R13|, -1.4426950216293334961 ;  /* 0xbfb8aa3b0d117820 */ /* 0x000fe40000410200 */
[----:B------:R-:W-:-:S02]  /*0170*/  FMUL.FTZ R22, |R5|, -1.4426950216293334961 ;  /* 0xbfb8aa3b05167820 */ /* 0x000fc40000410200 */
[----:B------:R-:W0:Y:S01]  /*0180*/  MUFU.EX2 R2, R2 ;  /* 0x0000000200027308 */ /* 0x000e220000000800 */
[----:B------:R-:W-:-:S07]  /*0190*/  FMUL.FTZ R15, |R16|, -1.4426950216293334961 ;  /* 0xbfb8aa3b100f7820 */ /* 0x000fce0000410200 */
[----:B------:R-:W1:Y:S01]  /*01a0*/  MUFU.EX2 R17, R17 ;  /* 0x0000001100117308 */ /* 0x000e620000000800 */
[----:B0-----:R-:W-:-:S07]  /*01b0*/  FADD.FTZ.RZ R3, R2, 1 ;  /* 0x3f80000002037421 */ /* 0x001fce000001c000 */
[----:B------:R-:W-:Y:S01]  /*01c0*/  MUFU.EX2 R15, R15 ;  /* 0x0000000f000f7308 */ /* 0x000fe20000000800 */
[----:B------:R-:W-:Y:S02]  /*01d0*/  ISETP.GE.U32.AND P0, PT, R2, 0x7f800000, PT ;  /* 0x7f8000000200780c */ /* 0x000fe40003f06070 */
[----:B------:R-:W-:Y:S01]  /*01e0*/  IADD3 R3, R3, -0x3f400000, RZ ;  /* 0xc0c0000003037810 */ /* 0x000fe20007ffe0ff */
[----:B-1----:R-:W-:-:S03]  /*01f0*/  FADD.FTZ.RZ R6, R17, 1 ;  /* 0x3f80000011067421 */ /* 0x002fc6000001c000 */
[----:B------:R-:W-:Y:S02]  /*0200*/  LOP3.LUT R21, R3, 0xff800000, RZ, 0xc0, !PT ;  /* 0xff80000003157812 */ /* 0x000fe400078ec0ff */
[----:B------:R-:W-:Y:S02]  /*0210*/  IADD3 R6, R6, -0x3f400000, RZ ;  /* 0xc0c0000006067810 */ /* 0x000fe40007ffe0ff */
[----:B------:R-:W-:Y:S02]  /*0220*/  IADD3 R4, -R21, 0x40800000, RZ ;  /* 0x4080000015047810 */ /* 0x000fe40007ffe1ff */
[----:B------:R-:W-:Y:S01]  /*0230*/  LOP3.LUT R10, R6, 0xff800000, RZ, 0xc0, !PT ;  /* 0xff800000060a7812 */ /* 0x000fe200078ec0ff */
[----:B------:R-:W-:Y:S01]  /*0240*/  HFMA2.MMA R6, -RZ, RZ, 1.3056640625, -1.8671875 ;  /* 0x3d39bf78ff067435 */ /* 0x000fe200000001ff */
[----:B------:R-:W-:Y:S01]  /*0250*/  IADD3 R19, R2, -R21, RZ ;  /* 0x8000001502137210 */ /* 0x000fe20007ffe0ff */
[----:B------:R-:W-:Y:S01]  /*0260*/  FFMA.FTZ R4, R4, R7, -1 ;  /* 0xbf80000004047423 */ /* 0x000fe20000010007 */
[----:B------:R-:W-:Y:S01]  /*0270*/  IADD3 R18, -R10, 0x40800000, RZ ;  /* 0x408000000a127810 */ /* 0x000fe20007ffe1ff */
[----:B------:R-:W-:Y:S01]  /*0280*/  I2F R21, R21 ;  /* 0x0000001500157306 */ /* 0x000fe20000201400 */
[----:B------:R-:W-:Y:S01]  /*0290*/  IADD3 R3, R17, -R10, RZ ;  /* 0x8000000a11037210 */ /* 0x000fe20007ffe0ff */
[----:B------:R-:W-:-:S02]  /*02a0*/  FADD.FTZ R19, R19, R4 ;  /* 0x0000000413137221 */ /* 0x000fc40000010000 */
[----:B------:R-:W-:Y:S02]  /*02b0*/  FFMA.FTZ R4, R18, R7, -1 ;  /* 0xbf80000012047423 */ /* 0x000fe40000010007 */
[----:B------:R-:W-:Y:S02]  /*02c0*/  FFMA.FTZ R18, R19, -R6, 0.10546888411045074463 ;  /* 0x3dd8001213127423 */ /* 0x000fe40000010806 */
[----:B------:R-:W-:Y:S01]  /*02d0*/  FADD.FTZ R3, R3, R4 ;  /* 0x0000000403037221 */ /* 0x000fe20000010000 */
[----:B------:R-:W-:Y:S01]  /*02e0*/  I2F R10, R10 ;  /* 0x0000000a000a7306 */ /* 0x000fe20000201400 */
[----:B------:R-:W-:Y:S02]  /*02f0*/  FFMA.FTZ R18, R19, R18, -0.13229703903198242188 ;  /* 0xbe0778e013127423 */ /* 0x000fe40000010012 */
[----:B------:R-:W-:Y:S02]  /*0300*/  FFMA.FTZ R20, R3, -R6, 0.10546888411045074463 ;  /* 0x3dd8001203147423 */ /* 0x000fe40000010806 */
[----:B------:R-:W-:-:S02]  /*0310*/  FFMA.FTZ R18, R19, R18, 0.14491446316242218018 ;  /* 0x3e14647513127423 */ /* 0x000fc40000010012 */
[----:B------:R-:W-:Y:S01]  /*0320*/  FFMA.FTZ R20, R3, R20, -0.13229703903198242188 ;  /* 0xbe0778e003147423 */ /* 0x000fe20000010014 */
[----:B------:R-:W0:Y:S01]  /*0330*/  MUFU.EX2 R4, R22 ;  /* 0x0000001600047308 */ /* 0x000e220000000800 */
[----:B------:R-:W-:Y:S02]  /*0340*/  FFMA.FTZ R18, R19, R18, -0.16641564667224884033 ;  /* 0xbe2a68dd13127423 */ /* 0x000fe40000010012 */
[----:B------:R-:W-:Y:S02]  /*0350*/  FFMA.FTZ R20, R3, R20, 0.14491446316242218018 ;  /* 0x3e14647503147423 */ /* 0x000fe40000010014 */
[----:B------:R-:W-:Y:S02]  /*0360*/  FFMA.FTZ R18, R19, R18, 0.19988867640495300293 ;  /* 0x3e4caf9e13127423 */ /* 0x000fe40000010012 */
[----:B------:R-:W-:Y:S02]  /*0370*/  FFMA.FTZ R20, R3, R20, -0.16641564667224884033 ;  /* 0xbe2a68dd03147423 */ /* 0x000fe40000010014 */
[----:B------:R-:W-:-:S02]  /*0380*/  FFMA.FTZ R18, R19, R18, -0.25000196695327758789 ;  /* 0xbe80004213127423 */ /* 0x000fc40000010012 */
[----:B------:R-:W-:Y:S02]  /*0390*/  FFMA.FTZ R20, R3, R20, 0.19988867640495300293 ;  /* 0x3e4caf9e03147423 */ /* 0x000fe40000010014 */
[----:B------:R-:W-:Y:S02]  /*03a0*/  FFMA.FTZ R18, R19, R18, 0.33333510160446166992 ;  /* 0x3eaaaae613127423 */ /* 0x000fe40000010012 */
[----:B------:R-:W-:Y:S02]  /*03b0*/  FFMA.FTZ R20, R3, R20, -0.25000196695327758789 ;  /* 0xbe80004203147423 */ /* 0x000fe40000010014 */
[----:B0-----:R-:W-:Y:S02]  /*03c0*/  FADD.FTZ.RZ R22, R4, 1 ;  /* 0x3f80000004167421 */ /* 0x001fe4000001c000 */
[----:B------:R-:W-:Y:S02]  /*03d0*/  FFMA.FTZ R18, R19, R18, -0.5 ;  /* 0xbf00000013127423 */ /* 0x000fe40000010012 */
[----:B------:R-:W-:Y:S01]  /*03e0*/  FFMA.FTZ R20, R3, R20, 0.33333510160446166992 ;  /* 0x3eaaaae603147423 */ /* 0x000fe20000010014 */
[----:B------:R-:W-:Y:S01]  /*03f0*/  IADD3 R23, R22, -0x3f400000, RZ ;  /* 0xc0c0000016177810 */ /* 0x000fe20007ffe0ff */
[----:B------:R-:W-:-:S02]  /*0400*/  FMUL.FTZ R18, R19, R18 ;  /* 0x0000001213127220 */ /* 0x000fc40000410000 */
[----:B------:R-:W-:Y:S01]  /*0410*/  FFMA.FTZ R20, R3, R20, -0.5 ;  /* 0xbf00000003147423 */ /* 0x000fe20000010014 */
[----:B------:R-:W-:Y:S01]  /*0420*/  LOP3.LUT R23, R23, 0xff800000, RZ, 0xc0, !PT ;  /* 0xff80000017177812 */ /* 0x000fe200078ec0ff */
[----:B------:R-:W-:Y:S02]  /*0430*/  FADD.FTZ.RZ R22, R15, 1 ;  /* 0x3f8000000f167421 */ /* 0x000fe4000001c000 */
[----:B------:R-:W-:Y:S01]  /*0440*/  FFMA.FTZ R18, R19, R18, R19 ;  /* 0x0000001213127223 */ /* 0x000fe20000010013 */
[----:B------:R-:W-:Y:S01]  /*0450*/  IADD3 R24, -R23, 0x40800000, RZ ;  /* 0x4080000017187810 */ /* 0x000fe20007ffe1ff */
[----:B------:R-:W-:Y:S01]  /*0460*/  FMUL.FTZ R20, R3, R20 ;  /* 0x0000001403147220 */ /* 0x000fe20000410000 */
[----:B------:R-:W-:Y:S01]  /*0470*/  IADD3 R19, R22, -0x3f400000, RZ ;  /* 0xc0c0000016137810 */ /* 0x000fe20007ffe0ff */
[----:B------:R-:W-:Y:S02]  /*0480*/  FMUL.FTZ R21, R21, 1.1920928955078125e-07 ;  /* 0x3400000015157820 */ /* 0x000fe40000410000 */
[----:B------:R-:W-:Y:S01]  /*0490*/  FFMA.FTZ R3, R3, R20, R3 ;  /* 0x0000001403037223 */ /* 0x000fe20000010003 */
[----:B------:R-:W-:Y:S01]  /*04a0*/  LOP3.LUT R20, R19, 0xff800000, RZ, 0xc0, !PT ;  /* 0xff80000013147812 */ /* 0x000fe200078ec0ff */
[----:B------:R-:W-:Y:S01]  /*04b0*/  FMUL.FTZ R10, R10, 1.1920928955078125e-07 ;  /* 0x340000000a0a7820 */ /* 0x000fe20000410000 */
[----:B------:R-:W-:Y:S01]  /*04c0*/  IADD3 R19, R4, -R23, RZ ;  /* 0x8000001704137210 */ /* 0x000fe20007ffe0ff */
[----:B------:R-:W-:Y:S01]  /*04d0*/  FFMA.FTZ R22, R21, 0.69314718246459960938, R18 ;  /* 0x3f31721815167823 */ /* 0x000fe20000010012 */
[----:B------:R-:W-:Y:S01]  /*04e0*/  IADD3 R21, R15, -R20, RZ ;  /* 0x800000140f157210 */ /* 0x000fe20007ffe0ff */
[----:B------:R-:W-:Y:S01]  /*04f0*/  FFMA.FTZ R18, R10, 0.69314718246459960938, R3 ;  /* 0x3f3172180a127823 */ /* 0x000fe20000010003 */
[----:B------:R-:W-:Y:S01]  /*0500*/  IADD3 R10, -R20, 0x40800000, RZ ;  /* 0x40800000140a7810 */ /* 0x000fe20007ffe1ff */
[----:B------:R-:W-:Y:S01]  /*0510*/  FFMA.FTZ R24, R24, R7, -1 ;  /* 0xbf80000018187423 */ /* 0x000fe20000010007 */
[----:B----4-:R-:W-:-:S03]  /*0520*/  PRMT R3, RZ, 0x5410, R11 ;  /* 0x00005410ff037816 */ /* 0x010fc6000000000b */
[----:B------:R-:W-:Y:S02]  /*0530*/  FADD.FTZ R19, R19, R24 ;  /* 0x0000001813137221 */ /* 0x000fe40000010000 */
[----:B------:R-:W-:Y:S02]  /*0540*/  FMUL.FTZ R25, |R3|, -1.4426950216293334961 ;  /* 0xbfb8aa3b03197820 */ /* 0x000fe40000410200 */
[----:B------:R-:W-:Y:S01]  /*0550*/  FFMA.FTZ R10, R10, R7, -1 ;  /* 0xbf8000000a0a7423 */ /* 0x000fe20000010007 */
[----:B------:R-:W-:Y:S05]  /*0560*/  @!P0 BRA `(.L_x_4219) ;  /* 0x0000005000008947 */ /* 0x000fea0003800000 */
[----:B------:R-:W-:-:S13]  /*0570*/  ISETP.GE.AND P0, PT, R2, -0x407fffff, PT ;  /* 0xbf8000010200780c */ /* 0x000fda0003f06270 */
[----:B------:R-:W-:-:S05]  /*0580*/  @P0 MOV R27, 0x7f800000 ;  /* 0x7f800000001b0802 */ /* 0x000fca0000000f00 */
[C---:B------:R-:W-:Y:S01]  /*0590*/  @P0 FFMA.FTZ R22, R2.reuse, R27, +INF ;  /* 0x7f80000002160423 */ /* 0x040fe2000001001b */
[----:B------:R-:W-:-:S04]  /*05a0*/  FSETP.NEU.FTZ.AND P0, PT, R2, RZ, PT ;  /* 0x000000ff0200720b */ /* 0x000fc80003f1d000 */
[----:B------:R-:W-:-:S04]  /*05b0*/  FSEL R22, R22, -RZ, P0 ;  /* 0x800000ff16167208 */ /* 0x000fc80000000000 */
.L_x_4219:
[----:B------:R-:W-:Y:S05]  /*05c0*/  BSYNC B0 ;  /* 0x0000000000007941 */ /* 0x000fea0003800000 */
.L_x_4218:
[----:B------:R-:W-:Y:S01]  /*05d0*/  FADD.FTZ R21, R21, R10 ;  /* 0x0000000a15157221 */ /* 0x000fe20000010000 */
[----:B------:R-:W-:Y:S01]  /*05e0*/  PRMT R11, RZ, 0x7610, R11 ;  /* 0x00007610ff0b7816 */ /* 0x000fe2000000000b */
[-C--:B------:R-:W-:Y:S01]  /*05f0*/  FFMA.FTZ R10, R19, -R6.reuse, 0.10546888411045074463 ;  /* 0x3dd80012130a7423 */ /* 0x080fe20000010806 */
[----:B------:R-:W-:Y:S01]  /*0600*/  ISETP.GE.U32.AND P0, PT, R17, 0x7f800000, PT ;  /* 0x7f8000001100780c */ /* 0x000fe20003f06070 */
[----:B------:R-:W-:Y:S01]  /*0610*/  FFMA.FTZ R24, R21, -R6, 0.10546888411045074463 ;  /* 0x3dd8001215187423 */ /* 0x000fe20000010806 */
[----:B------:R-:W0:Y:S01]  /*0620*/  I2F R23, R23 ;  /* 0x0000001700177306 */ /* 0x000e220000201400 */
[----:B------:R-:W-:Y:S01]  /*0630*/  FFMA.FTZ R26, R19, R10, -0.13229703903198242188 ;  /* 0xbe0778e0131a7423 */ /* 0x000fe2000001000a */
[----:B------:R-:W-:Y:S01]  /*0640*/  BSSY B0, `(.L_x_4220) ;  /* 0x0000016000007945 */ /* 0x000fe20003800000 */
[----:B------:R-:W-:Y:S02]  /*0650*/  FMUL.FTZ R27, |R11|, -1.4426950216293334961 ;  /* 0xbfb8aa3b0b1b7820 */ /* 0x000fe40000410200 */
[----:B------:R-:W-:-:S02]  /*0660*/  FFMA.FTZ R24, R21, R24, -0.13229703903198242188 ;  /* 0xbe0778e015187423 */ /* 0x000fc40000010018 */
[----:B------:R-:W-:Y:S01]  /*0670*/  FFMA.FTZ R26, R19, R26, 0.14491446316242218018 ;  /* 0x3e146475131a7423 */ /* 0x000fe2000001001a */
[----:B------:R-:W1:Y:S01]  /*0680*/  MUFU.EX2 R10, R27 ;  /* 0x0000001b000a7308 */ /* 0x000e620000000800 */
[----:B------:R-:W-:Y:S02]  /*0690*/  FFMA.FTZ R24, R21, R24, 0.14491446316242218018 ;  /* 0x3e14647515187423 */ /* 0x000fe40000010018 */
[----:B------:R-:W-:Y:S02]  /*06a0*/  FFMA.FTZ R26, R19, R26, -0.16641564667224884033 ;  /* 0xbe2a68dd131a7423 */ /* 0x000fe4000001001a */
[----:B------:R-:W-:Y:S02]  /*06b0*/  FFMA.FTZ R24, R21, R24, -0.16641564667224884033 ;  /* 0xbe2a68dd15187423 */ /* 0x000fe40000010018 */
[----:B------:R-:W-:Y:S01]  /*06c0*/  FFMA.FTZ R26, R19, R26, 0.19988867640495300293 ;  /* 0x3e4caf9e131a7423 */ /* 0x000fe2000001001a */
[----:B------:R2:W3:Y:S01]  /*06d0*/  MUFU.EX2 R2, R25 ;  /* 0x0000001900027308 */ /* 0x0004e20000000800 */
[----:B------:R-:W-:-:S02]  /*06e0*/  FFMA.FTZ R24, R21, R24, 0.19988867640495300293 ;  /* 0x3e4caf9e15187423 */ /* 0x000fc40000010018 */
[----:B------:R-:W-:Y:S02]  /*06f0*/  FFMA.FTZ R26, R19, R26, -0.25000196695327758789 ;  /* 0xbe800042131a7423 */ /* 0x000fe4000001001a */
[----:B------:R-:W-:Y:S02]  /*0700*/  FFMA.FTZ R24, R21, R24, -0.25000196695327758789 ;  /* 0xbe80004215187423 */ /* 0x000fe40000010018 */
[----:B------:R-:W-:Y:S01]  /*0710*/  FFMA.FTZ R26, R19, R26, 0.33333510160446166992 ;  /* 0x3eaaaae6131a7423 */ /* 0x000fe2000001001a */
[----:B--2---:R-:W-:-:S05]  /*0720*/  FMNMX.FTZ R25, RZ, R12, PT ;  /* 0x0000000cff197209 */ /* 0x004fca0003810000 */
[----:B------:R-:W-:Y:S01]  /*0730*/  FADD.FTZ R12, R25, -R22 ;  /* 0x80000016190c7221 */ /* 0x000fe20000010000 */
[----:B------:R-:W-:Y:S05]  /*0740*/  @!P0 BRA `(.L_x_4221) ;  /* 0x0000005000008947 */ /* 0x000fea0003800000 */
[----:B01----:R-:W-:-:S13]  /*0750*/  ISETP.GE.AND P0, PT, R17, -0x407fffff, PT ;  /* 0xbf8000011100780c */ /* 0x003fda0003f06270 */
[----:B------:R-:W-:-:S05]  /*0760*/  @P0 MOV R22, 0x7f800000 ;  /* 0x7f80000000160802 */ /* 0x000fca0000000f00 */
[C---:B------:R-:W-:Y:S01]  /*0770*/  @P0 FFMA.FTZ R18, R17.reuse, R22, +INF ;  /* 0x7f80000011120423 */ /* 0x040fe20000010016 */
[----:B------:R-:W-:-:S04]  /*0780*/  FSETP.NEU.FTZ.AND P0, PT, R17, RZ, PT ;  /* 0x000000ff1100720b */ /* 0x000fc80003f1d000 */
[----:B------:R-:W-:-:S04]  /*0790*/  FSEL R18, R18, -RZ, P0 ;  /* 0x800000ff12127208 */ /* 0x000fc80000000000 */
.L_x_4221:
[----:B01----:R-:W-:Y:S05]  /*07a0*/  BSYNC B0 ;  /* 0x0000000000007941 */ /* 0x003fea0003800000 */
.L_x_4220:
[----:B------:R-:W0:Y:S01]  /*07b0*/  I2F R20, R20 ;  /* 0x0000001400147306 */ /* 0x000e220000201400 */
[----:B------:R-:W-:Y:S01]  /*07c0*/  FFMA.FTZ R26, R19, R26, -0.5 ;  /* 0xbf000000131a7423 */ /* 0x000fe2000001001a */
[----:B------:R-:W-:Y:S01]  /*07d0*/  FMNMX.FTZ R13, RZ, R13, PT ;  /* 0x0000000dff0d7209 */ /* 0x000fe20003810000 */
[----:B------:R-:W-:Y:S01]  /*07e0*/  FFMA.FTZ R24, R21, R24, 0.33333510160446166992 ;  /* 0x3eaaaae615187423 */ /* 0x000fe20000010018 */
[----:B------:R-:W-:Y:S01]  /*07f0*/  ISETP.GE.U32.AND P0, PT, R15, 0x7f800000, PT ;  /* 0x7f8000000f00780c */ /* 0x000fe20003f06070 */
[----:B---3--:R-:W-:Y:S01]  /*0800*/  FADD.FTZ.RZ R17, R2, 1 ;  /* 0x3f80000002117421 */ /* 0x008fe2000001c000 */
[----:B------:R-:W-:Y:S01]  /*0810*/  BSSY B0, `(.L_x_4222) ;  /* 0x000001a000007945 */ /* 0x000fe20003800000 */
[----:B------:R-:W-:Y:S01]  /*0820*/  FMUL.FTZ R26, R19, R26 ;  /* 0x0000001a131a7220 */ /* 0x000fe20000410000 */
[----:B------:R-:W-:Y:S01]  /*0830*/  FMNMX.FTZ R27, RZ, R16, PT ;  /* 0x00000010ff1b7209 */ /* 0x000fe20003810000 */
[----:B------:R-:W-:Y:S01]  /*0840*/  FFMA.FTZ R24, R21, R24, -0.5 ;  /* 0xbf00000015187423 */ /* 0x000fe20000010018 */
[----:B------:R-:W-:Y:S01]  /*0850*/  IADD3 R17, R17, -0x3f400000, RZ ;  /* 0xc0c0000011117810 */ /* 0x000fe20007ffe0ff */
[----:B------:R-:W-:-:S02]  /*0860*/  FADD.FTZ R13, R13, -R18 ;  /* 0x800000120d0d7221 */ /* 0x000fc40000010000 */
[----:B------:R-:W-:Y:S02]  /*0870*/  FADD.FTZ.RZ R22, R10, 1 ;  /* 0x3f8000000a167421 */ /* 0x000fe4000001c000 */
[----:B------:R-:W-:Y:S01]  /*0880*/  FFMA.FTZ R26, R19, R26, R19 ;  /* 0x0000001a131a7223 */ /* 0x000fe20000010013 */
[----:B------:R-:W-:Y:S01]  /*0890*/  LOP3.LUT R19, R17, 0xff800000, RZ, 0xc0, !PT ;  /* 0xff80000011137812 */ /* 0x000fe200078ec0ff */
[----:B------:R-:W-:Y:S01]  /*08a0*/  FMUL.FTZ R18, R21, R24 ;  /* 0x0000001815127220 */ /* 0x000fe20000410000 */
[----:B------:R-:W-:Y:S01]  /*08b0*/  IADD3 R17, R22, -0x3f400000, RZ ;  /* 0xc0c0000016117810 */ /* 0x000fe20007ffe0ff */
[----:B------:R-:W-:Y:S01]  /*08c0*/  FMUL.FTZ R23, R23, 1.1920928955078125e-07 ;  /* 0x3400000017177820 */ /* 0x000fe20000410000 */
[----:B------:R-:W-:Y:S01]  /*08d0*/  IADD3 R22, -R19, 0x40800000, RZ ;  /* 0x4080000013167810 */ /* 0x000fe20007ffe1ff */
[----:B------:R-:W-:Y:S01]  /*08e0*/  FFMA.FTZ R18, R21, R18, R21 ;  /* 0x0000001215127223 */ /* 0x000fe20000010015 */
[----:B------:R-:W-:Y:S01]  /*08f0*/  LOP3.LUT R17, R17, 0xff800000, RZ, 0xc0, !PT ;  /* 0xff80000011117812 */ /* 0x000fe200078ec0ff */
[----:B------:R-:W-:Y:S01]  /*0900*/  FFMA.FTZ R21, R23, 0.69314718246459960938, R26 ;  /* 0x3f31721817157823 */ /* 0x000fe2000001001a */
[----:B------:R-:W-:Y:S01]  /*0910*/  IADD3 R25, R2, -R19, RZ ;  /* 0x8000001302197210 */ /* 0x000fe20007ffe0ff */
[----:B0-----:R-:W-:-:S02]  /*0920*/  FMUL.FTZ R23, R20, 1.1920928955078125e-07 ;  /* 0x3400000014177820 */ /* 0x001fc40000410000 */
[----:B------:R-:W-:Y:S02]  /*0930*/  FFMA.FTZ R22, R22, R7, -1 ;  /* 0xbf80000016167423 */ /* 0x000fe40000010007 */
[----:B------:R-:W-:Y:S01]  /*0940*/  FFMA.FTZ R18, R23, 0.69314718246459960938, R18 ;  /* 0x3f31721817127823 */ /* 0x000fe20000010012 */
[----:B------:R-:W-:Y:S05]  /*0950*/  @!P0 BRA `(.L_x_4223) ;  /* 0x0000005000008947 */ /* 0x000fea0003800000 */
[C---:B------:R-:W-:Y:S02]  /*0960*/  ISETP.GE.AND P0, PT, R15.reuse, -0x407fffff, PT ;  /* 0xbf8000010f00780c */ /* 0x040fe40003f06270 */
[----:B------:R-:W-:-:S11]  /*0970*/  FSETP.NEU.FTZ.AND P1, PT, R15, RZ, PT ;  /* 0x000000ff0f00720b */ /* 0x000fd60003f3d000 */
[----:B------:R-:W-:-:S05]  /*0980*/  @P0 MOV R16, 0x7f800000 ;  /* 0x7f80000000100802 */ /* 0x000fca0000000f00 */
[----:B------:R-:W-:-:S05]  /*0990*/  @P0 FFMA.FTZ R18, R15, R16, +INF ;  /* 0x7f8000000f120423 */ /* 0x000fca0000010010 */
[----:B------:R-:W-:Y:S02]  /*09a0*/  FSEL R18, R18, -RZ, P1 ;  /* 0x800000ff12127208 */ /* 0x000fe40000800000 */
.L_x_4223:
[----:B------:R-:W-:Y:S05]  /*09b0*/  BSYNC B0 ;  /* 0x0000000000007941 */ /* 0x000fea0003800000 */
.L_x_4222:
[----:B------:R-:W-:Y:S01]  /*09c0*/  FADD.FTZ R25, R25, R22 ;  /* 0x0000001619197221 */ /* 0x000fe20000010000 */
[----:B------:R-:W-:Y:S01]  /*09d0*/  IADD3 R20, -R17, 0x40800000, RZ ;  /* 0x4080000011147810 */ /* 0x000fe20007ffe1ff */
[----:B------:R-:W-:Y:S01]  /*09e0*/  FADD.FTZ R15, R27, -R18 ;  /* 0x800000121b0f7221 */ /* 0x000fe20000010000 */
[--C-:B-----5:R-:W-:Y:S01]  /*09f0*/  PRMT R16, RZ, 0x5410, R14.reuse ;  /* 0x00005410ff107816 */ /* 0x120fe2000000000e */
[C---:B------:R-:W-:Y:S01]  /*0a00*/  FFMA.FTZ R18, R25.reuse, -R6, 0.10546888411045074463 ;  /* 0x3dd8001219127423 */ /* 0x040fe20000010806 */
[----:B------:R-:W-:Y:S01]  /*0a10*/  IADD3 R23, R10, -R17, RZ ;  /* 0x800000110a177210 */ /* 0x000fe20007ffe0ff */
[----:B------:R-:W-:Y:S01]  /*0a20*/  FFMA.FTZ R22, R20, R7, -1 ;  /* 0xbf80000014167423 */ /* 0x000fe20000010007 */
[----:B------:R-:W-:Y:S01]  /*0a30*/  PRMT R14, RZ, 0x7610, R14 ;  /* 0x00007610ff0e7816 */ /* 0x000fe2000000000e */
[C---:B------:R-:W-:Y:S01]  /*0a40*/  FFMA.FTZ R20, R25.reuse, R18, -0.13229703903198242188 ;  /* 0xbe0778e019147423 */ /* 0x040fe20000010012 */
[----:B------:R-:W-:Y:S01]  /*0a50*/  ISETP.GE.U32.AND P0, PT, R4, 0x7f800000, PT ;  /* 0x7f8000000400780c */ /* 0x000fe20003f06070 */
[----:B------:R-:W-:Y:S01]  /*0a60*/  FMUL.FTZ R26, |R16|, -1.4426950216293334961 ;  /* 0xbfb8aa3b101a7820 */ /* 0x000fe20000410200 */
[----:B------:R-:W-:Y:S01]  /*0a70*/  BSSY B0, `(.L_x_4224) ;  /* 0x0000014000007945 */ /* 0x000fe20003800000 */
[----:B------:R-:W-:-:S02]  /*0a80*/  FFMA.FTZ R20, R25, R20, 0.14491446316242218018 ;  /* 0x3e14647519147423 */ /* 0x000fc40000010014 */
[----:B------:R-:W-:Y:S01]  /*0a90*/  FADD.FTZ R23, R23, R22 ;  /* 0x0000001617177221 */ /* 0x000fe20000010000 */
[----:B------:R0:W1:Y:S01]  /*0aa0*/  MUFU.EX2 R18, R26 ;  /* 0x0000001a00127308 */ /* 0x0000620000000800 */
[----:B------:R-:W-:Y:S02]  /*0ab0*/  FMUL.FTZ R27, |R14|, -1.4426950216293334961 ;  /* 0xbfb8aa3b0e1b7820 */ /* 0x000fe40000410200 */
[----:B------:R-:W-:Y:S02]  /*0ac0*/  FFMA.FTZ R22, R25, R20, -0.16641564667224884033 ;  /* 0xbe2a68dd19167423 */ /* 0x000fe40000010014 */
[----:B------:R-:W-:Y:S02]  /*0ad0*/  FFMA.FTZ R24, R23, -R6, 0.10546888411045074463 ;  /* 0x3dd8001217187423 */ /* 0x000fe40000010806 */
[----:B------:R-:W-:Y:S01]  /*0ae0*/  FFMA.FTZ R22, R25, R22, 0.19988867640495300293 ;  /* 0x3e4caf9e19167423 */ /* 0x000fe20000010016 */
[----:B------:R0:W2:Y:S01]  /*0af0*/  MUFU.EX2 R20, R27 ;  /* 0x0000001b00147308 */ /* 0x0000a20000000800 */
[----:B------:R-:W-:-:S02]  /*0b00*/  FFMA.FTZ R24, R23, R24, -0.13229703903198242188 ;  /* 0xbe0778e017187423 */ /* 0x000fc40000010018 */
[----:B------:R-:W-:Y:S02]  /*0b10*/  FFMA.FTZ R22, R25, R22, -0.25000196695327758789 ;  /* 0xbe80004219167423 */ /* 0x000fe40000010016 */
[----:B------:R-:W-:Y:S02]  /*0b20*/  FFMA.FTZ R24, R23, R24, 0.14491446316242218018 ;  /* 0x3e14647517187423 */ /* 0x000fe40000010018 */
[----:B------:R-:W-:Y:S02]  /*0b30*/  FFMA.FTZ R22, R25, R22, 0.33333510160446166992 ;  /* 0x3eaaaae619167423 */ /* 0x000fe40000010016 */
[----:B------:R-:W-:Y:S01]  /*0b40*/  FFMA.FTZ R24, R23, R24, -0.16641564667224884033 ;  /* 0xbe2a68dd17187423 */ /* 0x000fe20000010018 */
[----:B------:R-:W-:Y:S05]  /*0b50*/  @!P0 BRA `(.L_x_4225) ;  /* 0x0000005000008947 */ /* 0x000fea0003800000 */
[----:B01----:R-:W-:-:S13]  /*0b60*/  ISETP.GE.AND P0, PT, R4, -0x407fffff, PT ;  /* 0xbf8000010400780c */ /* 0x003fda0003f06270 */
[----:B------:R-:W-:-:S05]  /*0b70*/  @P0 MOV R27, 0x7f800000 ;  /* 0x7f800000001b0802 */ /* 0x000fca0000000f00 */
[C---:B------:R-:W-:Y:S01]  /*0b80*/  @P0 FFMA.FTZ R21, R4.reuse, R27, +INF ;  /* 0x7f80000004150423 */ /* 0x040fe2000001001b */
[----:B------:R-:W-:-:S04]  /*0b90*/  FSETP.NEU.FTZ.AND P0, PT, R4, RZ, PT ;  /* 0x000000ff0400720b */ /* 0x000fc80003f1d000 */
[----:B------:R-:W-:-:S04]  /*0ba0*/  FSEL R21, R21, -RZ, P0 ;  /* 0x800000ff15157208 */ /* 0x000fc80000000000 */
.L_x_4225:
[----:B01----:R-:W-:Y:S05]  /*0bb0*/  BSYNC B0 ;  /* 0x0000000000007941 */ /* 0x003fea0003800000 */
.L_x_4224:
[----:B------:R-:W-:Y:S01]  /*0bc0*/  FFMA.FTZ R24, R23, R24, 0.19988867640495300293 ;  /* 0x3e4caf9e17187423 */ /* 0x000fe20000010018 */
[----:B------:R-:W-:Y:S01]  /*0bd0*/  FMNMX.FTZ R4, RZ, R5, PT ;  /* 0x00000005ff047209 */ /* 0x000fe20003810000 */
[----:B------:R-:W-:Y:S01]  /*0be0*/  FFMA.FTZ R22, R25, R22, -0.5 ;  /* 0xbf00000019167423 */ /* 0x000fe20000010016 */
[----:B------:R-:W0:Y:S01]  /*0bf0*/  I2F R19, R19 ;  /* 0x0000001300137306 */ /* 0x000e220000201400 */
[----:B------:R-:W-:Y:S01]  /*0c00*/  FADD.FTZ.RZ R5, R18, 1 ;  /* 0x3f80000012057421 */ /* 0x000fe2000001c000 */
[----:B------:R-:W-:Y:S01]  /*0c10*/  ISETP.GE.U32.AND P0, PT, R2, 0x7f800000, PT ;  /* 0x7f8000000200780c */ /* 0x000fe20003f06070 */
[----:B------:R-:W-:Y:S01]  /*0c20*/  FFMA.FTZ R24, R23, R24, -0.25000196695327758789 ;  /* 0xbe80004217187423 */ /* 0x000fe20000010018 */
[----:B------:R-:W-:Y:S01]  /*0c30*/  BSSY B0, `(.L_x_4226) ;  /* 0x000002a000007945 */ /* 0x000fe20003800000 */
[----:B------:R-:W-:Y:S01]  /*0c40*/  FMUL.FTZ R22, R25, R22 ;  /* 0x0000001619167220 */ /* 0x000fe20000410000 */
[----:B------:R-:W-:Y:S01]  /*0c50*/  IADD3 R5, R5, -0x3f400000, RZ ;  /* 0xc0c0000005057810 */ /* 0x000fe20007ffe0ff */
[----:B------:R-:W-:Y:S01]  /*0c60*/  FADD.FTZ R4, R4, -R21 ;  /* 0x8000001504047221 */ /* 0x000fe20000010000 */
[----:B------:R-:W1:Y:S01]  /*0c70*/  I2F R17, R17 ;  /* 0x0000001100117306 */ /* 0x000e620000201400 */
[----:B------:R-:W-:Y:S01]  /*0c80*/  FFMA.FTZ R24, R23, R24, 0.33333510160446166992 ;  /* 0x3eaaaae617187423 */ /* 0x000fe20000010018 */
[----:B------:R-:W-:Y:S01]  /*0c90*/  ISETP.GE.U32.AND P1, PT, R10, 0x7f800000, PT ;  /* 0x7f8000000a00780c */ /* 0x000fe20003f26070 */
[----:B--2---:R-:W-:Y:S01]  /*0ca0*/  FADD.FTZ.RZ R21, R20, 1 ;  /* 0x3f80000014157421 */ /* 0x004fe2000001c000 */
[----:B------:R-:W-:Y:S01]  /*0cb0*/  FMNMX.FTZ R3, RZ, R3, PT ;  /* 0x00000003ff037209 */ /* 0x000fe20003810000 */
[----:B------:R-:W-:Y:S01]  /*0cc0*/  FFMA.FTZ R22, R25, R22, R25 ;  /* 0x0000001619167223 */ /* 0x000fe20000010019 */
[----:B------:R-:W-:Y:S01]  /*0cd0*/  LOP3.LUT R25, R5, 0xff800000, RZ, 0xc0, !PT ;  /* 0xff80000005197812 */ /* 0x000fe200078ec0ff */
[----:B------:R-:W-:Y:S01]  /*0ce0*/  FFMA.FTZ R24, R23, R24, -0.5 ;  /* 0xbf00000017187423 */ /* 0x000fe20000010018 */
[----:B------:R-:W-:-:S02]  /*0cf0*/  IADD3 R5, R21, -0x3f400000, RZ ;  /* 0xc0c0000015057810 */ /* 0x000fc40007ffe0ff */
[----:B------:R-:W-:Y:S01]  /*0d00*/  IADD3 R26, -R25, 0x40800000, RZ ;  /* 0x40800000191a7810 */ /* 0x000fe20007ffe1ff */
[----:B------:R-:W-:Y:S01]  /*0d10*/  FMUL.FTZ R24, R23, R24 ;  /* 0x0000001817187220 */ /* 0x000fe20000410000 */
[----:B------:R-:W-:-:S03]  /*0d20*/  LOP3.LUT R5, R5, 0xff800000, RZ, 0xc0, !PT ;  /* 0xff80000005057812 */ /* 0x000fc600078ec0ff */
[----:B------:R-:W-:Y:S01]  /*0d30*/  FFMA.FTZ R21, R23, R24, R23 ;  /* 0x0000001817157223 */ /* 0x000fe20000010017 */
[----:B------:R-:W-:Y:S01]  /*0d40*/  IADD3 R24, -R5, 0x40800000, RZ ;  /* 0x4080000005187810 */ /* 0x000fe20007ffe1ff */
[----:B------:R-:W-:Y:S01]  /*0d50*/  FFMA.FTZ R26, R26, R7, -1 ;  /* 0xbf8000001a1a7423 */ /* 0x000fe20000010007 */
[----:B------:R-:W-:Y:S02]  /*0d60*/  IADD3 R23, R18, -R25, RZ ;  /* 0x8000001912177210 */ /* 0x000fe40007ffe0ff */
[----:B------:R-:W2:Y:S01]  /*0d70*/  I2F R25, R25 ;  /* 0x0000001900197306 */ /* 0x000ea20000201400 */
[----:B------:R-:W-:Y:S01]  /*0d80*/  FFMA.FTZ R27, R24, R7, -1 ;  /* 0xbf800000181b7423 */ /* 0x000fe20000010007 */
[----:B------:R-:W-:Y:S01]  /*0d90*/  IADD3 R24, R20, -R5, RZ ;  /* 0x8000000514187210 */ /* 0x000fe20007ffe0ff */
[----:B------:R-:W-:Y:S02]  /*0da0*/  FADD.FTZ R7, R23, R26 ;  /* 0x0000001a17077221 */ /* 0x000fe40000010000 */
[----:B0-----:R-:W-:-:S02]  /*0db0*/  FMUL.FTZ R23, R19, 1.1920928955078125e-07 ;  /* 0x3400000013177820 */ /* 0x001fc40000410000 */
[----:B------:R-:W-:Y:S02]  /*0dc0*/  FADD.FTZ R19, R24, R27 ;  /* 0x0000001b18137221 */ /* 0x000fe40000010000 */
[-C--:B------:R-:W-:Y:S02]  /*0dd0*/  FFMA.FTZ R24, R7, -R6.reuse, 0.10546888411045074463 ;  /* 0x3dd8001207187423 */ /* 0x080fe40000010806 */
[----:B------:R-:W-:Y:S02]  /*0de0*/  FFMA.FTZ R6, R19, -R6, 0.10546888411045074463 ;  /* 0x3dd8001213067423 */ /* 0x000fe40000010806 */
[----:B------:R-:W-:Y:S02]  /*0df0*/  FFMA.FTZ R24, R7, R24, -0.13229703903198242188 ;  /* 0xbe0778e007187423 */ /* 0x000fe40000010018 */
[----:B------:R-:W-:Y:S02]  /*0e00*/  FFMA.FTZ R6, R19, R6, -0.13229703903198242188 ;  /* 0xbe0778e013067423 */ /* 0x000fe40000010006 */
[----:B------:R-:W-:-:S02]  /*0e10*/  FFMA.FTZ R24, R7, R24, 0.14491446316242218018 ;  /* 0x3e14647507187423 */ /* 0x000fc40000010018 */
[----:B------:R-:W-:Y:S02]  /*0e20*/  FFMA.FTZ R6, R19, R6, 0.14491446316242218018 ;  /* 0x3e14647513067423 */ /* 0x000fe40000010006 */
[----:B------:R-:W-:Y:S02]  /*0e30*/  FFMA.FTZ R24, R7, R24, -0.16641564667224884033 ;  /* 0xbe2a68dd07187423 */ /* 0x000fe40000010018 */
[----:B------:R-:W-:Y:S02]  /*0e40*/  FFMA.FTZ R22, R23, 0.69314718246459960938, R22 ;  /* 0x3f31721817167823 */ /* 0x000fe40000010016 */
[----:B------:R-:W-:Y:S02]  /*0e50*/  FFMA.FTZ R6, R19, R6, -0.16641564667224884033 ;  /* 0xbe2a68dd13067423 */ /* 0x000fe40000010006 */
[----:B------:R-:W-:Y:S01]  /*0e60*/  FFMA.FTZ R24, R7, R24, 0.19988867640495300293 ;  /* 0x3e4caf9e07187423 */ /* 0x000fe20000010018 */
[----:B------:R-:W-:Y:S05]  /*0e70*/  @!P0 BRA `(.L_x_4227) ;  /* 0x0000005000008947 */ /* 0x000fea0003800000 */
[----:B-12---:R-:W-:-:S13]  /*0e80*/  ISETP.GE.AND P0, PT, R2, -0x407fffff, PT ;  /* 0xbf8000010200780c */ /* 0x006fda0003f06270 */
[----:B------:R-:W-:-:S05]  /*0e90*/  @P0 MOV R23, 0x7f800000 ;  /* 0x7f80000000170802 */ /* 0x000fca0000000f00 */
[C---:B------:R-:W-:Y:S01]  /*0ea0*/  @P0 FFMA.FTZ R22, R2.reuse, R23, +INF ;  /* 0x7f80000002160423 */ /* 0x040fe20000010017 */
[----:B------:R-:W-:-:S04]  /*0eb0*/  FSETP.NEU.FTZ.AND P0, PT, R2, RZ, PT ;  /* 0x000000ff0200720b */ /* 0x000fc80003f1d000 */
[----:B------:R-:W-:-:S04]  /*0ec0*/  FSEL R22, R22, -RZ, P0 ;  /* 0x800000ff16167208 */ /* 0x000fc80000000000 */
.L_x_4227:
[----:B-12---:R-:W-:Y:S05]  /*0ed0*/  BSYNC B0 ;  /* 0x0000000000007941 */ /* 0x006fea0003800000 */
.L_x_4226:
[----:B------:R-:W-:Y:S01]  /*0ee0*/  FFMA.FTZ R6, R19, R6, 0.19988867640495300293 ;  /* 0x3e4caf9e13067423 */ /* 0x000fe20000010006 */
[----:B------:R-:W-:Y:S01]  /*0ef0*/  BSSY B0, `(.L_x_4228) ;  /* 0x000000d000007945 */ /* 0x000fe20003800000 */
[----:B------:R-:W-:Y:S02]  /*0f00*/  FFMA.FTZ R24, R7, R24, -0.25000196695327758789 ;  /* 0xbe80004207187423 */ /* 0x000fe40000010018 */
[----:B------:R-:W-:Y:S02]  /*0f10*/  FMUL.FTZ R2, R17, 1.1920928955078125e-07 ;  /* 0x3400000011027820 */ /* 0x000fe40000410000 */
[----:B------:R-:W-:Y:S02]  /*0f20*/  FADD.FTZ R22, R3, -R22 ;  /* 0x8000001603167221 */ /* 0x000fe40000010000 */
[----:B------:R-:W-:Y:S02]  /*0f30*/  FFMA.FTZ R6, R19, R6, -0.25000196695327758789 ;  /* 0xbe80004213067423 */ /* 0x000fe40000010006 */
[----:B------:R-:W-:-:S02]  /*0f40*/  FFMA.FTZ R24, R7, R24, 0.33333510160446166992 ;  /* 0x3eaaaae607187423 */ /* 0x000fc40000010018 */
[----:B------:R-:W-:Y:S01]  /*0f50*/  FFMA.FTZ R21, R2, 0.69314718246459960938, R21 ;  /* 0x3f31721802157823 */ /* 0x000fe20000010015 */
[----:B------:R-:W-:Y:S05]  /*0f60*/  @!P1 BRA `(.L_x_4229) ;  /* 0x0000005000009947 */ /* 0x000fea0003800000 */
[C---:B------:R-:W-:Y:S02]  /*0f70*/  ISETP.GE.AND P0, PT, R10.reuse, -0x407fffff, PT ;  /* 0xbf8000010a00780c */ /* 0x040fe40003f06270 */
[----:B------:R-:W-:-:S11]  /*0f80*/  FSETP.NEU.FTZ.AND P1, PT, R10, RZ, PT ;  /* 0x000000ff0a00720b */ /* 0x000fd60003f3d000 */
[----:B------:R-:W-:-:S05]  /*0f90*/  @P0 MOV R3, 0x7f800000 ;  /* 0x7f80000000030802 */ /* 0x000fca0000000f00 */
[----:B------:R-:W-:-:S05]  /*0fa0*/  @P0 FFMA.FTZ R21, R10, R3, +INF ;  /* 0x7f8000000a150423 */ /* 0x000fca0000010003 */
[----:B------:R-:W-:Y:S02]  /*0fb0*/  FSEL R21, R21, -RZ, P1 ;  /* 0x800000ff15157208 */ /* 0x000fe40000800000 */
.L_x_4229:
[----:B------:R-:W-:Y:S05]  /*0fc0*/  BSYNC B0 ;  /* 0x0000000000007941 */ /* 0x000fea0003800000 */
.L_x_4228:
[----:B------:R-:W-:Y:S01]  /*0fd0*/  ISETP.GE.U32.AND P0, PT, R18, 0x7f800000, PT ;  /* 0x7f8000001200780c */ /* 0x000fe20003f06070 */
[----:B------:R-:W-:Y:S01]  /*0fe0*/  FFMA.FTZ R6, R19, R6, 0.33333510160446166992 ;  /* 0x3eaaaae613067423 */ /* 0x000fe20000010006 */
[----:B------:R-:W0:Y:S01]  /*0ff0*/  I2F R5, R5 ;  /* 0x0000000500057306 */ /* 0x000e220000201400 */
[----:B------:R-:W-:Y:S01]  /*1000*/  FFMA.FTZ R24, R7, R24, -0.5 ;  /* 0xbf00000007187423 */ /* 0x000fe20000010018 */
[----:B------:R-:W-:Y:S01]  /*1010*/  FMNMX.FTZ R2, RZ, R11, PT ;  /* 0x0000000bff027209 */ /* 0x000fe20003810000 */
[----:B------:R-:W-:Y:S01]  /*1020*/  FFMA.FTZ R6, R19, R6, -0.5 ;  /* 0xbf00000013067423 */ /* 0x000fe20000010006 */
[----:B------:R-:W-:Y:S01]  /*1030*/  BSSY B0, `(.L_x_4230) ;  /* 0x0000010000007945 */ /* 0x000fe20003800000 */
[----:B------:R-:W-:Y:S01]  /*1040*/  FMUL.FTZ R24, R7, R24 ;  /* 0x0000001807187220 */ /* 0x000fe20000410000 */
[----:B------:R-:W-:Y:S01]  /*1050*/  ISETP.GE.U32.AND P2, PT, R20, 0x7f800000, PT ;  /* 0x7f8000001400780c */ /* 0x000fe20003f46070 */
[----:B------:R-:W-:Y:S01]  /*1060*/  FMUL.FTZ R6, R19, R6 ;  /* 0x0000000613067220 */ /* 0x000fe20000410000 */
[----:B------:R-:W-:Y:S01]  /*1070*/  FMNMX.FTZ R3, RZ, R16, PT ;  /* 0x00000010ff037209 */ /* 0x000fe20003810000 */
[----:B------:R-:W-:-:S02]  /*1080*/  FFMA.FTZ R24, R7, R24, R7 ;  /* 0x0000001807187223 */ /* 0x000fc40000010007 */
[----:B------:R-:W-:Y:S02]  /*1090*/  FMUL.FTZ R25, R25, 1.1920928955078125e-07 ;  /* 0x3400000019197820 */ /* 0x000fe40000410000 */
[----:B------:R-:W-:Y:S02]  /*10a0*/  FADD.FTZ R21, R2, -R21 ;  /* 0x8000001502157221 */ /* 0x000fe40000010000 */
[----:B------:R-:W-:Y:S02]  /*10b0*/  FFMA.FTZ R6, R19, R6, R19 ;  /* 0x0000000613067223 */ /* 0x000fe40000010013 */
[----:B------:R-:W-:Y:S01]  /*10c0*/  FFMA.FTZ R24, R25, 0.69314718246459960938, R24 ;  /* 0x3f31721819187823 */ /* 0x000fe20000010018 */
[----:B------:R-:W-:Y:S05]  /*10d0*/  @!P0 BRA `(.L_x_4231) ;  /* 0x0000005000008947 */ /* 0x000fea0003800000 */
[C---:B0-----:R-:W-:Y:S02]  /*10e0*/  ISETP.GE.AND P0, PT, R18.reuse, -0x407fffff, PT ;  /* 0xbf8000011200780c */ /* 0x041fe40003f06270 */
[----:B------:R-:W-:-:S11]  /*10f0*/  FSETP.NEU.FTZ.AND P1, PT, R18, RZ, PT ;  /* 0x000000ff1200720b */ /* 0x000fd60003f3d000 */
[----:B------:R-:W-:-:S05]  /*1100*/  @P0 MOV R7, 0x7f800000 ;  /* 0x7f80000000070802 */ /* 0x000fca0000000f00 */
[----:B------:R-:W-:-:S05]  /*1110*/  @P0 FFMA.FTZ R24, R18, R7, +INF ;  /* 0x7f80000012180423 */ /* 0x000fca0000010007 */
[----:B------:R-:W-:Y:S02]  /*1120*/  FSEL R24, R24, -RZ, P1 ;  /* 0x800000ff18187208 */ /* 0x000fe40000800000 */
.L_x_4231:
[----:B0-----:R-:W-:Y:S05]  /*1130*/  BSYNC B0 ;  /* 0x0000000000007941 */ /* 0x001fea0003800000 */
.L_x_4230:
[----:B------:R-:W-:Y:S01]  /*1140*/  FMUL.FTZ R5, R5, 1.1920928955078125e-07 ;  /* 0x3400000005057820 */ /* 0x000fe20000410000 */
[----:B------:R-:W-:Y:S01]  /*1150*/  BSSY B0, `(.L_x_4232) ;  /* 0x000000b000007945 */ /* 0x000fe20003800000 */
[----:B------:R-:W-:Y:S01]  /*1160*/  FADD.FTZ R7, R3, -R24 ;  /* 0x8000001803077221 */ /* 0x000fe20000010000 */
[----:B------:R-:W-:Y:S01]  /*1170*/  FMNMX.FTZ R14, RZ, R14, PT ;  /* 0x0000000eff0e7209 */ /* 0x000fe20003810000 */
[----:B------:R-:W-:-:S04]  /*1180*/  IMAD.WIDE.U32 R2, R0, R9, c[0x0][0x168] ;  /* 0x00005a0000027625 */ /* 0x000fc800078e0009 */
[----:B------:R-:W-:Y:S01]  /*1190*/  FFMA.FTZ R5, R5, 0.69314718246459960938, R6 ;  /* 0x3f31721805057823 */ /* 0x000fe20000010006 */
[----:B------:R-:W-:Y:S05]  /*11a0*/  @!P2 BRA `(.L_x_4233) ;  /* 0x000000500000a947 */ /* 0x000fea0003800000 */
[C---:B------:R-:W-:Y:S02]  /*11b0*/  ISETP.GE.AND P0, PT, R20.reuse, -0x407fffff, PT ;  /* 0xbf8000011400780c */ /* 0x040fe40003f06270 */
[----:B------:R-:W-:-:S11]  /*11c0*/  FSETP.NEU.FTZ.AND P1, PT, R20, RZ, PT ;  /* 0x000000ff1400720b */ /* 0x000fd60003f3d000 */
[----:B------:R-:W-:-:S05]  /*11d0*/  @P0 MOV R9, 0x7f800000 ;  /* 0x7f80000000090802 */ /* 0x000fca0000000f00 */
[----:B------:R-:W-:-:S05]  /*11e0*/  @P0 FFMA.FTZ R5, R20, R9, +INF ;  /* 0x7f80000014050423 */ /* 0x000fca0000010009 */
[----:B------:R-:W-:Y:S02]  /*11f0*/  FSEL R5, R5, -RZ, P1 ;  /* 0x800000ff05057208 */ /* 0x000fe40000800000 */
.L_x_4233:
[----:B------:R-:W-:Y:S05]  /*1200*/  BSYNC B0 ;  /* 0x0000000000007941 */ /* 0x000fea0003800000 */
.L_x_4232:
[----:B------:R-:W-:Y:S01]  /*1210*/  FADD.FTZ R14, R14, -R5 ;  /* 0x800000050e0e7221 */ /* 0x000fe20000010000 */
[----:B------:R-:W-:Y:S01]  /*1220*/  F2FP.BF16.PACK_AB R13, R13, R12 ;  /* 0x0000000c0d0d723e */ /* 0x000fe200000010ff */
[----:B------:R-:W-:Y:S01]  /*1230*/  IMAD.WIDE R2, R8, 0x4, R2 ;  /* 0x0000000408027825 */ /* 0x000fe200078e0202 */
[----:B------:R-:W-:Y:S02]  /*1240*/  F2FP.BF16.PACK_AB R15, R4, R15 ;  /* 0x0000000f040f723e */ /* 0x000fe400000010ff */
[----:B------:R-:W-:Y:S02]  /*1250*/  F2FP.BF16.PACK_AB R21, R21, R22 ;  /* 0x000000161515723e */ /* 0x000fe400000010ff */
[----:B------:R-:W-:Y:S01]  /*1260*/  F2FP.BF16.PACK_AB R5, R14, R7 ;  /* 0x000000070e05723e */ /* 0x000fe200000010ff */
[----:B------:R-:W-:Y:S04]  /*1270*/  STG.E [R2.64], R13 ;  /* 0x0000000d02007986 */ /* 0x000fe8000c101904 */
[----:B------:R-:W-:Y:S04]  /*1280*/  STG.E [R2.64+0x200], R15 ;  /* 0x0002000f02007986 */ /* 0x000fe8000c101904 */
[----:B------:R-:W-:Y:S04]  /*1290*/  STG.E [R2.64+0x400], R21 ;  /* 0x0004001502007986 */ /* 0x000fe8000c101904 */
[----:B------:R-:W-:Y:S01]  /*12a0*/  STG.E [R2.64+0x600], R5 ;  /* 0x0006000502007986 */ /* 0x000fe2000c101904 */
[----:B------:R-:W-:Y:S05]  /*12b0*/  EXIT ;  /* 0x000000000000794d */ /* 0x000fea0003800000 */
.L_x_4217:
[----:B------:R-:W0:Y:S01]  /*12c0*/  S2R R13, SR_TID.X ;  /* 0x00000000000d7919 */ /* 0x000e220000002100 */
[----:B------:R-:W-:-:S02]  /*12d0*/  PRMT R20, RZ, 0x7610, R20 ;  /* 0x00007610ff147816 */ /* 0x000fc40000000014 */
[----:B------:R-:W-:Y:S02]  /*12e0*/  PRMT R21, RZ, 0x7610, R21 ;  /* 0x00007610ff157816 */ /* 0x000fe40000000015 */
[----:B------:R-:W-:Y:S02]  /*12f0*/  PRMT R14, RZ, 0x7610, R14 ;  /* 0x00007610ff0e7816 */ /* 0x000fe4000000000e */
[----:B0-----:R-:W-:Y:S02]  /*1300*/  ISETP.GE.AND P0, PT, R13, R12, PT ;  /* 0x0000000c0d00720c */ /* 0x001fe40003f06270 */
[----:B------:R-:W-:-:S11]  /*1310*/  MOV R7, R13 ;  /* 0x0000000d00077202 */ /* 0x000fd60000000f00 */
[----:B------:R-:W-:Y:S02]  /*1320*/  @!P0 IADD3 R10, R0, R7, RZ ;  /* 0x00000007000a8210 */ /* 0x000fe40007ffe0ff */
[----:B------:R-:W-:Y:S02]  /*1330*/  @!P0 IADD3 R7, R7, 0x80, RZ ;  /* 0x0000008007078810 */ /* 0x000fe40007ffe0ff */
[----:B------:R-:W-:Y:S02]  /*1340*/  @!P0 MOV R11, 0x2 ;  /* 0x00000002000b8802 */ /* 0x000fe40000000f00 */
[----:B------:R-:W-:-:S03]  /*1350*/  ISETP.GE.AND P6, PT, R7, R12, PT ;  /* 0x0000000c0700720c */ /* 0x000fc60003fc6270 */
[----:B------:R-:W-:-:S05]  /*1360*/  @!P0 IMAD.WIDE.U32 R10, R10, R11, c[0x0][0x170] ;  /* 0x00005c000a0a8625 */ /* 0x000fca00078e000b */
[----:B------:R0:W5:Y:S05]  /*1370*/  @!P0 LDG.E.U16 R21, [R10.64] ;  /* 0x000000040a158981 */ /* 0x00016a000c1e1500 */
        /* <DEDUP_REMOVED lines=9> */
[----:B------:R-:W-:-:S02]  /*1410*/  ISETP.GE.AND P4, PT, R7, R12, PT ;  /* 0x0000000c0700720c */ /* 0x000fc40003f86270 */
[----:B------:R-:W-:Y:S01]  /*1420*/  PRMT R19, RZ, 0x7610, R19 ;  /* 0x00007610ff137816 */ /* 0x000fe20000000013 */
[----:B------:R-:W-:Y:S01]  /*1430*/  @!P5 IMAD.WIDE.U32 R22, R22, R23, c[0x0][0x170] ;  /* 0x00005c001616d625 */ /* 0x000fe200078e0017 */
[----:B------:R-:W-:Y:S02]  /*1440*/  PRMT R15, RZ, 0x7610, R15 ;  /* 0x00007610ff0f7816 */ /* 0x000fe4000000000f */
[----:B------:R-:W-:Y:S02]  /*1450*/  PRMT R16, RZ, 0x7610, R16 ;  /* 0x00007610ff107816 */ /* 0x000fe40000000010 */
[----:B------:R-:W-:Y:S01]  /*1460*/  PRMT R17, RZ, 0x7610, R17 ;  /* 0x00007610ff117816 */ /* 0x000fe20000000011 */
[----:B------:R2:W5:Y:S04]  /*1470*/  @!P5 LDG.E.U16 R14, [R22.64] ;  /* 0x00000004160ed981 */ /* 0x000568000c1e1500 */
[----:B------:R-:W-:-:S02]  /*1480*/  @!P4 IADD3 R5, R0, R7, RZ ;  /* 0x000000070005c210 */ /* 0x000fc40007ffe0ff */
[----:B------:R-:W-:-:S04]  /*1490*/  @!P4 IADD3 R7, R7, 0x80, RZ ;  /* 0x000000800707c810 */ /* 0x000fc80007ffe0ff */
[----:B------:R-:W-:-:S13]  /*14a0*/  ISETP.GE.AND P3, PT, R7, R12, PT ;  /* 0x0000000c0700720c */ /* 0x000fda0003f66270 */
[----:B------:R-:W-:Y:S02]  /*14b0*/  @!P3 IADD3 R4, R0, R7, RZ ;  /* 0x000000070004b210 */ /* 0x000fe40007ffe0ff */
[----:B------:R-:W-:-:S04]  /*14c0*/  @!P3 IADD3 R7, R7, 0x80, RZ ;  /* 0x000000800707b810 */ /* 0x000fc80007ffe0ff */
[----:B------:R-:W-:-:S13]  /*14d0*/  ISETP.GE.AND P2, PT, R7, R12, PT ;  /* 0x0000000c0700720c */ /* 0x000fda0003f46270 */
[----:B------:R-:W-:Y:S02]  /*14e0*/  @!P2 IADD3 R6, R0, R7, RZ ;  /* 0x000000070006a210 */ /* 0x000fe40007ffe0ff */
[----:B------:R-:W-:-:S04]  /*14f0*/  @!P2 IADD3 R7, R7, 0x80, RZ ;  /* 0x000000800707a810 */ /* 0x000fc80007ffe0ff */
[----:B------:R-:W-:-:S13]  /*1500*/  ISETP.GE.AND P1, PT, R7, R12, PT ;  /* 0x0000000c0700720c */ /* 0x000fda0003f26270 */
[----:B------:R-:W-:Y:S02]  /*1510*/  @!P1 IADD3 R8, R0, R7, RZ ;  /* 0x0000000700089210 */ /* 0x000fe40007ffe0ff */
[----:B------:R-:W-:-:S04]  /*1520*/  @!P1 IADD3 R7, R7, 0x80, RZ ;  /* 0x0000008007079810 */ /* 0x000fc80007ffe0ff */
[----:B------:R-:W-:Y:S02]  /*1530*/  ISETP.GE.AND P6, PT, R7, R12, PT ;  /* 0x0000000c0700720c */ /* 0x000fe40003fc6270 */
[----:B------:R-:W-:Y:S02]  /*1540*/  @!P4 MOV R24, 0x2 ;  /* 0x000000020018c802 */ /* 0x000fe40000000f00 */
[----:B------:R-:W-:Y:S02]  /*1550*/  @!P3 MOV R9, 0x2 ;  /* 0x000000020009b802 */ /* 0x000fe40000000f00 */
[----:B------:R-:W-:Y:S02]  /*1560*/  @!P2 MOV R25, 0x2 ;  /* 0x000000020019a802 */ /* 0x000fe40000000f00 */
[----:B------:R-:W-:Y:S01]  /*1570*/  @!P1 MOV R27, 0x2 ;  /* 0x00000002001b9802 */ /* 0x000fe20000000f00 */
[----:B-1----:R-:W-:-:S04]  /*1580*/  @!P4 IMAD.WIDE.U32 R2, R5, R24, c[0x0][0x170] ;  /* 0x00005c000502c625 */ /* 0x002fc800078e0018 */
[----:B0-----:R-:W-:Y:S02]  /*1590*/  @!P6 IADD3 R10, R0, R7, RZ ;  /* 0x00000007000ae210 */ /* 0x001fe40007ffe0ff */
[----:B------:R-:W-:Y:S01]  /*15a0*/  @!P6 MOV R11, 0x2 ;  /* 0x00000002000be802 */ /* 0x000fe20000000f00 */
[----:B------:R-:W-:Y:S01]  /*15b0*/  @!P3 IMAD.WIDE.U32 R4, R4, R9, c[0x0][0x170] ;  /* 0x00005c000404b625 */ /* 0x000fe200078e0009 */
[----:B------:R-:W-:Y:S01]  /*15c0*/  PRMT R18, RZ, 0x7610, R18 ;  /* 0x00007610ff127816 */ /* 0x000fe20000000012 */
[----:B------:R2:W5:Y:S02]  /*15d0*/  @!P4 LDG.E.U16 R19, [R2.64] ;  /* 0x000000040213c981 */ /* 0x000564000c1e1500 */
[----:B------:R-:W-:Y:S02]  /*15e0*/  @!P2 IMAD.WIDE.U32 R6, R6, R25, c[0x0][0x170] ;  /* 0x00005c000606a625 */ /* 0x000fe400078e0019 */
[----:B------:R2:W5:Y:S02]  /*15f0*/  @!P3 LDG.E.U16 R15, [R4.64] ;  /* 0x00000004040fb981 */ /* 0x000564000c1e1500 */
[----:B------:R-:W-:-:S02]  /*1600*/  @!P1 IMAD.WIDE.U32 R8, R8, R27, c[0x0][0x170] ;  /* 0x00005c0008089625 */ /* 0x000fc400078e001b */
[----:B------:R2:W5:Y:S02]  /*1610*/  @!P2 LDG.E.U16 R16, [R6.64] ;  /* 0x000000040610a981 */ /* 0x000564000c1e1500 */
[----:B------:R-:W-:Y:S02]  /*1620*/  @!P6 IMAD.WIDE.U32 R10, R10, R11, c[0x0][0x170] ;  /* 0x00005c000a0ae625 */ /* 0x000fe400078e000b */
[----:B------:R2:W5:Y:S04]  /*1630*/  @!P1 LDG.E.U16 R17, [R8.64] ;  /* 0x0000000408119981 */ /* 0x000568000c1e1500 */
[----:B------:R2:W5:Y:S01]  /*1640*/  @!P6 LDG.E.U16 R18, [R10.64] ;  /* 0x000000040a12e981 */ /* 0x000562000c1e1500 */
[----:B------:R-:W-:Y:S01]  /*1650*/  BSSY B0, `(.L_x_4234) ;  /* 0x0000027000007945 */ /* 0x000fe20003800000 */
[----:B------:R-:W-:Y:S05]  /*1660*/  @P0 BRA `(.L_x_4235) ;  /* 0x0000025000000947 */ /* 0x000fea0003800000 */
[----:B-----5:R-:W-:Y:S01]  /*1670*/  PRMT R21, RZ, 0x5410, R21 ;  /* 0x00005410ff157816 */ /* 0x020fe20000000015 */
[----:B--2---:R-:W-:Y:S01]  /*1680*/  HFMA2.MMA R6, -RZ, RZ, 1.625, 0 ;  /* 0x3e800000ff067435 */ /* 0x004fe200000001ff */
        /* <DEDUP_REMOVED lines=32> */
.L_x_4237:
[----:B------:R-:W-:Y:S05]  /*1890*/  BSYNC B1 ;  /* 0x0000000000017941 */ /* 0x000fea0003800000 */
.L_x_4236:
[----:B------:R-:W-:-:S05]  /*18a0*/  FADD.FTZ R2, R21, -R4 ;  /* 0x8000000415027221 */ /* 0x000fca0000010000 */
[----:B------:R-:W-:Y:S02]  /*18b0*/  F2FP.BF16.PACK_AB R2, RZ, R2 ;  /* 0x00000002ff02723e */ /* 0x000fe400000010ff */
.L_x_4235:
[----:B------:R-:W-:Y:S05]  /*18c0*/  BSYNC B0 ;  /* 0x0000000000007941 */ /* 0x000fea0003800000 */
.L_x_4234:
[----:B--2---:R-:W-:Y:S01]  /*18d0*/  IADD3 R3, R13, 0x80, RZ ;  /* 0x000000800d037810 */ /* 0x004fe20007ffe0ff */
        /* <DEDUP_REMOVED lines=37> */
.L_x_4241:
[----:B------:R-:W-:Y:S05]  /*1b30*/  BSYNC B1 ;  /* 0x0000000000017941 */ /* 0x000fea0003800000 */
.L_x_4240:
[----:B------:R-:W-:-:S05]  /*1b40*/  FADD.FTZ R3, R20, -R5 ;  /* 0x8000000514037221 */ /* 0x000fca0000010000 */
[----:B------:R-:W-:Y:S02]  /*1b50*/  F2FP.BF16.PACK_AB R3, RZ, R3 ;  /* 0x00000003ff03723e */ /* 0x000fe400000010ff */
.L_x_4239:
[----:B------:R-:W-:Y:S05]  /*1b60*/  BSYNC B0 ;  /* 0x0000000000007941 */ /* 0x000fea0003800000 */
.L_x_4238:
        /* <DEDUP_REMOVED lines=35> */
[----:B------:R-:W-:-:S05]  /*1da0*/  @P1 MOV R5, 0x7f800000 ;  /* 0x7f80000000051802 */ /* 0x000fca0000000f00 */
[----:B------:R-:W-:-:S05]  /*1db0*/  @P1 FFMA.FTZ R6, R4, R5, +INF ;  /* 0x7f80000004061423 */ /* 0x000fca0000010005 */
[----:B------:R-:W-:Y:S02]  /*1dc0*/  FSEL R6, R6, -RZ, P2 ;  /* 0x800000ff06067208 */ /* 0x000fe40001000000 */
.L_x_4245:
[----:B------:R-:W-:Y:S05]  /*1dd0*/  BSYNC B1 ;  /* 0x0000000000017941 */ /* 0x000fea0003800000 */
.L_x_4244:
[----:B------:R-:W-:-:S05]  /*1de0*/  FADD.FTZ R4, R9, -R6 ;  /* 0x8000000609047221 */ /* 0x000fca0000010000 */
[----:B------:R-:W-:Y:S02]  /*1df0*/  F2FP.BF16.PACK_AB R4, RZ, R4 ;  /* 0x00000004ff04723e */ /* 0x000fe400000010ff */
.L_x_4243:
[----:B------:R-:W-:Y:S05]  /*1e00*/  BSYNC B0 ;  /* 0x0000000000007941 */ /* 0x000fea0003800000 */
.L_x_4242:
        /* <DEDUP_REMOVED lines=38> */
.L_x_4249:
[----:B------:R-:W-:Y:S05]  /*2070*/  BSYNC B1 ;  /* 0x0000000000017941 */ /* 0x000fea0003800000 */
.L_x_4248:
[----:B------:R-:W-:-:S05]  /*2080*/  FADD.FTZ R5, R10, -R7 ;  /* 0x800000070a057221 */ /* 0x000fca0000010000 */
[----:B------:R-:W-:Y:S02]  /*2090*/  F2FP.BF16.PACK_AB R5, RZ, R5 ;  /* 0x00000005ff05723e */ /* 0x000fe400000010ff */
.L_x_4247:
[----:B------:R-:W-:Y:S05]  /*20a0*/  BSYNC B0 ;  /* 0x0000000000007941 */ /* 0x000fea0003800000 */
.L_x_4246:
        /* <DEDUP_REMOVED lines=38> */
.L_x_4253:
[----:B------:R-:W-:Y:S05]  /*2310*/  BSYNC B1 ;  /* 0x0000000000017941 */ /* 0x000fea0003800000 */
.L_x_4252:
[----:B------:R-:W-:-:S05]  /*2320*/  FADD.FTZ R6, R15, -R8 ;  /* 0x800000080f067221 */ /* 0x000fca0000010000 */
[----:B------:R-:W-:Y:S02]  /*2330*/  F2FP.BF16.PACK_AB R6, RZ, R6 ;  /* 0x00000006ff06723e */ /* 0x000fe400000010ff */
.L_x_4251:
[----:B------:R-:W-:Y:S05]  /*2340*/  BSYNC B0 ;  /* 0x0000000000007941 */ /* 0x000fea0003800000 */
.L_x_4250:
        /* <DEDUP_REMOVED lines=38> */
.L_x_4257:
[----:B------:R-:W-:Y:S05]  /*25b0*/  BSYNC B1 ;  /* 0x0000000000017941 */ /* 0x000fea0003800000 */
.L_x_4256:
[----:B------:R-:W-:-:S05]  /*25c0*/  FADD.FTZ R7, R16, -R9 ;  /* 0x8000000910077221 */ /* 0x000fca0000010000 */
[----:B------:R-:W-:Y:S02]  /*25d0*/  F2FP.BF16.PACK_AB R7, RZ, R7 ;  /* 0x00000007ff07723e */ /* 0x000fe400000010ff */
.L_x_4255:
[----:B------:R-:W-:Y:S05]  /*25e0*/  BSYNC B0 ;  /* 0x0000000000007941 */ /* 0x000fea0003800000 */
.L_x_4254:
        /* <DEDUP_REMOVED lines=38> */
.L_x_4261:
[----:B------:R-:W-:Y:S05]  /*2850*/  BSYNC B1 ;  /* 0x0000000000017941 */ /* 0x000fea0003800000 */
.L_x_4260:
[----:B------:R-:W-:-:S05]  /*2860*/  FADD.FTZ R8, R17, -R10 ;  /* 0x8000000a11087221 */ /* 0x000fca0000010000 */
[----:B------:R-:W-:Y:S02]  /*2870*/  F2FP.BF16.PACK_AB R8, RZ, R8 ;  /* 0x00000008ff08723e */ /* 0x000fe400000010ff */
.L_x_4259:
[----:B------:R-:W-:Y:S05]  /*2880*/  BSYNC B0 ;  /* 0x0000000000007941 */ /* 0x000fea0003800000 */
.L_x_4258:
        /* <DEDUP_REMOVED lines=38> */
.L_x_4265:
[----:B------:R-:W-:Y:S05]  /*2af0*/  BSYNC B1 ;  /* 0x0000000000017941 */ /* 0x000fea0003800000 */
.L_x_4264:
[----:B------:R-:W-:-:S05]  /*2b00*/  FADD.FTZ R9, R18, -R11 ;  /* 0x8000000b12097221 */ /* 0x000fca0000010000 */
[----:B------:R-:W-:Y:S02]  /*2b10*/  F2FP.BF16.PACK_AB R9, RZ, R9 ;  /* 0x00000009ff09723e */ /* 0x000fe400000010ff */
.L_x_4263:
[----:B------:R-:W-:Y:S05]  /*2b20*/  BSYNC B0 ;  /* 0x0000000000007941 */ /* 0x000fea0003800000 */
.L_x_4262:
[----:B------:R-:W-:Y:S01]  /*2b30*/  @!P0 IADD3 R10, R0, R13, RZ ;  /* 0x0000000d000a8210 */ /* 0x000fe20007ffe0ff */
[----:B------:R-:W-:Y:S01]  /*2b40*/  BSSY B0, `(.L_x_4266) ;  /* 0x0000032000007945 */ /* 0x000fe20003800000 */
[----:B------:R-:W-:Y:S01]  /*2b50*/  @!P0 MOV R11, 0x2 ;  /* 0x00000002000b8802 */ /* 0x000fe20000000f00 */
[----:B------:R-:W-:Y:S01]  /*2b60*/  BSSY B1, `(.L_x_4267) ;  /* 0x0000029000017945 */ /* 0x000fe20003800000 */
[----:B------:R-:W-:-:S03]  /*2b70*/  @!P0 IADD3 R13, R13, 0x80, RZ ;  /* 0x000000800d0d8810 */ /* 0x000fc60007ffe0ff */
[----:B------:R-:W-:-:S05]  /*2b80*/  @!P0 IMAD.WIDE.U32 R10, R10, R11, c[0x0][0x168] ;  /* 0x00005a000a0a8625 */ /* 0x000fca00078e000b */
[----:B------:R0:W-:Y:S01]  /*2b90*/  @!P0 STG.E.U16 [R10.64], R2 ;  /* 0x000000020a008986 */ /* 0x0001e2000c101504 */
[----:B------:R-:W-:-:S13]  /*2ba0*/  ISETP.GE.AND P0, PT, R13, R12, PT ;  /* 0x0000000c0d00720c */ /* 0x000fda0003f06270 */
[----:B------:R-:W-:Y:S05]  /*2bb0*/  @P0 BRA `(.L_x_4268) ;  /* 0x000000d000000947 */ /* 0x000fea0003800000 */
[----:B0-----:R-:W-:Y:S01]  /*2bc0*/  HFMA2.MMA R11, -RZ, RZ, 0, 1.1920928955078125e-07 ;  /* 0x00000002ff0b7435 */ /* 0x001fe200000001ff */
[----:B------:R-:W-:Y:S02]  /*2bd0*/  IADD3 R2, R0, R13, RZ ;  /* 0x0000000d00027210 */ /* 0x000fe40007ffe0ff */
[----:B------:R-:W-:Y:S02]  /*2be0*/  PRMT R10, R3, 0x7610, R10 ;  /* 0x00007610030a7816 */ /* 0x000fe4000000000a */
[----:B------:R-:W-:-:S04]  /*2bf0*/  IADD3 R13, R13, 0x80, RZ ;  /* 0x000000800d0d7810 */ /* 0x000fc80007ffe0ff */
[----:B------:R-:W-:Y:S01]  /*2c00*/  ISETP.GE.AND P0, PT, R13, R12, PT ;  /* 0x0000000c0d00720c */ /* 0x000fe20003f06270 */
[----:B------:R-:W-:-:S05]  /*2c10*/  IMAD.WIDE.U32 R2, R2, R11, c[0x0][0x168] ;  /* 0x00005a0002027625 */ /* 0x000fca00078e000b */
[----:B------:R0:W-:Y:S07]  /*2c20*/  STG.E.U16 [R2.64], R10 ;  /* 0x0000000a02007986 */ /* 0x0001ee000c101504 */
[----:B------:R-:W-:Y:S05]  /*2c30*/  @P0 BRA `(.L_x_4269) ;  /* 0x000000c000000947 */ /* 0x000fea0003800000 */
[----:B0-----:R-:W-:Y:S02]  /*2c40*/  IADD3 R2, R0, R13, RZ ;  /* 0x0000000d00027210 */ /* 0x001fe40007ffe0ff */
[----:B------:R-:W-:Y:S02]  /*2c50*/  MOV R3, 0x2 ;  /* 0x0000000200037802 */ /* 0x000fe40000000f00 */
[----:B------:R-:W-:-:S03]  /*2c60*/  IADD3 R13, R13, 0x80, RZ ;  /* 0x000000800d0d7810 */ /* 0x000fc60007ffe0ff */
[----:B------:R-:W-:-:S05]  /*2c70*/  IMAD.WIDE.U32 R2, R2, R3, c[0x0][0x168] ;  /* 0x00005a0002027625 */ /* 0x000fca00078e0003 */
[----:B------:R0:W-:Y:S02]  /*2c80*/  STG.E.U16 [R2.64], R4 ;  /* 0x0000000402007986 */ /* 0x0001e4000c101504 */
.L_x_4268:
[----:B0-----:R-:W-:-:S13]  /*2c90*/  ISETP.GE.AND P0, PT, R13, R12, PT ;  /* 0x0000000c0d00720c */ /* 0x001fda0003f06270 */
[----:B------:R-:W-:Y:S05]  /*2ca0*/  @P0 BRA `(.L_x_4270) ;  /* 0x000000c000000947 */ /* 0x000fea0003800000 */
[----:B------:R-:W-:Y:S02]  /*2cb0*/  IADD3 R2, R0, R13, RZ ;  /* 0x0000000d00027210 */ /* 0x000fe40007ffe0ff */
[----:B------:R-:W-:Y:S02]  /*2cc0*/  MOV R3, 0x2 ;  /* 0x0000000200037802 */ /* 0x000fe40000000f00 */
[----:B------:R-:W-:-:S03]  /*2cd0*/  IADD3 R13, R13, 0x80, RZ ;  /* 0x000000800d0d7810 */ /* 0x000fc60007ffe0ff */
[----:B------:R-:W-:-:S05]  /*2ce0*/  IMAD.WIDE.U32 R2, R2, R3, c[0x0][0x168] ;  /* 0x00005a0002027625 */ /* 0x000fca00078e0003 */
[----:B------:R0:W-:Y:S02]  /*2cf0*/  STG.E.U16 [R2.64], R5 ;  /* 0x0000000502007986 */ /* 0x0001e4000c101504 */
.L_x_4269:
[----:B------:R-:W-:-:S13]  /*2d00*/  ISETP.GE.AND P0, PT, R13, R12, PT ;  /* 0x0000000c0d00720c */ /* 0x000fda0003f06270 */
[----:B------:R-:W-:Y:S05]  /*2d10*/  @P0 BRA `(.L_x_4271) ;  /* 0x000000d000000947 */ /* 0x000fea0003800000 */
[----:B0-----:R-:W-:Y:S01]  /*2d20*/  HFMA2.MMA R3, -RZ, RZ, 0, 1.1920928955078125e-07 ;  /* 0x00000002ff037435 */ /* 0x001fe200000001ff */
[----:B------:R-:W-:Y:S02]  /*2d30*/  IADD3 R2, R0, R13, RZ ;  /* 0x0000000d00027210 */ /* 0x000fe40007ffe0ff */
[----:B------:R-:W-:-:S07]  /*2d40*/  IADD3 R13, R13, 0x80, RZ ;  /* 0x000000800d0d7810 */ /* 0x000fce0007ffe0ff */
[----:B------:R-:W-:-:S05]  /*2d50*/  IMAD.WIDE.U32 R2, R2, R3, c[0x0][0x168] ;  /* 0x00005a0002027625 */ /* 0x000fca00078e0003 */
[----:B------:R0:W-:Y:S02]  /*2d60*/  STG.E.U16 [R2.64], R6 ;  /* 0x0000000602007986 */ /* 0x0001e4000c101504 */
.L_x_4270:
[----:B------:R-:W-:-:S13]  /*2d70*/  ISETP.GE.AND P0, PT, R13, R12, PT ;  /* 0x0000000c0d00720c */ /* 0x000fda0003f06270 */
[----:B------:R-:W-:Y:S01]  /*2d80*/  @P0 BREAK B1 ;  /* 0x0000000000010942 */ /* 0x000fe20003800000 */
[----:B------:R-:W-:Y:S05]  /*2d90*/  @P0 BRA `(.L_x_4272) ;  /* 0x000000c000000947 */ /* 0x000fea0003800000 */
[----:B0-----:R-:W-:Y:S02]  /*2da0*/  IADD3 R2, R0, R13, RZ ;  /* 0x0000000d00027210 */ /* 0x001fe40007ffe0ff */
[----:B------:R-:W-:Y:S02]  /*2db0*/  MOV R3, 0x2 ;  /* 0x0000000200037802 */ /* 0x000fe40000000f00 */
[----:B------:R-:W-:-:S03]  /*2dc0*/  IADD3 R13, R13, 0x80, RZ ;  /* 0x000000800d0d7810 */ /* 0x000fc60007ffe0ff */
[----:B------:R-:W-:-:S05]  /*2dd0*/  IMAD.WIDE.U32 R2, R2, R3, c[0x0][0x168] ;  /* 0x00005a0002027625 */ /* 0x000fca00078e0003 */
[----:B------:R0:W-:Y:S02]  /*2de0*/  STG.E.U16 [R2.64], R7 ;  /* 0x0000000702007986 */ /* 0x0001e4000c101504 */
.L_x_4271:
[----:B------:R-:W-:Y:S05]  /*2df0*/  BSYNC B1 ;  /* 0x0000000000017941 */ /* 0x000fea0003800000 */
.L_x_4267:
[----:B------:R-:W-:-:S13]  /*2e00*/  ISETP.GE.AND P0, PT, R13, R12, PT ;  /* 0x0000000c0d00720c */ /* 0x000fda0003f06270 */
[----:B0-----:R-:W-:Y:S02]  /*2e10*/  @!P0 IADD3 R2, R0, R13, RZ ;  /* 0x0000000d00028210 */ /* 0x001fe40007ffe0ff */
[----:B------:R-:W-:Y:S02]  /*2e20*/  @!P0 MOV R3, 0x2 ;  /* 0x0000000200038802 */ /* 0x000fe40000000f00 */
[----:B------:R-:W-:-:S03]  /*2e30*/  @!P0 IADD3 R13, R13, 0x80, RZ ;  /* 0x000000800d0d8810 */ /* 0x000fc60007ffe0ff */
[----:B------:R-:W-:-:S05]  /*2e40*/  @!P0 IMAD.WIDE.U32 R2, R2, R3, c[0x0][0x168] ;  /* 0x00005a0002028625 */ /* 0x000fca00078e0003 */
[----:B------:R0:W-:Y:S02]  /*2e50*/  @!P0 STG.E.U16 [R2.64], R8 ;  /* 0x0000000802008986 */ /* 0x0001e4000c101504 */
.L_x_4272:
[----:B------:R-:W-:Y:S05]  /*2e60*/  BSYNC B0 ;  /* 0x0000000000007941 */ /* 0x000fea0003800000 */
.L_x_4266:
[----:B------:R-:W-:Y:S01]  /*2e70*/  WARPSYNC 0xffffffff ;  /* 0xffffffff00007948 */ /* 0x000fe20003800000 */
[----:B------:R-:W-:-:S13]  /*2e80*/  ISETP.GE.AND P0, PT, R13, R12, PT ;  /* 0x0000000c0d00720c */ /* 0x000fda0003f06270 */
[----:B------:R-:W-:Y:S05]  /*2e90*/  @P0 EXIT ;  /* 0x000000000000094d */ /* 0x000fea0003800000 */
[----:B0-----:R-:W-:Y:S01]  /*2ea0*/  HFMA2.MMA R3, -RZ, RZ, 0, 1.1920928955078125e-07 ;  /* 0x00000002ff037435 */ /* 0x001fe200000001ff */
[----:B------:R-:W-:-:S09]  /*2eb0*/  IADD3 R2, R0, R13, RZ ;  /* 0x0000000d00027210 */ /* 0x000fd20007ffe0ff */
[----:B------:R-:W-:-:S05]  /*2ec0*/  IMAD.WIDE.U32 R2, R2, R3, c[0x0][0x168] ;  /* 0x00005a0002027625 */ /* 0x000fca00078e0003 */
[----:B------:R-:W-:Y:S01]  /*2ed0*/  STG.E.U16 [R2.64], R9 ;  /* 0x0000000902007986 */ /* 0x000fe2000c101504 */
[----:B------:R-:W-:Y:S05]  /*2ee0*/  EXIT ;  /* 0x000000000000794d */ /* 0x000fea0003800000 */
.L_x_4273:
        /* <DEDUP_REMOVED lines=9> */
.L_x_6720:


//--------------------- .text._ZN2at6native29vectorized_elementwise_kernelILi4EZZZNS0_33launch_log_sigmoid_forward_kernelERNS_18TensorIteratorBaseEENKUlvE_clEvENKUlvE2_clEvEUlN3c108BFloat16EE_St5arrayIPcLm2EEEEviT0_T1_ --------------------------
	.section	.text._ZN2at6native29vectorized_elementwise_kernelILi4EZZZNS0_33launch_log_sigmoid_forward_kernelERNS_18TensorIteratorBaseEENKUlvE_clEvENKUlvE2_clEvEUlN3c108BFloat16EE_St5arrayIPcLm2EEEEviT0_T1_,"ax",@progbits
	.sectioninfo	@"SHI_REGISTERS=32"
	.align	128
        .global         _ZN2at6native29vectorized_elementwise_kernelILi4EZZZNS0_33launch_log_sigmoid_forward_kernelERNS_18TensorIteratorBaseEENKUlvE_clEvENKUlvE2_clEvEUlN3c108BFloat16EE_St5arrayIPcLm2EEEEviT0_T1_
        .type           _ZN2at6native29vectorized_elementwise_kernelILi4EZZZNS0_33launch_log_sigmoid_forward_kernelERNS_18TensorIteratorBaseEENKUlvE_clEvENKUlvE2_clEvEUlN3c108BFloat16EE_St5arrayIPcLm2EEEEviT0_T1_,@function
        .size           _ZN2at6native29vectorized_elementwise_kernelILi4EZZZNS0_33launch_log_sigmoid_forward_kernelERNS_18TensorIteratorBaseEENKUlvE_clEvENKUlvE2_clEvEUlN3c108BFloat16EE_St5arrayIPcLm2EEEEviT0_T1_,(.L_x_6721 - _ZN2at6native29vectorized_elementwise_kernelILi4EZZZNS0_33launch_log_sigmoid_forward_kernelERNS_18TensorIteratorBaseEENKUlvE_clEvENKUlvE2_clEvEUlN3c108BFloat16EE_St5arrayIPcLm2EEEEviT0_T1_)
        .other          _ZN2at6native29vectorized_elementwise_kernelILi4EZZZNS0_33launch_log_sigmoid_forward_kernelERNS_18TensorIteratorBaseEENKUlvE_clEvENKUlvE2_clEvEUlN3c108BFloat16EE_St5arrayIPcLm2EEEEviT0_T1_,@"STO_CUDA_ENTRY STV_DEFAULT"
_ZN2at6native29vectorized_elementwise_kernelILi4EZZZNS0_33launch_log_sigmoid_forward_kernelERNS_18TensorIteratorBaseEENKUlvE_clEvENKUlvE2_clEvEUlN3c108BFloat16EE_St5arrayIPcLm2EEEEviT0_T1_:
.text._ZN2at6native29vectorized_elementwise_kernelILi4EZZZNS0_33launch_log_sigmoid_forward_kernelERNS_18TensorIteratorBaseEENKUlvE_clEvENKUlvE2_clEvEUlN3c108BFloat16EE_St5arrayIPcLm2EEEEviT0_T1_:
        /* <DEDUP_REMOVED lines=12> */
[----:B------:R0:W3:Y:S01]  /*00c0*/  LDG.E.64 R2, [R4.64+0x400] ;  /* 0x0004000404027981 */ /* 0x0000e2000c1e1b00 */
[----:B------:R-:W-:Y:S01]  /*00d0*/  MOV R11, 0x3e800000 ;  /* 0x3e800000000b7802 */ /* 0x000fe20000000f00 */
[----:B------:R-:W-:Y:S01]  /*00e0*/  HFMA2.MMA R8, -RZ, RZ, 1.3056640625, -1.8671875 ;  /* 0x3d39bf78ff087435 */ /* 0x000fe200000001ff */
[----:B------:R-:W-:Y:S01]  /*00f0*/  BSSY B0, `(.L_x_4275) ;  /* 0x000006b000007945 */ /* 0x000fe20003800000 */
[--C-:B--2---:R-:W-:Y:S02]  /*0100*/  PRMT R16, RZ, 0x5410, R6.reuse ;  /* 0x00005410ff107816 */ /* 0x104fe40000000006 */
[----:B------:R-:W-:-:S02]  /*0110*/  PRMT R14, RZ, 0x7610, R6 ;  /* 0x00007610ff0e7816 */ /* 0x000fc40000000006 */
[--C-:B------:R-:W-:Y:S01]  /*0120*/  PRMT R10, RZ, 0x5410, R7.reuse ;  /* 0x00005410ff0a7816 */ /* 0x100fe20000000007 */
[----:B------:R-:W-:Y:S01]  /*0130*/  FMUL.FTZ R18, |R16|, -1.4426950216293334961 ;  /* 0xbfb8aa3b10127820 */ /* 0x000fe20000410200 */
[----:B------:R-:W-:Y:S01]  /*0140*/  PRMT R7, RZ, 0x7610, R7 ;  /* 0x00007610ff077816 */ /* 0x000fe20000000007 */
[----:B------:R-:W-:Y:S02]  /*0150*/  FMUL.FTZ R19, |R14|, -1.4426950216293334961 ;  /* 0xbfb8aa3b0e137820 */ /* 0x000fe40000410200 */
[----:B------:R-:W-:Y:S02]  /*0160*/  FMUL.FTZ R9, |R10|, -1.4426950216293334961 ;  /* 0xbfb8aa3b0a097820 */ /* 0x000fe40000410200 */
[----:B------:R-:W1:Y:S01]  /*0170*/  MUFU.EX2 R18, R18 ;  /* 0x0000001200127308 */ /* 0x000e620000000800 */
[----:B------:R-:W-:-:S07]  /*0180*/  FMUL.FTZ R6, |R7|, -1.4426950216293334961 ;  /* 0xbfb8aa3b07067820 */ /* 0x000fce0000410200 */
[----:B------:R-:W0:Y:S01]  /*0190*/  MUFU.EX2 R19, R19 ;  /* 0x0000001300137308 */ /* 0x000e220000000800 */
[----:B-1----:R-:W-:-:S07]  /*01a0*/  FADD.FTZ.RZ R0, R18, 1 ;  /* 0x3f80000012007421 */ /* 0x002fce000001c000 */
[----:B------:R-:W1:Y:S01]  /*01b0*/  MUFU.EX2 R9, R9 ;  /* 0x0000000900097308 */ /* 0x000e620000000800 */
[----:B------:R-:W-:Y:S02]  /*01c0*/  ISETP.GE.U32.AND P0, PT, R18, 0x7f800000, PT ;  /* 0x7f8000001200780c */ /* 0x000fe40003f06070 */
[----:B------:R-:W-:Y:S01]  /*01d0*/  IADD3 R0, R0, -0x3f400000, RZ ;  /* 0xc0c0000000007810 */ /* 0x000fe20007ffe0ff */
[----:B0-----:R-:W-:-:S03]  /*01e0*/  FADD.FTZ.RZ R4, R19, 1 ;  /* 0x3f80000013047421 */ /* 0x001fc6000001c000 */
[----:B------:R-:W-:Y:S01]  /*01f0*/  LOP3.LUT R21, R0, 0xff800000, RZ, 0xc0, !PT ;  /* 0xff80000000157812 */ /* 0x000fe200078ec0ff */
[----:B------:R-:W0:Y:S01]  /*0200*/  MUFU.EX2 R6, R6 ;  /* 0x0000000600067308 */ /* 0x000e220000000800 */
[----:B------:R-:W-:Y:S02]  /*0210*/  ISETP.GE.U32.AND P1, PT, R19, 0x7f800000, PT ;  /* 0x7f8000001300780c */ /* 0x000fe40003f26070 */
[----:B------:R-:W-:Y:S02]  /*0220*/  IADD3 R0, -R21, 0x40800000, RZ ;  /* 0x4080000015007810 */ /* 0x000fe40007ffe1ff */
[----:B------:R-:W-:Y:S01]  /*0230*/  IADD3 R23, R18, -R21, RZ ;  /* 0x8000001512177210 */ /* 0x000fe20007ffe0ff */
[----:B-1----:R-:W-:Y:S01]  /*0240*/  FADD.FTZ.RZ R5, R9, 1 ;  /* 0x3f80000009057421 */ /* 0x002fe2000001c000 */
[----:B------:R-:W-:Y:S01]  /*0250*/  IADD3 R4, R4, -0x3f400000, RZ ;  /* 0xc0c0000004047810 */ /* 0x000fe20007ffe0ff */
[----:B------:R-:W-:Y:S01]  /*0260*/  FFMA.FTZ R0, R0, R11, -1 ;  /* 0xbf80000000007423 */ /* 0x000fe2000001000b */
[----:B------:R-:W1:Y:S02]  /*0270*/  I2F R21, R21 ;  /* 0x0000001500157306 */ /* 0x000e640000201400 */
[----:B------:R-:W-:Y:S01]  /*0280*/  IADD3 R5, R5, -0x3f400000, RZ ;  /* 0xc0c0000005057810 */ /* 0x000fe20007ffe0ff */
[----:B------:R-:W-:Y:S01]  /*0290*/  FADD.FTZ R23, R23, R0 ;  /* 0x0000000017177221 */ /* 0x000fe20000010000 */
[----:B------:R-:W-:-:S02]  /*02a0*/  LOP3.LUT R26, R4, 0xff800000, RZ, 0xc0, !PT ;  /* 0xff800000041a7812 */ /* 0x000fc400078ec0ff */
[----:B------:R-:W-:Y:S01]  /*02b0*/  LOP3.LUT R24, R5, 0xff800000, RZ, 0xc0, !PT ;  /* 0xff80000005187812 */ /* 0x000fe200078ec0ff */
[C---:B------:R-:W-:Y:S01]  /*02c0*/  FFMA.FTZ R0, R23.reuse, -R8, 0.10546888411045074463 ;  /* 0x3dd8001217007423 */ /* 0x040fe20000010808 */
[----:B------:R-:W-:Y:S02]  /*02d0*/  IADD3 R4, -R26, 0x40800000, RZ ;  /* 0x408000001a047810 */ /* 0x000fe40007ffe1ff */
[----:B------:R-:W-:Y:S01]  /*02e0*/  IADD3 R20, -R24, 0x40800000, RZ ;  /* 0x4080000018147810 */ /* 0x000fe20007ffe1ff */
[----:B------:R-:W-:Y:S01]  /*02f0*/  FFMA.FTZ R0, R23, R0, -0.13229703903198242188 ;  /* 0xbe0778e017007423 */ /* 0x000fe20000010000 */
[----:B------:R-:W-:Y:S01]  /*0300*/  IADD3 R5, R19, -R26, RZ ;  /* 0x8000001a13057210 */ /* 0x000fe20007ffe0ff */
[-C--:B------:R-:W-:Y:S01]  /*0310*/  FFMA.FTZ R4, R4, R11.reuse, -1 ;  /* 0xbf80000004047423 */ /* 0x080fe2000001000b */
[----:B------:R-:W-:Y:S01]  /*0320*/  IADD3 R27, R9, -R24, RZ ;  /* 0x80000018091b7210 */ /* 0x000fe20007ffe0ff */
[----:B------:R-:W-:Y:S01]  /*0330*/  FFMA.FTZ R0, R23, R0, 0.14491446316242218018 ;  /* 0x3e14647517007423 */ /* 0x000fe20000010000 */
[----:B------:R-:W2:Y:S01]  /*0340*/  I2F R26, R26 ;  /* 0x0000001a001a7306 */ /* 0x000ea20000201400 */
[----:B------:R-:W-:-:S02]  /*0350*/  FFMA.FTZ R22, R20, R11, -1 ;  /* 0xbf80000014167423 */ /* 0x000fc4000001000b */
[----:B------:R-:W-:Y:S02]  /*0360*/  FFMA.FTZ R0, R23, R0, -0.16641564667224884033 ;  /* 0xbe2a68dd17007423 */ /* 0x000fe40000010000 */
[----:B------:R-:W-:Y:S02]  /*0370*/  FADD.FTZ R5, R5, R4 ;  /* 0x0000000405057221 */ /* 0x000fe40000010000 */
[----:B------:R-:W-:Y:S01]  /*0380*/  FFMA.FTZ R0, R23, R0, 0.19988867640495300293 ;  /* 0x3e4caf9e17007423 */ /* 0x000fe20000010000 */
[----:B------:R-:W-:Y:S01]  /*0390*/  I2F R24, R24 ;  /* 0x0000001800187306 */ /* 0x000fe20000201400 */
[----:B------:R-:W-:Y:S02]  /*03a0*/  FADD.FTZ R27, R27, R22 ;  /* 0x000000161b1b7221 */ /* 0x000fe40000010000 */
[----:B------:R-:W-:Y:S02]  /*03b0*/  FFMA.FTZ R0, R23, R0, -0.25000196695327758789 ;  /* 0xbe80004217007423 */ /* 0x000fe40000010000 */
[----:B------:R-:W-:-:S02]  /*03c0*/  FFMA.FTZ R20, R5, -R8, 0.10546888411045074463 ;  /* 0x3dd8001205147423 */ /* 0x000fc40000010808 */
[----:B------:R-:W-:Y:S02]  /*03d0*/  FFMA.FTZ R0, R23, R0, 0.33333510160446166992 ;  /* 0x3eaaaae617007423 */ /* 0x000fe40000010000 */
[----:B------:R-:W-:Y:S02]  /*03e0*/  FFMA.FTZ R22, R27, -R8, 0.10546888411045074463 ;  /* 0x3dd800121b167423 */ /* 0x000fe40000010808 */
[----:B------:R-:W-:Y:S02]  /*03f0*/  FFMA.FTZ R4, R23, R0, -0.5 ;  /* 0xbf00000017047423 */ /* 0x000fe40000010000 */
[----:B0-----:R-:W-:Y:S02]  /*0400*/  FADD.FTZ.RZ R0, R6, 1 ;  /* 0x3f80000006007421 */ /* 0x001fe4000001c000 */
[----:B------:R-:W-:Y:S02]  /*0410*/  FFMA.FTZ R20, R5, R20, -0.13229703903198242188 ;  /* 0xbe0778e005147423 */ /* 0x000fe40000010014 */
[----:B------:R-:W-:Y:S01]  /*0420*/  FFMA.FTZ R22, R27, R22, -0.13229703903198242188 ;  /* 0xbe0778e01b167423 */ /* 0x000fe20000010016 */
[----:B------:R-:W-:Y:S01]  /*0430*/  IADD3 R0, R0, -0x3f400000, RZ ;  /* 0xc0c0000000007810 */ /* 0x000fe20007ffe0ff */
[----:B------:R-:W-:-:S02]  /*0440*/  FFMA.FTZ R20, R5, R20, 0.14491446316242218018 ;  /* 0x3e14647505147423 */ /* 0x000fc40000010014 */
[----:B------:R-:W-:Y:S01]  /*0450*/  FFMA.FTZ R22, R27, R22, 0.14491446316242218018 ;  /* 0x3e1464751b167423 */ /* 0x000fe20000010016 */
[----:B------:R-:W-:Y:S01]  /*0460*/  LOP3.LUT R17, R0, 0xff800000, RZ, 0xc0, !PT ;  /* 0xff80000000117812 */ /* 0x000fe200078ec0ff */
[----:B------:R-:W-:Y:S02]  /*0470*/  FFMA.FTZ R20, R5, R20, -0.16641564667224884033 ;  /* 0xbe2a68dd05147423 */ /* 0x000fe40000010014 */
[----:B------:R-:W-:Y:S01]  /*0480*/  FFMA.FTZ R22, R27, R22, -0.16641564667224884033 ;  /* 0xbe2a68dd1b167423 */ /* 0x000fe20000010016 */
[----:B------:R-:W-:Y:S01]  /*0490*/  IADD3 R0, -R17, 0x40800000, RZ ;  /* 0x4080000011007810 */ /* 0x000fe20007ffe1ff */
[----:B------:R-:W-:Y:S02]  /*04a0*/  FFMA.FTZ R20, R5, R20, 0.19988867640495300293 ;  /* 0x3e4caf9e05147423 */ /* 0x000fe40000010014 */
[----:B------:R-:W-:Y:S02]  /*04b0*/  FFMA.FTZ R22, R27, R22, 0.19988867640495300293 ;  /* 0x3e4caf9e1b167423 */ /* 0x000fe40000010016 */
[----:B------:R-:W-:-:S02]  /*04c0*/  FFMA.FTZ R20, R5, R20, -0.25000196695327758789 ;  /* 0xbe80004205147423 */ /* 0x000fc40000010014 */
[----:B------:R-:W-:Y:S02]  /*04d0*/  FFMA.FTZ R22, R27, R22, -0.25000196695327758789 ;  /* 0xbe8000421b167423 */ /* 0x000fe40000010016 */
[----:B------:R-:W-:Y:S01]  /*04e0*/  FFMA.FTZ R25, R0, R11, -1 ;  /* 0xbf80000000197423 */ /* 0x000fe2000001000b */
[----:B------:R-:W-:Y:S01]  /*04f0*/  IADD3 R0, R6, -R17, RZ ;  /* 0x8000001106007210 */ /* 0x000fe20007ffe0ff */
[----:B------:R-:W-:Y:S02]  /*0500*/  FFMA.FTZ R20, R5, R20, 0.33333510160446166992 ;  /* 0x3eaaaae605147423 */ /* 0x000fe40000010014 */
[----:B------:R-:W-:Y:S02]  /*0510*/  FFMA.FTZ R22, R27, R22, 0.33333510160446166992 ;  /* 0x3eaaaae61b167423 */ /* 0x000fe40000010016 */
[----:B------:R-:W-:Y:S02]  /*0520*/  FFMA.FTZ R20, R5, R20, -0.5 ;  /* 0xbf00000005147423 */ /* 0x000fe40000010014 */
[----:B------:R-:W-:-:S02]  /*0530*/  FADD.FTZ R25, R0, R25 ;  /* 0x0000001900197221 */ /* 0x000fc40000010000 */
[----:B------:R-:W-:Y:S02]  /*0540*/  FMUL.FTZ R4, R23, R4 ;  /* 0x0000000417047220 */ /* 0x000fe40000410000 */
[----:B------:R-:W-:Y:S02]  /*0550*/  FFMA.FTZ R0, R27, R22, -0.5 ;  /* 0xbf0000001b007423 */ /* 0x000fe40000010016 */
[----:B------:R-:W-:Y:S02]  /*0560*/  FMUL.FTZ R20, R5, R20 ;  /* 0x0000001405147220 */ /* 0x000fe40000410000 */
[----:B------:R-:W-:Y:S02]  /*0570*/  FFMA.FTZ R23, R23, R4, R23 ;  /* 0x0000000417177223 */ /* 0x000fe40000010017 */
[----:B------:R-:W-:Y:S02]  /*0580*/  FMUL.FTZ R0, R27, R0 ;  /* 0x000000001b007220 */ /* 0x000fe40000410000 */
[----:B------:R-:W-:-:S02]  /*0590*/  FFMA.FTZ R4, R25, -R8, 0.10546888411045074463 ;  /* 0x3dd8001219047423 */ /* 0x000fc40000010808 */
[----:B------:R-:W-:Y:S01]  /*05a0*/  FFMA.FTZ R22, R5, R20, R5 ;  /* 0x0000001405167223 */ /* 0x000fe20000010005 */
[--C-:B---3--:R-:W-:Y:S01]  /*05b0*/  PRMT R5, RZ, 0x5410, R2.reuse ;  /* 0x00005410ff057816 */ /* 0x108fe20000000002 */
[----:B------:R-:W-:Y:S01]  /*05c0*/  FFMA.FTZ R20, R27, R0, R27 ;  /* 0x000000001b147223 */ /* 0x000fe2000001001b */
[----:B------:R-:W-:Y:S01]  /*05d0*/  PRMT R2, RZ, 0x7610, R2 ;  /* 0x00007610ff027816 */ /* 0x000fe20000000002 */
[----:B------:R-:W-:Y:S02]  /*05e0*/  FFMA.FTZ R0, R25, R4, -0.13229703903198242188 ;  /* 0xbe0778e019007423 */ /* 0x000fe40000010004 */
[----:B------:R-:W-:Y:S02]  /*05f0*/  FMUL.FTZ R4, |R5|, -1.4426950216293334961 ;  /* 0xbfb8aa3b05047820 */ /* 0x000fe40000410200 */
[----:B------:R-:W-:Y:S02]  /*0600*/  FFMA.FTZ R0, R25, R0, 0.14491446316242218018 ;  /* 0x3e14647519007423 */ /* 0x000fe40000010000 */
[----:B-1----:R-:W-:-:S02]  /*0610*/  FMUL.FTZ R28, R21, 1.1920928955078125e-07 ;  /* 0x34000000151c7820 */ /* 0x002fc40000410000 */
[C---:B------:R-:W-:Y:S01]  /*0620*/  FFMA.FTZ R0, R25.reuse, R0, -0.16641564667224884033 ;  /* 0xbe2a68dd19007423 */ /* 0x040fe20000010000 */
[----:B------:R-:W0:Y:S01]  /*0630*/  MUFU.EX2 R4, R4 ;  /* 0x0000000400047308 */ /* 0x000e220000000800 */
[----:B--2---:R-:W-:Y:S02]  /*0640*/  FMUL.FTZ R21, R26, 1.1920928955078125e-07 ;  /* 0x340000001a157820 */ /* 0x004fe40000410000 */
[C---:B------:R-:W-:Y:S02]  /*0650*/  FFMA.FTZ R0, R25.reuse, R0, 0.19988867640495300293 ;  /* 0x3e4caf9e19007423 */ /* 0x040fe40000010000 */
[----:B------:R-:W-:Y:S02]  /*0660*/  FMUL.FTZ R27, |R2|, -1.4426950216293334961 ;  /* 0xbfb8aa3b021b7820 */ /* 0x000fe40000410200 */
[----:B------:R-:W-:Y:S02]  /*0670*/  FFMA.FTZ R0, R25, R0, -0.25000196695327758789 ;  /* 0xbe80004219007423 */ /* 0x000fe40000010000 */
[----:B------:R-:W-:-:S02]  /*0680*/  FFMA.FTZ R22, R21, 0.69314718246459960938, R22 ;  /* 0x3f31721815167823 */ /* 0x000fc40000010016 */
[C---:B------:R-:W-:Y:S01]  /*0690*/  FFMA.FTZ R0, R25.reuse, R0, 0.33333510160446166992 ;  /* 0x3eaaaae619007423 */ /* 0x040fe20000010000 */
[----:B------:R1:W2:Y:S01]  /*06a0*/  MUFU.EX2 R21, R27 ;  /* 0x0000001b00157308 */ /* 0x0002a20000000800 */
[----:B------:R-:W-:Y:S02]  /*06b0*/  FFMA.FTZ R23, R28, 0.69314718246459960938, R23 ;  /* 0x3f3172181c177823 */ /* 0x000fe40000010017 */
[C---:B------:R-:W-:Y:S02]  /*06c0*/  FFMA.FTZ R0, R25.reuse, R0, -0.5 ;  /* 0xbf00000019007423 */ /* 0x040fe40000010000 */
[----:B0-----:R-:W-:Y:S02]  /*06d0*/  FADD.FTZ.RZ R26, R4, 1 ;  /* 0x3f800000041a7421 */ /* 0x001fe4000001c000 */
[----:B------:R-:W-:-:S03]  /*06e0*/  FMUL.FTZ R0, R25, R0 ;  /* 0x0000000019007220 */ /* 0x000fc60000410000 */
[----:B------:R-:W-:Y:S01]  /*06f0*/  IADD3 R26, R26, -0x3f400000, RZ ;  /* 0xc0c000001a1a7810 */ /* 0x000fe20007ffe0ff */
[----:B------:R-:W-:Y:S02]  /*0700*/  FFMA.FTZ R0, R25, R0, R25 ;  /* 0x0000000019007223 */ /* 0x000fe40000010019 */
[----:B------:R-:W-:-:S04]  /*0710*/  FMUL.FTZ R25, R24, 1.1920928955078125e-07 ;  /* 0x3400000018197820 */ /* 0x000fc80000410000 */
[----:B------:R-:W-:Y:S01]  /*0720*/  FFMA.FTZ R20, R25, 0.69314718246459960938, R20 ;  /* 0x3f31721819147823 */ /* 0x000fe20000010014 */
[----:B------:R-:W-:Y:S01]  /*0730*/  LOP3.LUT R25, R26, 0xff800000, RZ, 0xc0, !PT ;  /* 0xff8000001a197812 */ /* 0x000fe200078ec0ff */
[----:B------:R-:W-:Y:S05]  /*0740*/  @!P0 BRA `(.L_x_4276) ;  /* 0x0000005000008947 */ /* 0x000fea0003800000 */
[----:B-12---:R-:W-:-:S13]  /*0750*/  ISETP.GE.AND P0, PT, R18, -0x407fffff, PT ;  /* 0xbf8000011200780c */ /* 0x006fda0003f06270 */
[----:B------:R-:W-:-:S05]  /*0760*/  @P0 MOV R27, 0x7f800000 ;  /* 0x7f800000001b0802 */ /* 0x000fca0000000f00 */
[C---:B------:R-:W-:Y:S01]  /*0770*/  @P0 FFMA.FTZ R23, R18.reuse, R27, +INF ;  /* 0x7f80000012170423 */ /* 0x040fe2000001001b */
[----:B------:R-:W-:-:S04]  /*0780*/  FSETP.NEU.FTZ.AND P0, PT, R18, RZ, PT ;  /* 0x000000ff1200720b */ /* 0x000fc80003f1d000 */
[----:B------:R-:W-:-:S04]  /*0790*/  FSEL R23, R23, -RZ, P0 ;  /* 0x800000ff17177208 */ /* 0x000fc80000000000 */
.L_x_4276:
[----:B-12---:R-:W-:Y:S05]  /*07a0*/  BSYNC B0 ;  /* 0x0000000000007941 */ /* 0x006fea0003800000 */
.L_x_4275:
[----:B------:R-:W-:Y:S01]  /*07b0*/  BSSY B0, `(.L_x_4277) ;  /* 0x0000007000007945 */ /* 0x000fe20003800000 */
[----:B------:R-:W-:Y:S05]  /*07c0*/  @!P1 BRA `(.L_x_4278) ;  /* 0x0000005000009947 */ /* 0x000fea0003800000 */
[C---:B------:R-:W-:Y:S02]  /*07d0*/  ISETP.GE.AND P0, PT, R19.reuse, -0x407fffff, PT ;  /* 0xbf8000011300780c */ /* 0x040fe40003f06270 */
[----:B------:R-:W-:-:S11]  /*07e0*/  FSETP.NEU.FTZ.AND P1, PT, R19, RZ, PT ;  /* 0x000000ff1300720b */ /* 0x000fd60003f3d000 */
[----:B------:R-:W-:-:S05]  /*07f0*/  @P0 MOV R18, 0x7f800000 ;  /* 0x7f80000000120802 */ /* 0x000fca0000000f00 */
[----:B------:R-:W-:-:S05]  /*0800*/  @P0 FFMA.FTZ R22, R19, R18, +INF ;  /* 0x7f80000013160423 */ /* 0x000fca0000010012 */
[----:B------:R-:W-:Y:S02]  /*0810*/  FSEL R22, R22, -RZ, P1 ;  /* 0x800000ff16167208 */ /* 0x000fe40000800000 */
.L_x_4278:
[----:B------:R-:W-:Y:S05]  /*0820*/  BSYNC B0 ;  /* 0x0000000000007941 */ /* 0x000fea0003800000 */
.L_x_4277:
[----:B------:R-:W-:Y:S01]  /*0830*/  PRMT R18, RZ, 0x5410, R3 ;  /* 0x00005410ff127816 */ /* 0x000fe20000000003 */
[----:B------:R-:W0:Y:S01]  /*0840*/  I2F R17, R17 ;  /* 0x0000001100117306 */ /* 0x000e220000201400 */
[----:B------:R-:W-:Y:S01]  /*0850*/  IADD3 R26, -R25, 0x40800000, RZ ;  /* 0x40800000191a7810 */ /* 0x000fe20007ffe1ff */
[----:B------:R-:W-:Y:S01]  /*0860*/  BSSY B0, `(.L_x_4279) ;  /* 0x0000015000007945 */ /* 0x000fe20003800000 */
[----:B------:R-:W-:Y:S01]  /*0870*/  ISETP.GE.U32.AND P0, PT, R9, 0x7f800000, PT ;  /* 0x7f8000000900780c */ /* 0x000fe20003f06070 */
[----:B------:R-:W-:Y:S01]  /*0880*/  FMUL.FTZ R28, |R18|, -1.4426950216293334961 ;  /* 0xbfb8aa3b121c7820 */ /* 0x000fe20000410200 */
[----:B------:R-:W-:Y:S01]  /*0890*/  FMNMX.FTZ R24, RZ, R16, PT ;  /* 0x00000010ff187209 */ /* 0x000fe20003810000 */
[----:B------:R-:W-:Y:S01]  /*08a0*/  FFMA.FTZ R26, R26, R11, -1 ;  /* 0xbf8000001a1a7423 */ /* 0x000fe2000001000b */
[----:B------:R-:W-:Y:S01]  /*08b0*/  IADD3 R19, R4, -R25, RZ ;  /* 0x8000001904137210 */ /* 0x000fe20007ffe0ff */
[----:B------:R1:W2:Y:S01]  /*08c0*/  MUFU.EX2 R16, R28 ;  /* 0x0000001c00107308 */ /* 0x0002a20000000800 */
[----:B------:R-:W-:Y:S01]  /*08d0*/  FMNMX.FTZ R27, RZ, R14, PT ;  /* 0x0000000eff1b7209 */ /* 0x000fe20003810000 */
[----:B------:R-:W-:Y:S01]  /*08e0*/  FADD.FTZ R23, R24, -R23 ;  /* 0x8000001718177221 */ /* 0x000fe20000010000 */
[----:B------:R-:W-:Y:S01]  /*08f0*/  ISETP.GE.U32.AND P1, PT, R6, 0x7f800000, PT ;  /* 0x7f8000000600780c */ /* 0x000fe20003f26070 */
[----:B------:R-:W-:-:S02]  /*0900*/  FADD.FTZ R19, R19, R26 ;  /* 0x0000001a13137221 */ /* 0x000fc40000010000 */
[----:B------:R-:W-:Y:S01]  /*0910*/  FADD.FTZ R22, R27, -R22 ;  /* 0x800000161b167221 */ /* 0x000fe20000010000 */
[----:B------:R-:W-:Y:S01]  /*0920*/  FMNMX.FTZ R27, RZ, R10, PT ;  /* 0x0000000aff1b7209 */ /* 0x000fe20003810000 */
[----:B------:R-:W-:-:S04]  /*0930*/  FFMA.FTZ R14, R19, -R8, 0.10546888411045074463 ;  /* 0x3dd80012130e7423 */ /* 0x000fc80000010808 */
[----:B------:R-:W-:Y:S01]  /*0940*/  FFMA.FTZ R14, R19, R14, -0.13229703903198242188 ;  /* 0xbe0778e0130e7423 */ /* 0x000fe2000001000e */
[----:B------:R-:W-:Y:S05]  /*0950*/  @!P0 BRA `(.L_x_4280) ;  /* 0x0000005000008947 */ /* 0x000fea0003800000 */
[----:B01----:R-:W-:-:S13]  /*0960*/  ISETP.GE.AND P0, PT, R9, -0x407fffff, PT ;  /* 0xbf8000010900780c */ /* 0x003fda0003f06270 */
[----:B------:R-:W-:-:S05]  /*0970*/  @P0 MOV R10, 0x7f800000 ;  /* 0x7f800000000a0802 */ /* 0x000fca0000000f00 */
[C---:B------:R-:W-:Y:S01]  /*0980*/  @P0 FFMA.FTZ R20, R9.reuse, R10, +INF ;  /* 0x7f80000009140423 */ /* 0x040fe2000001000a */
[----:B------:R-:W-:-:S04]  /*0990*/  FSETP.NEU.FTZ.AND P0, PT, R9, RZ, PT ;  /* 0x000000ff0900720b */ /* 0x000fc80003f1d000 */
[----:B------:R-:W-:-:S04]  /*09a0*/  FSEL R20, R20, -RZ, P0 ;  /* 0x800000ff14147208 */ /* 0x000fc80000000000 */
.L_x_4280:
[----:B01----:R-:W-:Y:S05]  /*09b0*/  BSYNC B0 ;  /* 0x0000000000007941 */ /* 0x003fea0003800000 */
.L_x_4279:
[----:B------:R-:W-:Y:S01]  /*09c0*/  FFMA.FTZ R14, R19, R14, 0.14491446316242218018 ;  /* 0x3e146475130e7423 */ /* 0x000fe2000001000e */
[----:B------:R-:W-:Y:S01]  /*09d0*/  BSSY B0, `(.L_x_4281) ;  /* 0x000000d000007945 */ /* 0x000fe20003800000 */
[----:B------:R-:W-:Y:S01]  /*09e0*/  FMUL.FTZ R17, R17, 1.1920928955078125e-07 ;  /* 0x3400000011117820 */ /* 0x000fe20000410000 */
[----:B------:R-:W-:Y:S01]  /*09f0*/  FMNMX.FTZ R7, RZ, R7, PT ;  /* 0x00000007ff077209 */ /* 0x000fe20003810000 */
[----:B------:R-:W-:Y:S02]  /*0a00*/  FADD.FTZ R20, R27, -R20 ;  /* 0x800000141b147221 */ /* 0x000fe40000010000 */
[----:B------:R-:W-:Y:S02]  /*0a10*/  FADD.FTZ.RZ R9, R21, 1 ;  /* 0x3f80000015097421 */ /* 0x000fe4000001c000 */
[----:B------:R-:W-:Y:S02]  /*0a20*/  FFMA.FTZ R14, R19, R14, -0.16641564667224884033 ;  /* 0xbe2a68dd130e7423 */ /* 0x000fe4000001000e */
[----:B------:R-:W-:Y:S01]  /*0a30*/  FFMA.FTZ R0, R17, 0.69314718246459960938, R0 ;  /* 0x3f31721811007823 */ /* 0x000fe20000010000 */
[----:B------:R-:W-:Y:S05]  /*0a40*/  @!P1 BRA `(.L_x_4282) ;  /* 0x0000005000009947 */ /* 0x000fea0003800000 */
[C---:B------:R-:W-:Y:S02]  /*0a50*/  ISETP.GE.AND P0, PT, R6.reuse, -0x407fffff, PT ;  /* 0xbf8000010600780c */ /* 0x040fe40003f06270 */
[----:B------:R-:W-:-:S11]  /*0a60*/  FSETP.NEU.FTZ.AND P1, PT, R6, RZ, PT ;  /* 0x000000ff0600720b */ /* 0x000fd60003f3d000 */
[----:B------:R-:W-:-:S05]  /*0a70*/  @P0 MOV R17, 0x7f800000 ;  /* 0x7f80000000110802 */ /* 0x000fca0000000f00 */
[----:B------:R-:W-:-:S05]  /*0a80*/  @P0 FFMA.FTZ R0, R6, R17, +INF ;  /* 0x7f80000006000423 */ /* 0x000fca0000010011 */
[----:B------:R-:W-:Y:S02]  /*0a90*/  FSEL R0, R0, -RZ, P1 ;  /* 0x800000ff00007208 */ /* 0x000fe40000800000 */
.L_x_4282:
[----:B------:R-:W-:Y:S05]  /*0aa0*/  BSYNC B0 ;  /* 0x0000000000007941 */ /* 0x000fea0003800000 */
.L_x_4281:
[----:B------:R-:W-:Y:S01]  /*0ab0*/  IADD3 R9, R9, -0x3f400000, RZ ;  /* 0xc0c0000009097810 */ /* 0x000fe20007ffe0ff */
[----:B------:R-:W-:Y:S01]  /*0ac0*/  FADD.FTZ R7, R7, -R0 ;  /* 0x8000000007077221 */ /* 0x000fe20000010000 */
[----:B------:R-:W-:Y:S01]  /*0ad0*/  PRMT R3, RZ, 0x7610, R3 ;  /* 0x00007610ff037816 */ /* 0x000fe20000000003 */
[----:B--2---:R-:W-:Y:S01]  /*0ae0*/  FADD.FTZ.RZ R0, R16, 1 ;  /* 0x3f80000010007421 */ /* 0x004fe2000001c000 */
[----:B------:R-:W-:Y:S01]  /*0af0*/  LOP3.LUT R10, R9, 0xff800000, RZ, 0xc0, !PT ;  /* 0xff800000090a7812 */ /* 0x000fe200078ec0ff */
[----:B------:R-:W-:Y:S01]  /*0b00*/  FFMA.FTZ R14, R19, R14, 0.19988867640495300293 ;  /* 0x3e4caf9e130e7423 */ /* 0x000fe2000001000e */
[----:B------:R-:W-:Y:S01]  /*0b10*/  I2F R25, R25 ;  /* 0x0000001900197306 */ /* 0x000fe20000201400 */
[----:B------:R-:W-:Y:S01]  /*0b20*/  FMUL.FTZ R9, |R3|, -1.4426950216293334961 ;  /* 0xbfb8aa3b03097820 */ /* 0x000fe20000410200 */
[----:B------:R-:W-:Y:S01]  /*0b30*/  IADD3 R17, R0, -0x3f400000, RZ ;  /* 0xc0c0000000117810 */ /* 0x000fe20007ffe0ff */
[----:B------:R-:W-:Y:S01]  /*0b40*/  FFMA.FTZ R14, R19, R14, -0.25000196695327758789 ;  /* 0xbe800042130e7423 */ /* 0x000fe2000001000e */
[----:B------:R-:W-:Y:S01]  /*0b50*/  IADD3 R6, -R10, 0x40800000, RZ ;  /* 0x408000000a067810 */ /* 0x000fe20007ffe1ff */
[----:B------:R-:W-:Y:S01]  /*0b60*/  BSSY B0, `(.L_x_4283) ;  /* 0x0000043000007945 */ /* 0x000fe20003800000 */
[----:B------:R-:W-:Y:S01]  /*0b70*/  LOP3.LUT R17, R17, 0xff800000, RZ, 0xc0, !PT ;  /* 0xff80000011117812 */ /* 0x000fe200078ec0ff */
[----:B------:R-:W-:Y:S01]  /*0b80*/  FFMA.FTZ R14, R19, R14, 0.33333510160446166992 ;  /* 0x3eaaaae6130e7423 */ /* 0x000fe2000001000e */
[----:B------:R-:W0:Y:S01]  /*0b90*/  MUFU.EX2 R0, R9 ;  /* 0x0000000900007308 */ /* 0x000e220000000800 */
[----:B------:R-:W-:Y:S01]  /*0ba0*/  IADD3 R29, R21, -R10, RZ ;  /* 0x8000000a151d7210 */ /* 0x000fe20007ffe0ff */
[----:B------:R-:W-:Y:S01]  /*0bb0*/  FFMA.FTZ R6, R6, R11, -1 ;  /* 0xbf80000006067423 */ /* 0x000fe2000001000b */
[----:B------:R-:W-:Y:S01]  /*0bc0*/  IADD3 R24, -R17, 0x40800000, RZ ;  /* 0x4080000011187810 */ /* 0x000fe20007ffe1ff */
[----:B------:R-:W-:Y:S01]  /*0bd0*/  FFMA.FTZ R14, R19, R14, -0.5 ;  /* 0xbf000000130e7423 */ /* 0x000fe2000001000e */
[----:B------:R-:W-:Y:S01]  /*0be0*/  IADD3 R27, R16, -R17, RZ ;  /* 0x80000011101b7210 */ /* 0x000fe20007ffe0ff */
[----:B------:R-:W-:Y:S01]  /*0bf0*/  FADD.FTZ R29, R29, R6 ;  /* 0x000000061d1d7221 */ /* 0x000fe20000010000 */
[----:B------:R-:W-:Y:S01]  /*0c00*/  ISETP.GE.U32.AND P2, PT, R4, 0x7f800000, PT ;  /* 0x7f8000000400780c */ /* 0x000fe20003f46070 */
[----:B------:R-:W-:Y:S01]  /*0c10*/  FMUL.FTZ R14, R19, R14 ;  /* 0x0000000e130e7220 */ /* 0x000fe20000410000 */
[----:B------:R-:W1:Y:S01]  /*0c20*/  I2F R10, R10 ;  /* 0x0000000a000a7306 */ /* 0x000e620000201400 */
[----:B------:R-:W-:Y:S01]  /*0c30*/  FFMA.FTZ R24, R24, R11, -1 ;  /* 0xbf80000018187423 */ /* 0x000fe2000001000b */
[----:B------:R-:W-:Y:S01]  /*0c40*/  ISETP.GE.U32.AND P4, PT, R21, 0x7f800000, PT ;  /* 0x7f8000001500780c */ /* 0x000fe20003f86070 */
[----:B------:R-:W-:Y:S01]  /*0c50*/  FFMA.FTZ R19, R19, R14, R19 ;  /* 0x0000000e13137223 */ /* 0x000fe20000010013 */
[----:B------:R-:W-:Y:S01]  /*0c60*/  ISETP.GE.U32.AND P0, PT, R16, 0x7f800000, PT ;  /* 0x7f8000001000780c */ /* 0x000fe20003f06070 */
[----:B------:R-:W-:Y:S01]  /*0c70*/  FADD.FTZ R27, R27, R24 ;  /* 0x000000181b1b7221 */ /* 0x000fe20000010000 */
[----:B------:R-:W-:Y:S01]  /*0c80*/  FMNMX.FTZ R5, RZ, R5, PT ;  /* 0x00000005ff057209 */ /* 0x000fe20003810000 */
[C---:B0-----:R-:W-:Y:S01]  /*0c90*/  FADD.FTZ.RZ R9, R0.reuse, 1 ;  /* 0x3f80000000097421 */ /* 0x041fe2000001c000 */
[----:B------:R-:W0:Y:S01]  /*0ca0*/  I2F R17, R17 ;  /* 0x0000001100117306 */ /* 0x000e220000201400 */
[----:B------:R-:W-:Y:S01]  /*0cb0*/  FFMA.FTZ R6, R29, -R8, 0.10546888411045074463 ;  /* 0x3dd800121d067423 */ /* 0x000fe20000010808 */
[----:B------:R-:W-:-:S02]  /*0cc0*/  ISETP.GE.U32.AND P1, PT, R0, 0x7f800000, PT ;  /* 0x7f8000000000780c */ /* 0x000fc40003f26070 */
[----:B------:R-:W-:Y:S01]  /*0cd0*/  IADD3 R9, R9, -0x3f400000, RZ ;  /* 0xc0c0000009097810 */ /* 0x000fe20007ffe0ff */
[----:B------:R-:W-:-:S03]  /*0ce0*/  FFMA.FTZ R6, R29, R6, -0.13229703903198242188 ;  /* 0xbe0778e01d067423 */ /* 0x000fc60000010006 */
[----:B------:R-:W-:Y:S01]  /*0cf0*/  LOP3.LUT R9, R9, 0xff800000, RZ, 0xc0, !PT ;  /* 0xff80000009097812 */ /* 0x000fe200078ec0ff */
[----:B------:R-:W-:-:S03]  /*0d00*/  FFMA.FTZ R6, R29, R6, 0.14491446316242218018 ;  /* 0x3e1464751d067423 */ /* 0x000fc60000010006 */
[----:B------:R-:W-:Y:S01]  /*0d10*/  IADD3 R14, -R9, 0x40800000, RZ ;  /* 0x40800000090e7810 */ /* 0x000fe20007ffe1ff */
[----:B------:R-:W-:Y:S01]  /*0d20*/  FFMA.FTZ R6, R29, R6, -0.16641564667224884033 ;  /* 0xbe2a68dd1d067423 */ /* 0x000fe20000010006 */
[----:B------:R-:W-:Y:S02]  /*0d30*/  IADD3 R24, R0, -R9, RZ ;  /* 0x8000000900187210 */ /* 0x000fe40007ffe0ff */
[----:B------:R-:W2:Y:S01]  /*0d40*/  I2F R9, R9 ;  /* 0x0000000900097306 */ /* 0x000ea20000201400 */
[----:B------:R-:W-:Y:S02]  /*0d50*/  FFMA.FTZ R11, R14, R11, -1 ;  /* 0xbf8000000e0b7423 */ /* 0x000fe4000001000b */
[C---:B------:R-:W-:Y:S02]  /*0d60*/  FFMA.FTZ R14, R27.reuse, -R8, 0.10546888411045074463 ;  /* 0x3dd800121b0e7423 */ /* 0x040fe40000010808 */
[----:B------:R-:W-:Y:S02]  /*0d70*/  FADD.FTZ R11, R24, R11 ;  /* 0x0000000b180b7221 */ /* 0x000fe40000010000 */
[----:B------:R-:W-:-:S02]  /*0d80*/  FFMA.FTZ R14, R27, R14, -0.13229703903198242188 ;  /* 0xbe0778e01b0e7423 */ /* 0x000fc4000001000e */
[----:B------:R-:W-:Y:S02]  /*0d90*/  FFMA.FTZ R8, R11, -R8, 0.10546888411045074463 ;  /* 0x3dd800120b087423 */ /* 0x000fe40000010808 */
[----:B------:R-:W-:Y:S02]  /*0da0*/  FFMA.FTZ R14, R27, R14, 0.14491446316242218018 ;  /* 0x3e1464751b0e7423 */ /* 0x000fe4000001000e */
[----:B------:R-:W-:Y:S02]  /*0db0*/  FFMA.FTZ R8, R11, R8, -0.13229703903198242188 ;  /* 0xbe0778e00b087423 */ /* 0x000fe40000010008 */
[----:B------:R-:W-:Y:S02]  /*0dc0*/  FFMA.FTZ R14, R27, R14, -0.16641564667224884033 ;  /* 0xbe2a68dd1b0e7423 */ /* 0x000fe4000001000e */
[----:B------:R-:W-:Y:S02]  /*0dd0*/  FFMA.FTZ R8, R11, R8, 0.14491446316242218018 ;  /* 0x3e1464750b087423 */ /* 0x000fe40000010008 */
[----:B------:R-:W-:-:S02]  /*0de0*/  FFMA.FTZ R14, R27, R14, 0.19988867640495300293 ;  /* 0x3e4caf9e1b0e7423 */ /* 0x000fc4000001000e */
[----:B------:R-:W-:Y:S02]  /*0df0*/  FFMA.FTZ R8, R11, R8, -0.16641564667224884033 ;  /* 0xbe2a68dd0b087423 */ /* 0x000fe40000010008 */
[----:B------:R-:W-:Y:S02]  /*0e00*/  FFMA.FTZ R14, R27, R14, -0.25000196695327758789 ;  /* 0xbe8000421b0e7423 */ /* 0x000fe4000001000e */
[----:B------:R-:W-:Y:S02]  /*0e10*/  FFMA.FTZ R8, R11, R8, 0.19988867640495300293 ;  /* 0x3e4caf9e0b087423 */ /* 0x000fe40000010008 */
[----:B------:R-:W-:Y:S02]  /*0e20*/  FFMA.FTZ R6, R29, R6, 0.19988867640495300293 ;  /* 0x3e4caf9e1d067423 */ /* 0x000fe40000010006 */
[----:B------:R-:W-:Y:S02]  /*0e30*/  FFMA.FTZ R14, R27, R14, 0.33333510160446166992 ;  /* 0x3eaaaae61b0e7423 */ /* 0x000fe4000001000e */
[----:B------:R-:W-:-:S02]  /*0e40*/  FFMA.FTZ R8, R11, R8, -0.25000196695327758789 ;  /* 0xbe8000420b087423 */ /* 0x000fc40000010008 */
[----:B------:R-:W-:Y:S02]  /*0e50*/  FFMA.FTZ R6, R29, R6, -0.25000196695327758789 ;  /* 0xbe8000421d067423 */ /* 0x000fe40000010006 */
[----:B------:R-:W-:Y:S02]  /*0e60*/  FFMA.FTZ R14, R27, R14, -0.5 ;  /* 0xbf0000001b0e7423 */ /* 0x000fe4000001000e */
[----:B------:R-:W-:Y:S02]  /*0e70*/  FFMA.FTZ R8, R11, R8, 0.33333510160446166992 ;  /* 0x3eaaaae60b087423 */ /* 0x000fe40000010008 */
[----:B------:R-:W-:Y:S02]  /*0e80*/  FFMA.FTZ R6, R29, R6, 0.33333510160446166992 ;  /* 0x3eaaaae61d067423 */ /* 0x000fe40000010006 */
[----:B------:R-:W-:Y:S02]  /*0e90*/  FMUL.FTZ R14, R27, R14 ;  /* 0x0000000e1b0e7220 */ /* 0x000fe40000410000 */
[----:B------:R-:W-:-:S02]  /*0ea0*/  FFMA.FTZ R8, R11, R8, -0.5 ;  /* 0xbf0000000b087423 */ /* 0x000fc40000010008 */
[----:B------:R-:W-:Y:S02]  /*0eb0*/  FFMA.FTZ R6, R29, R6, -0.5 ;  /* 0xbf0000001d067423 */ /* 0x000fe40000010006 */
[----:B------:R-:W-:Y:S02]  /*0ec0*/  FFMA.FTZ R27, R27, R14, R27 ;  /* 0x0000000e1b1b7223 */ /* 0x000fe4000001001b */
[----:B------:R-:W-:Y:S02]  /*0ed0*/  FMUL.FTZ R14, R11, R8 ;  /* 0x000000080b0e7220 */ /* 0x000fe40000410000 */
[----:B------:R-:W-:Y:S02]  /*0ee0*/  FMUL.FTZ R6, R29, R6 ;  /* 0x000000061d067220 */ /* 0x000fe40000410000 */
[----:B------:R-:W-:Y:S02]  /*0ef0*/  FMUL.FTZ R8, R25, 1.1920928955078125e-07 ;  /* 0x3400000019087820 */ /* 0x000fe40000410000 */
[----:B------:R-:W-:-:S02]  /*0f00*/  FFMA.FTZ R6, R29, R6, R29 ;  /* 0x000000061d067223 */ /* 0x000fc4000001001d */
[----:B------:R-:W-:Y:S02]  /*0f10*/  FFMA.FTZ R11, R11, R14, R11 ;  /* 0x0000000e0b0b7223 */ /* 0x000fe4000001000b */
[----:B------:R-:W-:Y:S01]  /*0f20*/  FFMA.FTZ R8, R8, 0.69314718246459960938, R19 ;  /* 0x3f31721808087823 */ /* 0x000fe20000010013 */
[----:B------:R-:W-:Y:S05]  /*0f30*/  @!P2 BRA `(.L_x_4284) ;  /* 0x000000500000a947 */ /* 0x000fea0003800000 */
[C---:B012---:R-:W-:Y:S02]  /*0f40*/  ISETP.GE.AND P2, PT, R4.reuse, -0x407fffff, PT ;  /* 0xbf8000010400780c */ /* 0x047fe40003f46270 */
[----:B------:R-:W-:-:S11]  /*0f50*/  FSETP.NEU.FTZ.AND P3, PT, R4, RZ, PT ;  /* 0x000000ff0400720b */ /* 0x000fd60003f7d000 */
[----:B------:R-:W-:-:S05]  /*0f60*/  @P2 MOV R19, 0x7f800000 ;  /* 0x7f80000000132802 */ /* 0x000fca0000000f00 */
[----:B------:R-:W-:-:S05]  /*0f70*/  @P2 FFMA.FTZ R8, R4, R19, +INF ;  /* 0x7f80000004082423 */ /* 0x000fca0000010013 */
[----:B------:R-:W-:Y:S02]  /*0f80*/  FSEL R8, R8, -RZ, P3 ;  /* 0x800000ff08087208 */ /* 0x000fe40001800000 */
.L_x_4284:
[----:B012---:R-:W-:Y:S05]  /*0f90*/  BSYNC B0 ;  /* 0x0000000000007941 */ /* 0x007fea0003800000 */
.L_x_4283:
[----:B------:R-:W-:Y:S01]  /*0fa0*/  FMUL.FTZ R19, R10, 1.1920928955078125e-07 ;  /* 0x340000000a137820 */ /* 0x000fe20000410000 */
[----:B------:R-:W-:Y:S01]  /*0fb0*/  BSSY B0, `(.L_x_4285) ;  /* 0x000000b000007945 */ /* 0x000fe20003800000 */
[----:B------:R-:W-:Y:S01]  /*0fc0*/  FADD.FTZ R4, R5, -R8 ;  /* 0x8000000805047221 */ /* 0x000fe20000010000 */
[----:B------:R-:W-:Y:S01]  /*0fd0*/  FMNMX.FTZ R2, RZ, R2, PT ;  /* 0x00000002ff027209 */ /* 0x000fe20003810000 */
[----:B------:R-:W-:Y:S02]  /*0fe0*/  FMUL.FTZ R8, R17, 1.1920928955078125e-07 ;  /* 0x3400000011087820 */ /* 0x000fe40000410000 */
[----:B------:R-:W-:Y:S01]  /*0ff0*/  FFMA.FTZ R5, R19, 0.69314718246459960938, R6 ;  /* 0x3f31721813057823 */ /* 0x000fe20000010006 */
[----:B------:R-:W-:Y:S05]  /*1000*/  @!P4 BRA `(.L_x_4286) ;  /* 0x000000500000c947 */ /* 0x000fea0003800000 */
[C---:B------:R-:W-:Y:S02]  /*1010*/  ISETP.GE.AND P2, PT, R21.reuse, -0x407fffff, PT ;  /* 0xbf8000011500780c */ /* 0x040fe40003f46270 */
[----:B------:R-:W-:-:S11]  /*1020*/  FSETP.NEU.FTZ.AND P3, PT, R21, RZ, PT ;  /* 0x000000ff1500720b */ /* 0x000fd60003f7d000 */
[----:B------:R-:W-:-:S05]  /*1030*/  @P2 MOV R6, 0x7f800000 ;  /* 0x7f80000000062802 */ /* 0x000fca0000000f00 */
[----:B------:R-:W-:-:S05]  /*1040*/  @P2 FFMA.FTZ R5, R21, R6, +INF ;  /* 0x7f80000015052423 */ /* 0x000fca0000010006 */
[----:B------:R-:W-:Y:S02]  /*1050*/  FSEL R5, R5, -RZ, P3 ;  /* 0x800000ff05057208 */ /* 0x000fe40001800000 */
.L_x_4286:
[----:B------:R-:W-:Y:S05]  /*1060*/  BSYNC B0 ;  /* 0x0000000000007941 */ /* 0x000fea0003800000 */
.L_x_4285:
[----:B------:R-:W-:Y:S01]  /*1070*/  BSSY B0, `(.L_x_4287) ;  /* 0x000000a000007945 */ /* 0x000fe20003800000 */
[----:B------:R-:W-:Y:S01]  /*1080*/  FADD.FTZ R5, R2, -R5 ;  /* 0x8000000502057221 */ /* 0x000fe20000010000 */
[----:B------:R-:W-:Y:S01]  /*1090*/  FMNMX.FTZ R17, RZ, R18, PT ;  /* 0x00000012ff117209 */ /* 0x000fe20003810000 */
[----:B------:R-:W-:Y:S01]  /*10a0*/  FFMA.FTZ R8, R8, 0.69314718246459960938, R27 ;  /* 0x3f31721808087823 */ /* 0x000fe2000001001b */
[----:B------:R-:W-:Y:S05]  /*10b0*/  @!P0 BRA `(.L_x_4288) ;  /* 0x0000005000008947 */ /* 0x000fea0003800000 */
[C---:B------:R-:W-:Y:S02]  /*10c0*/  ISETP.GE.AND P0, PT, R16.reuse, -0x407fffff, PT ;  /* 0xbf8000011000780c */ /* 0x040fe40003f06270 */
[----:B------:R-:W-:-:S11]  /*10d0*/  FSETP.NEU.FTZ.AND P2, PT, R16, RZ, PT ;  /* 0x000000ff1000720b */ /* 0x000fd60003f5d000 */
[----:B------:R-:W-:-:S05]  /*10e0*/  @P0 MOV R19, 0x7f800000 ;  /* 0x7f80000000130802 */ /* 0x000fca0000000f00 */
[----:B------:R-:W-:-:S05]  /*10f0*/  @P0 FFMA.FTZ R8, R16, R19, +INF ;  /* 0x7f80000010080423 */ /* 0x000fca0000010013 */
[----:B------:R-:W-:Y:S02]  /*1100*/  FSEL R8, R8, -RZ, P2 ;  /* 0x800000ff08087208 */ /* 0x000fe40001000000 */
.L_x_4288:
[----:B------:R-:W-:Y:S05]  /*1110*/  BSYNC B0 ;  /* 0x0000000000007941 */ /* 0x000fea0003800000 */
.L_x_4287:
        /* <DEDUP_REMOVED lines=12> */
.L_x_4290:
[----:B------:R-:W-:Y:S05]  /*11e0*/  BSYNC B0 ;  /* 0x0000000000007941 */ /* 0x000fea0003800000 */
.L_x_4289:
[----:B------:R-:W-:Y:S01]  /*11f0*/  FADD.FTZ R3, R3, -R2 ;  /* 0x8000000203037221 */ /* 0x000fe20000010000 */
[----:B------:R-:W-:Y:S01]  /*1200*/  F2FP.BF16.PACK_AB R6, R22, R23 ;  /* 0x000000171606723e */ /* 0x000fe200000010ff */
[----:B------:R-:W-:Y:S01]  /*1210*/  IMAD.WIDE R8, R13, 0x8, R8 ;  /* 0x000000080d087825 */ /* 0x000fe200078e0208 */
[----:B------:R-:W-:Y:S02]  /*1220*/  F2FP.BF16.PACK_AB R7, R7, R20 ;  /* 0x000000140707723e */ /* 0x000fe400000010ff */
[----:B------:R-:W-:Y:S02]  /*1230*/  F2FP.BF16.PACK_AB R2, R5, R4 ;  /* 0x000000040502723e */ /* 0x000fe400000010ff */
[----:B------:R-:W-:Y:S01]  /*1240*/  F2FP.BF16.PACK_AB R3, R3, R10 ;  /* 0x0000000a0303723e */ /* 0x000fe200000010ff */
[----:B------:R-:W-:Y:S04]  /*1250*/  STG.E.64 [R8.64], R6 ;  /* 0x0000000608007986 */ /* 0x000fe8000c101b04 */
[----:B------:R-:W-:Y:S01]  /*1260*/  STG.E.64 [R8.64+0x400], R2 ;  /* 0x0004000208007986 */ /* 0x000fe2000c101b04 */
[----:B------:R-:W-:Y:S05]  /*1270*/  EXIT ;  /* 0x000000000000794d */ /* 0x000fea0003800000 */
.L_x_4274:
        /* <DEDUP_REMOVED lines=93> */
.L_x_4294:
[----:B------:R-:W-:Y:S05]  /*1850*/  BSYNC B1 ;  /* 0x0000000000017941 */ /* 0x000fea0003800000 */
.L_x_4293:
[----:B------:R-:W-:-:S05]  /*1860*/  FADD.FTZ R2, R21, -R4 ;  /* 0x8000000415027221 */ /* 0x000fca0000010000 */
[----:B------:R-:W-:Y:S02]  /*1870*/  F2FP.BF16.PACK_AB R2, RZ, R2 ;  /* 0x00000002ff02723e */ /* 0x000fe400000010ff */
.L_x_4292:
[----:B------:R-:W-:Y:S05]  /*1880*/  BSYNC B0 ;  /* 0x0000000000007941 */ /* 0x000fea0003800000 */
.L_x_4291:
        /* <DEDUP_REMOVED lines=38> */
.L_x_4298:
[----:B------:R-:W-:Y:S05]  /*1af0*/  BSYNC B1 ;  /* 0x0000000000017941 */ /* 0x000fea0003800000 */
.L_x_4297:
[----:B------:R-:W-:-:S05]  /*1b00*/  FADD.FTZ R3, R20, -R5 ;  /* 0x8000000514037221 */ /* 0x000fca0000010000 */
[----:B------:R-:W-:Y:S02]  /*1b10*/  F2FP.BF16.PACK_AB R3, RZ, R3 ;  /* 0x00000003ff03723e */ /* 0x000fe400000010ff */
.L_x_4296:
[----:B------:R-:W-:Y:S05]  /*1b20*/  BSYNC B0 ;  /* 0x0000000000007941 */ /* 0x000fea0003800000 */
.L_x_4295:
        /* <DEDUP_REMOVED lines=38> */
.L_x_4302:
[----:B------:R-:W-:Y:S05]  /*1d90*/  BSYNC B1 ;  /* 0x0000000000017941 */ /* 0x000fea0003800000 */
.L_x_4301:
[----:B------:R-:W-:-:S05]  /*1da0*/  FADD.FTZ R4, R13, -R6 ;  /* 0x800000060d047221 */ /* 0x000fca0000010000 */
[----:B------:R-:W-:Y:S02]  /*1db0*/  F2FP.BF16.PACK_AB R4, RZ, R4 ;  /* 0x00000004ff04723e */ /* 0x000fe400000010ff */
.L_x_4300:
[----:B------:R-:W-:Y:S05]  /*1dc0*/  BSYNC B0 ;  /* 0x0000000000007941 */ /* 0x000fea0003800000 */
.L_x_4299:
        /* <DEDUP_REMOVED lines=38> */
.L_x_4306:
[----:B------:R-:W-:Y:S05]  /*2030*/  BSYNC B1 ;  /* 0x0000000000017941 */ /* 0x000fea0003800000 */
.L_x_4305:
[----:B------:R-:W-:-:S05]  /*2040*/  FADD.FTZ R5, R10, -R7 ;  /* 0x800000070a057221 */ /* 0x000fca0000010000 */
[----:B------:R-:W-:Y:S02]  /*2050*/  F2FP.BF16.PACK_AB R5, RZ, R5 ;  /* 0x00000005ff05723e */ /* 0x000fe400000010ff */
.L_x_4304:
[----:B------:R-:W-:Y:S05]  /*2060*/  BSYNC B0 ;  /* 0x0000000000007941 */ /* 0x000fea0003800000 */
.L_x_4303:
        /* <DEDUP_REMOVED lines=38> */
.L_x_4310:
[----:B------:R-:W-:Y:S05]  /*22d0*/  BSYNC B1 ;  /* 0x0000000000017941 */ /* 0x000fea0003800000 */
.L_x_4309:
[----:B------:R-:W-:-:S05]  /*22e0*/  FADD.FTZ R6, R11, -R8 ;  /* 0x800000080b067221 */ /* 0x000fca0000010000 */
[----:B------:R-:W-:Y:S02]  /*22f0*/  F2FP.BF16.PACK_AB R6, RZ, R6 ;  /* 0x00000006ff06723e */ /* 0x000fe400000010ff */
.L_x_4308:
[----:B------:R-:W-:Y:S05]  /*2300*/  BSYNC B0 ;  /* 0x0000000000007941 */ /* 0x000fea0003800000 */
.L_x_4307:
        /* <DEDUP_REMOVED lines=38> */
.L_x_4314:
[----:B------:R-:W-:Y:S05]  /*2570*/  BSYNC B1 ;  /* 0x0000000000017941 */ /* 0x000fea0003800000 */
.L_x_4313:
[----:B------:R-:W-:-:S05]  /*2580*/  FADD.FTZ R7, R16, -R9 ;  /* 0x8000000910077221 */ /* 0x000fca0000010000 */
[----:B------:R-:W-:Y:S02]  /*2590*/  F2FP.BF16.PACK_AB R7, RZ, R7 ;  /* 0x00000007ff07723e */ /* 0x000fe400000010ff */
.L_x_4312:
[----:B------:R-:W-:Y:S05]  /*25a0*/  BSYNC B0 ;  /* 0x0000000000007941 */ /* 0x000fea0003800000 */
.L_x_4311:
        /* <DEDUP_REMOVED lines=38> */
.L_x_4318:
[----:B------:R-:W-:Y:S05]  /*2810*/  BSYNC B1 ;  /* 0x0000000000017941 */ /* 0x000fea0003800000 */
.L_x_4317:
[----:B------:R-:W-:-:S05]  /*2820*/  FADD.FTZ R8, R17, -R10 ;  /* 0x8000000a11087221 */ /* 0x000fca0000010000 */
[----:B------:R-:W-:Y:S02]  /*2830*/  F2FP.BF16.PACK_AB R8, RZ, R8 ;  /* 0x00000008ff08723e */ /* 0x000fe400000010ff */
.L_x_4316:
[----:B------:R-:W-:Y:S05]  /*2840*/  BSYNC B0 ;  /* 0x0000000000007941 */ /* 0x000fea0003800000 */
.L_x_4315:
        /* <DEDUP_REMOVED lines=38> */
.L_x_4322:
[----:B------:R-:W-:Y:S05]  /*2ab0*/  BSYNC B1 ;  /* 0x0000000000017941 */ /* 0x000fea0003800000 */
.L_x_4321:
[----:B------:R-:W-:-:S05]  /*2ac0*/  FADD.FTZ R9, R18, -R13 ;  /* 0x8000000d12097221 */ /* 0x000fca0000010000 */
[----:B------:R-:W-:Y:S02]  /*2ad0*/  F2FP.BF16.PACK_AB R9, RZ, R9 ;  /* 0x00000009ff09723e */ /* 0x000fe400000010ff */
.L_x_4320:
[----:B------:R-:W-:Y:S05]  /*2ae0*/  BSYNC B0 ;  /* 0x0000000000007941 */ /* 0x000fea0003800000 */
.L_x_4319:
        /* <DEDUP_REMOVED lines=22> */
.L_x_4325:
[----:B0-----:R-:W-:-:S13]  /*2c50*/  ISETP.GE.AND P0, PT, R12, R0, PT ;  /* 0x000000000c00720c */ /* 0x001fda0003f06270 */
[----:B------:R-:W-:Y:S05]  /*2c60*/  @P0 BRA `(.L_x_4327) ;  /* 0x000000c000000947 */ /* 0x000fea0003800000 */
[----:B------:R-:W-:Y:S02]  /*2c70*/  IADD3 R2, R15, R12, RZ ;  /* 0x0000000c0f027210 */ /* 0x000fe40007ffe0ff */
[----:B------:R-:W-:Y:S02]  /*2c80*/  MOV R3, 0x2 ;  /* 0x0000000200037802 */ /* 0x000fe40000000f00 */
[----:B------:R-:W-:-:S03]  /*2c90*/  IADD3 R12, R12, 0x80, RZ ;  /* 0x000000800c0c7810 */ /* 0x000fc60007ffe0ff */
[----:B------:R-:W-:-:S05]  /*2ca0*/  IMAD.WIDE.U32 R2, R2, R3, c[0x0][0x168] ;  /* 0x00005a0002027625 */ /* 0x000fca00078e0003 */
[----:B------:R0:W-:Y:S02]  /*2cb0*/  STG.E.U16 [R2.64], R5 ;  /* 0x0000000502007986 */ /* 0x0001e4000c101504 */
.L_x_4326:
[----:B------:R-:W-:-:S13]  /*2cc0*/  ISETP.GE.AND P0, PT, R12, R0, PT ;  /* 0x000000000c00720c */ /* 0x000fda0003f06270 */
[----:B------:R-:W-:Y:S05]  /*2cd0*/  @P0 BRA `(.L_x_4328) ;  /* 0x000000d000000947 */ /* 0x000fea0003800000 */
[----:B0-----:R-:W-:Y:S01]  /*2ce0*/  HFMA2.MMA R3, -RZ, RZ, 0, 1.1920928955078125e-07 ;  /* 0x00000002ff037435 */ /* 0x001fe200000001ff */
[----:B------:R-:W-:Y:S02]  /*2cf0*/  IADD3 R2, R15, R12, RZ ;  /* 0x0000000c0f027210 */ /* 0x000fe40007ffe0ff */
[----:B------:R-:W-:-:S07]  /*2d00*/  IADD3 R12, R12, 0x80, RZ ;  /* 0x000000800c0c7810 */ /* 0x000fce0007ffe0ff */
[----:B------:R-:W-:-:S05]  /*2d10*/  IMAD.WIDE.U32 R2, R2, R3, c[0x0][0x168] ;  /* 0x00005a0002027625 */ /* 0x000fca00078e0003 */
[----:B------:R0:W-:Y:S02]  /*2d20*/  STG.E.U16 [R2.64], R6 ;  /* 0x0000000602007986 */ /* 0x0001e4000c101504 */
.L_x_4327:
        /* <DEDUP_REMOVED lines=8> */
.L_x_4328:
[----:B------:R-:W-:Y:S05]  /*2db0*/  BSYNC B1 ;  /* 0x0000000000017941 */ /* 0x000fea0003800000 */
.L_x_4324:
[----:B------:R-:W-:-:S13]  /*2dc0*/  ISETP.GE.AND P0, PT, R12, R0, PT ;  /* 0x000000000c00720c */ /* 0x000fda0003f06270 */
[----:B0-----:R-:W-:Y:S02]  /*2dd0*/  @!P0 IADD3 R2, R15, R12, RZ ;  /* 0x0000000c0f028210 */ /* 0x001fe40007ffe0ff */
[----:B------:R-:W-:Y:S02]  /*2de0*/  @!P0 MOV R3, 0x2 ;  /* 0x0000000200038802 */ /* 0x000fe40000000f00 */
[----:B------:R-:W-:-:S03]  /*2df0*/  @!P0 IADD3 R12, R12, 0x80, RZ ;  /* 0x000000800c0c8810 */ /* 0x000fc60007ffe0ff */
[----:B------:R-:W-:-:S05]  /*2e00*/  @!P0 IMAD.WIDE.U32 R2, R2, R3, c[0x0][0x168] ;  /* 0x00005a0002028625 */ /* 0x000fca00078e0003 */
[----:B------:R0:W-:Y:S02]  /*2e10*/  @!P0 STG.E.U16 [R2.64], R8 ;  /* 0x0000000802008986 */ /* 0x0001e4000c101504 */
.L_x_4329:
[----:B------:R-:W-:Y:S05]  /*2e20*/  BSYNC B0 ;  /* 0x0000000000007941 */ /* 0x000fea0003800000 */
.L_x_4323:
        /* <DEDUP_REMOVED lines=8> */
.L_x_4330:
        /* <DEDUP_REMOVED lines=13> */
.L_x_6721:


//--------------------- .text._ZN2at6native29vectorized_elementwise_kernelILi8EZZZNS0_33launch_log_sigmoid_forward_kernelERNS_18TensorIteratorBaseEENKUlvE_clEvENKUlvE2_clEvEUlN3c108BFloat16EE_St5arrayIPcLm2EEEEviT0_T1_ --------------------------
	.section	.text._ZN2at6native29vectorized_elementwise_kernelILi8EZZZNS0_33launch_log_sigmoid_forward_kernelERNS_18TensorIteratorBaseEENKUlvE_clEvENKUlvE2_clEvEUlN3c108BFloat16EE_St5arrayIPcLm2EEEEviT0_T1_,"ax",@progbits
	.sectioninfo	@"SHI_REGISTERS=4"
	.align	128
        .global         _ZN2at6native29vectorized_elementwise_kernelILi8EZZZNS0_33launch_log_sigmoid_forward_kernelERNS_18TensorIteratorBaseEENKUlvE_clEvENKUlvE2_clEvEUlN3c108BFloat16EE_St5arrayIPcLm2EEEEviT0_T1_
        .type           _ZN2at6native29vectorized_elementwise_kernelILi8EZZZNS0_33launch_log_sigmoid_forward_kernelERNS_18TensorIteratorBaseEENKUlvE_clEvENKUlvE2_clEvEUlN3c108BFloat16EE_St5arrayIPcLm2EEEEviT0_T1_,@function
        .size           _ZN2at6native29vectorized_elementwise_kernelILi8EZZZNS0_33launch_log_sigmoid_forward_kernelERNS_18TensorIteratorBaseEENKUlvE_clEvENKUlvE2_clEvEUlN3c108BFloat16EE_St5arrayIPcLm2EEEEviT0_T1_,(.L_x_6722 - _ZN2at6native29vectorized_elementwise_kernelILi8EZZZNS0_33launch_log_sigmoid_forward_kernelERNS_18TensorIteratorBaseEENKUlvE_clEvENKUlvE2_clEvEUlN3c108BFloat16EE_St5arrayIPcLm2EEEEviT0_T1_)
        .other          _ZN2at6native29vectorized_elementwise_kernelILi8EZZZNS0_33launch_log_sigmoid_forward_kernelERNS_18TensorIteratorBaseEENKUlvE_clEvENKUlvE2_clEvEUlN3c108BFloat16EE_St5arrayIPcLm2EEEEviT0_T1_,@"STO_CUDA_ENTRY STV_DEFAULT"
_ZN2at6native29vectorized_elementwise_kernelILi8EZZZNS0_33launch_log_sigmoid_forward_kernelERNS_18TensorIteratorBaseEENKUlvE_clEvENKUlvE2_clEvEUlN3c108BFloat16EE_St5arrayIPcLm2EEEEviT0_T1_:
.text._ZN2at6native29vectorized_elementwise_kernelILi8EZZZNS0_33launch_log_sigmoid_forward_kernelERNS_18TensorIteratorBaseEENKUlvE_clEvENKUlvE2_clEvEUlN3c108BFloat16EE_St5arrayIPcLm2EEEEviT0_T1_:
[----:B------:R-:W-:Y:S02]  /*0000*/  MOV R1, c[0x0][0x28] ;  /* 0x00000a0000017a02 */ /* 0x000fe40000000f00 */
[----:B------:R-:W-:Y:S05]  /*0010*/  EXIT ;  /* 0x000000000000794d */ /* 0x000fea0003800000 */
.L_x_4331:
        /* <DEDUP_REMOVED lines=14> */
.L_x_6722:


//--------------------- .text._ZN2at6native18elementwise_kernelILi128ELi4EZNS0_15gpu_kernel_implIZZZNS0_33launch_log_sigmoid_forward_kernelERNS_18TensorIteratorBaseEENKUlvE_clEvENKUlvE1_clEvEUlN3c104HalfEE_EEvS4_RKT_EUliE_EEviT1_ --------------------------
	.section	.text._ZN2at6native18elementwise_kernelILi128ELi4EZNS0_15gpu_kernel_implIZZZNS0_33launch_log_sigmoid_forward_kernelERNS_18TensorIteratorBaseEENKUlvE_clEvENKUlvE1_clEvEUlN3c104HalfEE_EEvS4_RKT_EUliE_EEviT1_,"ax",@progbits
	.sectioninfo	@"SHI_REGISTERS=26"
	.align	128
        .global         _ZN2at6native18elementwise_kernelILi128ELi4EZNS0_15gpu_kernel_implIZZZNS0_33launch_log_sigmoid_forward_kernelERNS_18TensorIteratorBaseEENKUlvE_clEvENKUlvE1_clEvEUlN3c104HalfEE_EEvS4_RKT_EUliE_EEviT1_
        .type           _ZN2at6native18elementwise_kernelILi128ELi4EZNS0_15gpu_kernel_implIZZZNS0_33launch_log_sigmoid_forward_kernelERNS_18TensorIteratorBaseEENKUlvE_clEvENKUlvE1_clEvEUlN3c104HalfEE_EEvS4_RKT_EUliE_EEviT1_,@function
        .size           _ZN2at6native18elementwise_kernelILi128ELi4EZNS0_15gpu_kernel_implIZZZNS0_33launch_log_sigmoid_forward_kernelERNS_18TensorIteratorBaseEENKUlvE_clEvENKUlvE1_clEvEUlN3c104HalfEE_EEvS4_RKT_EUliE_EEviT1_,(.L_x_6723 - _ZN2at6native18elementwise_kernelILi128ELi4EZNS0_15gpu_kernel_implIZZZNS0_33launch_log_sigmoid_forward_kernelERNS_18TensorIteratorBaseEENKUlvE_clEvENKUlvE1_clEvEUlN3c104HalfEE_EEvS4_RKT_EUliE_EEviT1_)
        .other          _ZN2at6native18elementwise_kernelILi128ELi4EZNS0_15gpu_kernel_implIZZZNS0_33launch_log_sigmoid_forward_kernelERNS_18TensorIteratorBaseEENKUlvE_clEvENKUlvE1_clEvEUlN3c104HalfEE_EEvS4_RKT_EUliE_EEviT1_,@"STO_CUDA_ENTRY STV_DEFAULT"
_ZN2at6native18elementwise_kernelILi128ELi4EZNS0_15gpu_kernel_implIZZZNS0_33launch_log_sigmoid_forward_kernelERNS_18TensorIteratorBaseEENKUlvE_clEvENKUlvE1_clEvEUlN3c104HalfEE_EEvS4_RKT_EUliE_EEviT1_:
.text._ZN2at6native18elementwise_kernelILi128ELi4EZNS0_15gpu_kernel_implIZZZNS0_33launch_log_sigmoid_forward_kernelERNS_18TensorIteratorBaseEENKUlvE_clEvENKUlvE1_clEvEUlN3c104HalfEE_EEvS4_RKT_EUliE_EEviT1_:
        /* <DEDUP_REMOVED lines=238> */
.L_x_4334:
        /* <DEDUP_REMOVED lines=20> */
.L_x_4338:
[----:B------:R-:W2:Y:S02]  /*1020*/  LDG.E.U8 R2, [R2.64] ;  /* 0x0000002402027981 */ /* 0x000ea4000c1e1100 */
[----:B--2---:R-:W0:Y:S02]  /*1030*/  I2F.U16 R0, R2 ;  /* 0x0000000200007306 */ /* 0x004e240000101000 */
[----:B0-----:R-:W-:Y:S01]  /*1040*/  F2FP.PACK_AB R0, RZ, R0 ;  /* 0x00000000ff00723e */ /* 0x001fe200000000ff */
[----:B------:R-:W-:Y:S05]  /*1050*/  BRA `(.L_x_4340) ;  /* 0x00000e1000007947 */ /* 0x000fea0003800000 */
.L_x_4337:
        /* <DEDUP_REMOVED lines=10> */
.L_x_4342:
[----:B------:R-:W2:Y:S02]  /*1100*/  LDG.E R2, [R2.64] ;  /* 0x0000002402027981 */ /* 0x000ea4000c1e1900 */
[----:B--2---:R-:W0:Y:S02]  /*1110*/  I2F R0, R2 ;  /* 0x0000000200007306 */ /* 0x004e240000201400 */
[----:B0-----:R-:W-:Y:S01]  /*1120*/  F2FP.PACK_AB R0, RZ, R0 ;  /* 0x00000000ff00723e */ /* 0x001fe200000000ff */
[----:B------:R-:W-:Y:S05]  /*1130*/  BRA `(.L_x_4340) ;  /* 0x00000d3000007947 */ /* 0x000fea0003800000 */
.L_x_4341:
[----:B------:R-:W2:Y:S02]  /*1140*/  LDG.E.U16 R2, [R2.64] ;  /* 0x0000002402027981 */ /* 0x000ea4000c1e1500 */
[----:B--2---:R-:W0:Y:S02]  /*1150*/  I2F.S16 R0, R2 ;  /* 0x0000000200007306 */ /* 0x004e240000101400 */
[----:B0-----:R-:W-:Y:S01]  /*1160*/  F2FP.PACK_AB R0, RZ, R0 ;  /* 0x00000000ff00723e */ /* 0x001fe200000000ff */
[----:B------:R-:W-:Y:S05]  /*1170*/  BRA `(.L_x_4340) ;  /* 0x00000cf000007947 */ /* 0x000fea0003800000 */
.L_x_4336:
        /* <DEDUP_REMOVED lines=9> */
.L_x_4344:
[----:B------:R0:W5:Y:S01]  /*1210*/  LDG.E.U16 R0, [R2.64] ;  /* 0x0000002402007981 */ /* 0x000162000c1e1500 */
[----:B------:R-:W-:Y:S05]  /*1220*/  BRA `(.L_x_4340) ;  /* 0x00000c4000007947 */ /* 0x000fea0003800000 */
.L_x_4343:
        /* <DEDUP_REMOVED lines=9> */
.L_x_4346:
[----:B------:R0:W5:Y:S01]  /*12c0*/  LDG.E.U16 R0, [R2.64] ;  /* 0x0000002402007981 */ /* 0x000162000c1e1500 */
[----:B------:R-:W-:Y:S05]  /*12d0*/  BRA `(.L_x_4340) ;  /* 0x00000b9000007947 */ /* 0x000fea0003800000 */
.L_x_4345:
[----:B------:R-:W2:Y:S02]  /*12e0*/  LDG.E.64 R2, [R2.64] ;  /* 0x0000002402027981 */ /* 0x000ea4000c1e1b00 */
[----:B--2---:R-:W0:Y:S01]  /*12f0*/  F2F.F32.F64 R0, R2 ;  /* 0x0000000200007310 */ /* 0x004e220000301000 */
[----:B------:R-:W0:-:S14]  /*1300*/  DSETP.GEU.AND P0, PT, |R2|, c[0x2][0x0], PT ;  /* 0x008000000200762a */ /* 0x000e1c0003f0e200 */
[----:B0-----:R-:W-:-:S05]  /*1310*/  @!P0 FMUL R0, R0, 1.175494350822287508e-38 ;  /* 0x0080000000008820 */ /* 0x001fca0000400000 */
[----:B------:R-:W-:Y:S01]  /*1320*/  F2FP.PACK_AB R0, RZ, R0 ;  /* 0x00000000ff00723e */ /* 0x000fe200000000ff */
[----:B------:R-:W-:Y:S05]  /*1330*/  BRA `(.L_x_4340) ;  /* 0x00000b3000007947 */ /* 0x000fea0003800000 */
.L_x_4335:
        /* <DEDUP_REMOVED lines=13> */
.L_x_4349:
[----:B------:R-:W2:Y:S02]  /*1410*/  LDG.E.64 R2, [R2.64] ;  /* 0x0000002402027981 */ /* 0x000ea4000c1e1b00 */
[----:B--2---:R-:W0:Y:S01]  /*1420*/  F2F.F32.F64 R0, R2 ;  /* 0x0000000200007310 */ /* 0x004e220000301000 */
[----:B------:R-:W0:-:S14]  /*1430*/  DSETP.GEU.AND P0, PT, |R2|, c[0x2][0x0], PT ;  /* 0x008000000200762a */ /* 0x000e1c0003f0e200 */
[----:B0-----:R-:W-:-:S05]  /*1440*/  @!P0 FMUL R0, R0, 1.175494350822287508e-38 ;  /* 0x0080000000008820 */ /* 0x001fca0000400000 */
[----:B------:R-:W-:Y:S01]  /*1450*/  F2FP.PACK_AB R0, RZ, R0 ;  /* 0x00000000ff00723e */ /* 0x000fe200000000ff */
[----:B------:R-:W-:Y:S05]  /*1460*/  BRA `(.L_x_4340) ;  /* 0x00000a0000007947 */ /* 0x000fea0003800000 */
.L_x_4348:
        /* <DEDUP_REMOVED lines=28> */
.L_x_4351:
        /* <DEDUP_REMOVED lines=15> */
.L_x_4350:
[----:B------:R-:W2:Y:S02]  /*1720*/  LDG.E.U16 R0, [R2.64] ;  /* 0x0000002402007981 */ /* 0x000ea4000c1e1500 */
[----:B--2---:R-:W-:-:S04]  /*1730*/  PRMT R0, RZ, 0x5410, R0 ;  /* 0x00005410ff007816 */ /* 0x004fc80000000000 */
[----:B------:R-:W-:Y:S01]  /*1740*/  F2FP.PACK_AB R0, RZ, R0 ;  /* 0x00000000ff00723e */ /* 0x000fe200000000ff */
[----:B------:R-:W-:Y:S05]  /*1750*/  BRA `(.L_x_4340) ;  /* 0x0000071000007947 */ /* 0x000fea0003800000 */
.L_x_4347:
        /* <DEDUP_REMOVED lines=12> */
.L_x_4354:
        /* <DEDUP_REMOVED lines=21> */
.L_x_4358:
[----:B------:R-:W-:Y:S05]  /*1970*/  BSYNC B1 ;  /* 0x0000000000017941 */ /* 0x000fea0003800000 */
.L_x_4357:
[----:B------:R-:W-:Y:S01]  /*1980*/  LEA R3, R0, 0x3b800000, 0x17 ;  /* 0x3b80000000037811 */ /* 0x000fe200078eb8ff */
[----:B------:R-:W-:-:S05]  /*1990*/  IMAD.SHL.U32 R0, R2, 0x100000, RZ ;  /* 0x0010000002007824 */ /* 0x000fca00078e00ff */
[----:B------:R-:W-:Y:S02]  /*19a0*/  LOP3.LUT R0, R3, R0, R4, 0xfe, !PT ;  /* 0x0000000003007212 */ /* 0x000fe400078efe04 */
.L_x_4356:
[----:B------:R-:W-:Y:S05]  /*19b0*/  BSYNC B0 ;  /* 0x0000000000007941 */ /* 0x000fea0003800000 */
.L_x_4355:
[----:B------:R-:W-:Y:S01]  /*19c0*/  F2FP.PACK_AB R0, RZ, R0 ;  /* 0x00000000ff00723e */ /* 0x000fe200000000ff */
[----:B------:R-:W-:Y:S05]  /*19d0*/  BRA `(.L_x_4340) ;  /* 0x0000049000007947 */ /* 0x000fea0003800000 */
.L_x_4353:
        /* <DEDUP_REMOVED lines=21> */
.L_x_4362:
[----:B------:R-:W-:Y:S05]  /*1b30*/  BSYNC B1 ;  /* 0x0000000000017941 */ /* 0x000fea0003800000 */
.L_x_4361:
[----:B------:R-:W-:Y:S01]  /*1b40*/  LEA R3, R0, 0x37800000, 0x17 ;  /* 0x3780000000037811 */ /* 0x000fe200078eb8ff */
[----:B------:R-:W-:-:S05]  /*1b50*/  IMAD.SHL.U32 R0, R2, 0x200000, RZ ;  /* 0x0020000002007824 */ /* 0x000fca00078e00ff */
[----:B------:R-:W-:Y:S02]  /*1b60*/  LOP3.LUT R0, R3, R0, R4, 0xfe, !PT ;  /* 0x0000000003007212 */ /* 0x000fe400078efe04 */
.L_x_4360:
[----:B------:R-:W-:Y:S05]  /*1b70*/  BSYNC B0 ;  /* 0x0000000000007941 */ /* 0x000fea0003800000 */
.L_x_4359:
[----:B------:R-:W-:Y:S01]  /*1b80*/  F2FP.PACK_AB R0, RZ, R0 ;  /* 0x00000000ff00723e */ /* 0x000fe200000000ff */
[----:B------:R-:W-:Y:S05]  /*1b90*/  BRA `(.L_x_4340) ;  /* 0x000002d000007947 */ /* 0x000fea0003800000 */
.L_x_4352:
        /* <DEDUP_REMOVED lines=14> */
.L_x_4366:
[----:B------:R-:W-:Y:S05]  /*1c80*/  BSYNC B0 ;  /* 0x0000000000007941 */ /* 0x000fea0003800000 */
.L_x_4365:
[----:B------:R-:W-:Y:S01]  /*1c90*/  F2FP.PACK_AB R0, RZ, R0 ;  /* 0x00000000ff00723e */ /* 0x000fe200000000ff */
[----:B------:R-:W-:Y:S05]  /*1ca0*/  BRA `(.L_x_4340) ;  /* 0x000001c000007947 */ /* 0x000fea0003800000 */
.L_x_4339:
        /* <DEDUP_REMOVED lines=21> */
.L_x_4364:
[----:B------:R-:W2:Y:S02]  /*1e00*/  LDG.E.64 R2, [R2.64] ;  /* 0x0000002402027981 */ /* 0x000ea4000c1e1b00 */
[----:B--2---:R-:W0:Y:S02]  /*1e10*/  I2F.U64 R0, R2 ;  /* 0x0000000200007312 */ /* 0x004e240000301000 */
[----:B0-----:R-:W-:Y:S01]  /*1e20*/  F2FP.PACK_AB R0, RZ, R0 ;  /* 0x00000000ff00723e */ /* 0x001fe200000000ff */
[----:B------:R-:W-:Y:S05]  /*1e30*/  BRA `(.L_x_4340) ;  /* 0x0000003000007947 */ /* 0x000fea0003800000 */
.L_x_4363:
[----:B------:R-:W2:Y:S02]  /*1e40*/  LDG.E R2, [R2.64] ;  /* 0x0000002402027981 */ /* 0x000ea4000c1e1900 */
[----:B--2---:R-:W0:Y:S02]  /*1e50*/  I2F.U32 R0, R2 ;  /* 0x0000000200007306 */ /* 0x004e240000201000 */
[----:B0-----:R-:W-:-:S06]  /*1e60*/  F2FP.PACK_AB R0, RZ, R0 ;  /* 0x00000000ff00723e */ /* 0x001fcc00000000ff */
.L_x_4340:
[----:B0----5:R-:W-:Y:S01]  /*1e70*/  HADD2.F32 R2, -RZ, R0.H0_H0 ;  /* 0x20000000ff027230 */ /* 0x021fe20000004100 */
        /* <DEDUP_REMOVED lines=36> */
.L_x_4368:
[----:B------:R-:W-:Y:S05]  /*20c0*/  BSYNC B0 ;  /* 0x0000000000007941 */ /* 0x000fea0003800000 */
.L_x_4367:
[----:B------:R-:W-:-:S05]  /*20d0*/  FADD.FTZ R7, R7, -R4 ;  /* 0x8000000407077221 */ /* 0x000fca0000010000 */
[----:B------:R-:W-:Y:S01]  /*20e0*/  F2FP.PACK_AB R7, RZ, R7 ;  /* 0x00000007ff07723e */ /* 0x000fe200000000ff */
        /* <DEDUP_REMOVED lines=13> */
.L_x_4372:
[----:B------:R-:W-:-:S06]  /*21c0*/  HADD2.F32 R3, -RZ, R7.H0_H0 ;  /* 0x20000007ff037230 */ /* 0x000fcc0000004100 */
[----:B------:R-:W0:Y:S02]  /*21d0*/  F2I.S64.TRUNC R2, R3 ;  /* 0x0000000300027311 */ /* 0x000e24000020d900 */
[----:B0-----:R0:W-:Y:S01]  /*21e0*/  STG.E.U8 [R16.64], R2 ;  /* 0x0000000210007986 */ /* 0x0011e2000c101124 */
[----:B------:R-:W-:Y:S05]  /*21f0*/  BRA `(.L_x_4374) ;  /* 0x00000e4000007947 */ /* 0x000fea0003800000 */
.L_x_4371:
        /* <DEDUP_REMOVED lines=10> */
.L_x_4376:
[----:B------:R-:W-:-:S06]  /*22a0*/  HADD2.F32 R7, -RZ, R7.H0_H0 ;  /* 0x20000007ff077230 */ /* 0x000fcc0000004100 */
[----:B------:R-:W0:Y:S02]  /*22b0*/  F2I.FTZ.TRUNC.NTZ R7, R7 ;  /* 0x0000000700077305 */ /* 0x000e24000021f100 */
[----:B0-----:R0:W-:Y:S01]  /*22c0*/  STG.E [R16.64], R7 ;  /* 0x0000000710007986 */ /* 0x0011e2000c101924 */
[----:B------:R-:W-:Y:S05]  /*22d0*/  BRA `(.L_x_4374) ;  /* 0x00000d6000007947 */ /* 0x000fea0003800000 */
.L_x_4375:
[----:B------:R-:W-:-:S06]  /*22e0*/  HADD2.F32 R7, -RZ, R7.H0_H0 ;  /* 0x20000007ff077230 */ /* 0x000fcc0000004100 */
[----:B------:R-:W0:Y:S02]  /*22f0*/  F2I.FTZ.TRUNC.NTZ R7, R7 ;  /* 0x0000000700077305 */ /* 0x000e24000021f100 */
[----:B0-----:R0:W-:Y:S01]  /*2300*/  STG.E.U16 [R16.64], R7 ;  /* 0x0000000710007986 */ /* 0x0011e2000c101524 */
[----:B------:R-:W-:Y:S05]  /*2310*/  BRA `(.L_x_4374) ;  /* 0x00000d2000007947 */ /* 0x000fea0003800000 */
.L_x_4370:
        /* <DEDUP_REMOVED lines=9> */
.L_x_4378:
[----:B------:R0:W-:Y:S01]  /*23b0*/  STG.E.U16 [R16.64], R7 ;  /* 0x0000000710007986 */ /* 0x0001e2000c101524 */
[----:B------:R-:W-:Y:S05]  /*23c0*/  BRA `(.L_x_4374) ;  /* 0x00000c7000007947 */ /* 0x000fea0003800000 */
.L_x_4377:
        /* <DEDUP_REMOVED lines=10> */
.L_x_4380:
[----:B------:R-:W-:-:S05]  /*2470*/  HADD2.F32 R0, -RZ, R7.H0_H0 ;  /* 0x20000007ff007230 */ /* 0x000fca0000004100 */
[----:B------:R-:W-:-:S04]  /*2480*/  F2FP.PACK_AB R0, RZ, R0 ;  /* 0x00000000ff00723e */ /* 0x000fc800000000ff */
[----:B------:R-:W-:-:S05]  /*2490*/  PRMT R0, R0, 0x5410, RZ ;  /* 0x0000541000007816 */ /* 0x000fca00000000ff */
[----:B------:R0:W-:Y:S01]  /*24a0*/  STG.E [R16.64], R0 ;  /* 0x0000000010007986 */ /* 0x0001e2000c101924 */
[----:B------:R-:W-:Y:S05]  /*24b0*/  BRA `(.L_x_4374) ;  /* 0x00000b8000007947 */ /* 0x000fea0003800000 */
.L_x_4379:
[----:B------:R-:W-:-:S05]  /*24c0*/  HADD2.F32 R2, -RZ, R7.H0_H0 ;  /* 0x20000007ff027230 */ /* 0x000fca0000004100 */
[----:B------:R-:W-:-:S06]  /*24d0*/  FMUL.FTZ R2, R2, 1 ;  /* 0x3f80000002027820 */ /* 0x000fcc0000410000 */
[----:B------:R-:W0:Y:S02]  /*24e0*/  F2F.F64.F32 R2, R2 ;  /* 0x0000000200027310 */ /* 0x000e240000201800 */
[----:B0-----:R0:W-:Y:S01]  /*24f0*/  STG.E.64 [R16.64], R2 ;  /* 0x0000000210007986 */ /* 0x0011e2000c101b24 */
[----:B------:R-:W-:Y:S05]  /*2500*/  BRA `(.L_x_4374) ;  /* 0x00000b3000007947 */ /* 0x000fea0003800000 */
.L_x_4369:
        /* <DEDUP_REMOVED lines=13> */
.L_x_4383:
[----:B------:R-:W-:-:S05]  /*25e0*/  HADD2.F32 R7, -RZ, R7.H0_H0 ;  /* 0x20000007ff077230 */ /* 0x000fca0000004100 */
[----:B------:R-:W-:Y:S02]  /*25f0*/  FMUL.FTZ R4, R7, 1 ;  /* 0x3f80000007047820 */ /* 0x000fe40000410000 */
[----:B------:R-:W-:-:S04]  /*2600*/  CS2R R6, SRZ ;  /* 0x0000000000067805 */ /* 0x000fc8000001ff00 */
[----:B------:R-:W0:Y:S02]  /*2610*/  F2F.F64.F32 R4, R4 ;  /* 0x0000000400047310 */ /* 0x000e240000201800 */
[----:B0-----:R0:W-:Y:S01]  /*2620*/  STG.E.128 [R16.64], R4 ;  /* 0x0000000410007986 */ /* 0x0011e2000c101d24 */
[----:B------:R-:W-:Y:S05]  /*2630*/  BRA `(.L_x_4374) ;  /* 0x00000a0000007947 */ /* 0x000fea0003800000 */
.L_x_4382:
        /* <DEDUP_REMOVED lines=21> */
.L_x_4387:
[----:B------:R-:W-:Y:S05]  /*2790*/  BSYNC B0 ;  /* 0x0000000000007941 */ /* 0x000fea0003800000 */
.L_x_4386:
[----:B------:R-:W-:-:S05]  /*27a0*/  LOP3.LUT R3, R0, R3, RZ, 0xfc, !PT ;  /* 0x0000000300037212 */ /* 0x000fca00078efcff */
[----:B------:R0:W-:Y:S01]  /*27b0*/  STG.E.U8 [R16.64], R3 ;  /* 0x0000000310007986 */ /* 0x0001e2000c101124 */
[----:B------:R-:W-:Y:S05]  /*27c0*/  BRA `(.L_x_4374) ;  /* 0x0000087000007947 */ /* 0x000fea0003800000 */
.L_x_4385:
        /* <DEDUP_REMOVED lines=13> */
.L_x_4389:
[----:B------:R-:W-:Y:S01]  /*28a0*/  IMAD.MOV.U32 R0, RZ, RZ, 0x7f ;  /* 0x0000007fff007424 */ /* 0x000fe200078e00ff */
[----:B------:R-:W-:-:S04]  /*28b0*/  ISETP.GT.U32.AND P0, PT, R2, 0x7f800000, PT ;  /* 0x7f8000000200780c */ /* 0x000fc80003f04070 */
[----:B------:R-:W-:-:S04]  /*28c0*/  SEL R0, R0, 0x7c, P0 ;  /* 0x0000007c00007807 */ /* 0x000fc80000000000 */
.L_x_4390:
[----:B------:R-:W-:Y:S05]  /*28d0*/  BSYNC B0 ;  /* 0x0000000000007941 */ /* 0x000fea0003800000 */
.L_x_4388:
[----:B------:R-:W-:-:S04]  /*28e0*/  LOP3.LUT R2, R7, 0x80000000, RZ, 0xc0, !PT ;  /* 0x8000000007027812 */ /* 0x000fc800078ec0ff */
[----:B------:R-:W-:-:S04]  /*28f0*/  SHF.R.U32.HI R3, RZ, 0x18, R2 ;  /* 0x00000018ff037819 */ /* 0x000fc80000011602 */
[----:B------:R-:W-:-:S05]  /*2900*/  LOP3.LUT R3, R0, R3, RZ, 0xfc, !PT ;  /* 0x0000000300037212 */ /* 0x000fca00078efcff */
[----:B------:R0:W-:Y:S01]  /*2910*/  STG.E.U8 [R16.64], R3 ;  /* 0x0000000310007986 */ /* 0x0001e2000c101124 */
[----:B------:R-:W-:Y:S05]  /*2920*/  BRA `(.L_x_4374) ;  /* 0x0000071000007947 */ /* 0x000fea0003800000 */
.L_x_4384:
[----:B------:R-:W-:-:S05]  /*2930*/  HADD2.F32 R0, -RZ, R7.H0_H0 ;  /* 0x20000007ff007230 */ /* 0x000fca0000004100 */
[----:B------:R-:W-:-:S05]  /*2940*/  F2FP.BF16.PACK_AB R0, RZ, R0 ;  /* 0x00000000ff00723e */ /* 0x000fca00000010ff */
[----:B------:R0:W-:Y:S01]  /*2950*/  STG.E.U16 [R16.64], R0 ;  /* 0x0000000010007986 */ /* 0x0001e2000c101524 */
[----:B------:R-:W-:Y:S05]  /*2960*/  BRA `(.L_x_4374) ;  /* 0x000006d000007947 */ /* 0x000fea0003800000 */
.L_x_4381:
        /* <DEDUP_REMOVED lines=12> */
.L_x_4393:
        /* <DEDUP_REMOVED lines=17> */
.L_x_4396:
[----:B------:R-:W-:-:S04]  /*2b40*/  LOP3.LUT R2, R7, 0x80000000, RZ, 0xc0, !PT ;  /* 0x8000000007027812 */ /* 0x000fc800078ec0ff */
[----:B------:R-:W-:-:S04]  /*2b50*/  SHF.R.U32.HI R3, RZ, 0x18, R2 ;  /* 0x00000018ff037819 */ /* 0x000fc80000011602 */
[----:B------:R-:W-:-:S04]  /*2b60*/  LOP3.LUT R0, R0, R3, RZ, 0xfc, !PT ;  /* 0x0000000300007212 */ /* 0x000fc800078efcff */
[----:B------:R-:W-:Y:S02]  /*2b70*/  PRMT R8, R0, 0x7610, R8 ;  /* 0x0000761000087816 */ /* 0x000fe40000000008 */
.L_x_4395:
[----:B------:R-:W-:Y:S05]  /*2b80*/  BSYNC B0 ;  /* 0x0000000000007941 */ /* 0x000fea0003800000 */
.L_x_4394:
[----:B------:R0:W-:Y:S01]  /*2b90*/  STG.E.U8 [R16.64], R8 ;  /* 0x0000000810007986 */ /* 0x0001e2000c101124 */
[----:B------:R-:W-:Y:S05]  /*2ba0*/  BRA `(.L_x_4374) ;  /* 0x0000049000007947 */ /* 0x000fea0003800000 */
.L_x_4392:
        /* <DEDUP_REMOVED lines=17> */
.L_x_4399:
[----:B------:R-:W-:-:S04]  /*2cc0*/  LOP3.LUT R2, R7, 0x80000000, RZ, 0xc0, !PT ;  /* 0x8000000007027812 */ /* 0x000fc800078ec0ff */
[----:B------:R-:W-:-:S04]  /*2cd0*/  SHF.R.U32.HI R3, RZ, 0x18, R2 ;  /* 0x00000018ff037819 */ /* 0x000fc80000011602 */
[----:B------:R-:W-:-:S04]  /*2ce0*/  LOP3.LUT R0, R0, R3, RZ, 0xfc, !PT ;  /* 0x0000000300007212 */ /* 0x000fc800078efcff */
[----:B------:R-:W-:Y:S02]  /*2cf0*/  PRMT R8, R0, 0x7610, R8 ;  /* 0x0000761000087816 */ /* 0x000fe40000000008 */
.L_x_4398:
[----:B------:R-:W-:Y:S05]  /*2d00*/  BSYNC B0 ;  /* 0x0000000000007941 */ /* 0x000fea0003800000 */
.L_x_4397:
[----:B------:R0:W-:Y:S01]  /*2d10*/  STG.E.U8 [R16.64], R8 ;  /* 0x0000000810007986 */ /* 0x0001e2000c101124 */
[----:B------:R-:W-:Y:S05]  /*2d20*/  BRA `(.L_x_4374) ;  /* 0x0000031000007947 */ /* 0x000fea0003800000 */
.L_x_4391:
        /* <DEDUP_REMOVED lines=22> */
.L_x_4373:
        /* <DEDUP_REMOVED lines=20> */
.L_x_4401:
[----:B------:R-:W-:-:S06]  /*2fd0*/  HADD2.F32 R2, -RZ, R7.H0_H0 ;  /* 0x20000007ff027230 */ /* 0x000fcc0000004100 */
[----:B------:R-:W0:Y:S02]  /*2fe0*/  F2I.U64.TRUNC R2, R2 ;  /* 0x0000000200027311 */ /* 0x000e24000020d800 */
[----:B0-----:R0:W-:Y:S01]  /*2ff0*/  STG.E.64 [R16.64], R2 ;  /* 0x0000000210007986 */ /* 0x0011e2000c101b24 */
[----:B------:R-:W-:Y:S05]  /*3000*/  BRA `(.L_x_4374) ;  /* 0x0000003000007947 */ /* 0x000fea0003800000 */
.L_x_4400:
[----:B------:R-:W-:-:S06]  /*3010*/  HADD2.F32 R7, -RZ, R7.H0_H0 ;  /* 0x20000007ff077230 */ /* 0x000fcc0000004100 */
[----:B------:R-:W0:Y:S02]  /*3020*/  F2I.FTZ.U32.TRUNC.NTZ R7, R7 ;  /* 0x0000000700077305 */ /* 0x000e24000021f000 */
[----:B0-----:R0:W-:Y:S02]  /*3030*/  STG.E [R16.64], R7 ;  /* 0x0000000710007986 */ /* 0x0011e4000c101924 */
.L_x_4374:
[----:B------:R-:W-:-:S05]  /*3040*/  IMAD R18, R18, 0x200, R23 ;  /* 0x0000020012127824 */ /* 0x000fca00078e0217 */
[----:B------:R-:W-:Y:S02]  /*3050*/  IADD3 R19, R18, 0x80, RZ ;  /* 0x0000008012137810 */ /* 0x000fe40007ffe0ff */
.L_x_4333:
[----:B------:R-:W-:Y:S05]  /*3060*/  BSYNC B6 ;  /* 0x0000000000067941 */ /* 0x000fea0003800000 */
.L_x_4332:
        /* <DEDUP_REMOVED lines=231> */
.L_x_4404:
        /* <DEDUP_REMOVED lines=20> */
.L_x_4408:
[----:B------:R-:W2:Y:S02]  /*4020*/  LDG.E.U8 R2, [R2.64] ;  /* 0x0000002402027981 */ /* 0x000ea4000c1e1100 */
[----:B--2---:R-:W0:Y:S02]  /*4030*/  I2F.U16 R0, R2 ;  /* 0x0000000200007306 */ /* 0x004e240000101000 */
[----:B0-----:R-:W-:Y:S01]  /*4040*/  F2FP.PACK_AB R0, RZ, R0 ;  /* 0x00000000ff00723e */ /* 0x001fe200000000ff */
[----:B------:R-:W-:Y:S05]  /*4050*/  BRA `(.L_x_4410) ;  /* 0x00000e1000007947 */ /* 0x000fea0003800000 */
.L_x_4407:
        /* <DEDUP_REMOVED lines=10> */
.L_x_4412:
[----:B------:R-:W2:Y:S02]  /*4100*/  LDG.E R2, [R2.64] ;  /* 0x0000002402027981 */ /* 0x000ea4000c1e1900 */
[----:B--2---:R-:W0:Y:S02]  /*4110*/  I2F R0, R2 ;  /* 0x0000000200007306 */ /* 0x004e240000201400 */
[----:B0-----:R-:W-:Y:S01]  /*4120*/  F2FP.PACK_AB R0, RZ, R0 ;  /* 0x00000000ff00723e */ /* 0x001fe200000000ff */
[----:B------:R-:W-:Y:S05]  /*4130*/  BRA `(.L_x_4410) ;  /* 0x00000d3000007947 */ /* 0x000fea0003800000 */
.L_x_4411:
[----:B------:R-:W2:Y:S02]  /*4140*/  LDG.E.U16 R2, [R2.64] ;  /* 0x0000002402027981 */ /* 0x000ea4000c1e1500 */
[----:B--2---:R-:W0:Y:S02]  /*4150*/  I2F.S16 R0, R2 ;  /* 0x0000000200007306 */ /* 0x004e240000101400 */
[----:B0-----:R-:W-:Y:S01]  /*4160*/  F2FP.PACK_AB R0, RZ, R0 ;  /* 0x00000000ff00723e */ /* 0x001fe200000000ff */
[----:B------:R-:W-:Y:S05]  /*4170*/  BRA `(.L_x_4410) ;  /* 0x00000cf000007947 */ /* 0x000fea0003800000 */
.L_x_4406:
        /* <DEDUP_REMOVED lines=9> */
.L_x_4414:
[----:B------:R0:W5:Y:S01]  /*4210*/  LDG.E.U16 R0, [R2.64] ;  /* 0x0000002402007981 */ /* 0x000162000c1e1500 */
[----:B------:R-:W-:Y:S05]  /*4220*/  BRA `(.L_x_4410) ;  /* 0x00000c4000007947 */ /* 0x000fea0003800000 */
.L_x_4413:
        /* <DEDUP_REMOVED lines=9> */
.L_x_4416:
[----:B------:R0:W5:Y:S01]  /*42c0*/  LDG.E.U16 R0, [R2.64] ;  /* 0x0000002402007981 */ /* 0x000162000c1e1500 */
[----:B------:R-:W-:Y:S05]  /*42d0*/  BRA `(.L_x_4410) ;  /* 0x00000b9000007947 */ /* 0x000fea0003800000 */
.L_x_4415:
[----:B------:R-:W2:Y:S02]  /*42e0*/  LDG.E.64 R2, [R2.64] ;  /* 0x0000002402027981 */ /* 0x000ea4000c1e1b00 */
[----:B--2---:R-:W0:Y:S01]  /*42f0*/  F2F.F32.F64 R0, R2 ;  /* 0x0000000200007310 */ /* 0x004e220000301000 */
[----:B------:R-:W0:-:S14]  /*4300*/  DSETP.GEU.AND P0, PT, |R2|, c[0x2][0x0], PT ;  /* 0x008000000200762a */ /* 0x000e1c0003f0e200 */
[----:B0-----:R-:W-:-:S05]  /*4310*/  @!P0 FMUL R0, R0, 1.175494350822287508e-38 ;  /* 0x0080000000008820 */ /* 0x001fca0000400000 */
[----:B------:R-:W-:Y:S01]  /*4320*/  F2FP.PACK_AB R0, RZ, R0 ;  /* 0x00000000ff00723e */ /* 0x000fe200000000ff */
[----:B------:R-:W-:Y:S05]  /*4330*/  BRA `(.L_x_4410) ;  /* 0x00000b3000007947 */ /* 0x000fea0003800000 */
.L_x_4405:
        /* <DEDUP_REMOVED lines=13> */
.L_x_4419:
[----:B------:R-:W2:Y:S02]  /*4410*/  LDG.E.64 R2, [R2.64] ;  /* 0x0000002402027981 */ /* 0x000ea4000c1e1b00 */
[----:B--2---:R-:W0:Y:S01]  /*4420*/  F2F.F32.F64 R0, R2 ;  /* 0x0000000200007310 */ /* 0x004e220000301000 */
[----:B------:R-:W0:-:S14]  /*4430*/  DSETP.GEU.AND P0, PT, |R2|, c[0x2][0x0], PT ;  /* 0x008000000200762a */ /* 0x000e1c0003f0e200 */
[----:B0-----:R-:W-:-:S05]  /*4440*/  @!P0 FMUL R0, R0, 1.175494350822287508e-38 ;  /* 0x0080000000008820 */ /* 0x001fca0000400000 */
[----:B------:R-:W-:Y:S01]  /*4450*/  F2FP.PACK_AB R0, RZ, R0 ;  /* 0x00000000ff00723e */ /* 0x000fe200000000ff */
[----:B------:R-:W-:Y:S05]  /*4460*/  BRA `(.L_x_4410) ;  /* 0x00000a0000007947 */ /* 0x000fea0003800000 */
.L_x_4418:
        /* <DEDUP_REMOVED lines=28> */
.L_x_4421:
        /* <DEDUP_REMOVED lines=15> */
.L_x_4420:
[----:B------:R-:W2:Y:S02]  /*4720*/  LDG.E.U16 R0, [R2.64] ;  /* 0x0000002402007981 */ /* 0x000ea4000c1e1500 */
[----:B--2---:R-:W-:-:S04]  /*4730*/  PRMT R0, RZ, 0x5410, R0 ;  /* 0x00005410ff007816 */ /* 0x004fc80000000000 */
[----:B------:R-:W-:Y:S01]  /*4740*/  F2FP.PACK_AB R0, RZ, R0 ;  /* 0x00000000ff00723e */ /* 0x000fe200000000ff */
[----:B------:R-:W-:Y:S05]  /*4750*/  BRA `(.L_x_4410) ;  /* 0x0000071000007947 */ /* 0x000fea0003800000 */
.L_x_4417:
        /* <DEDUP_REMOVED lines=12> */
.L_x_4424:
        /* <DEDUP_REMOVED lines=21> */
.L_x_4428:
[----:B------:R-:W-:Y:S05]  /*4970*/  BSYNC B1 ;  /* 0x0000000000017941 */ /* 0x000fea0003800000 */
.L_x_4427:
[----:B------:R-:W-:Y:S01]  /*4980*/  LEA R3, R0, 0x3b800000, 0x17 ;  /* 0x3b80000000037811 */ /* 0x000fe200078eb8ff */
[----:B------:R-:W-:-:S05]  /*4990*/  IMAD.SHL.U32 R0, R2, 0x100000, RZ ;  /* 0x0010000002007824 */ /* 0x000fca00078e00ff */
[----:B------:R-:W-:Y:S02]  /*49a0*/  LOP3.LUT R0, R3, R0, R4, 0xfe, !PT ;  /* 0x0000000003007212 */ /* 0x000fe400078efe04 */
.L_x_4426:
[----:B------:R-:W-:Y:S05]  /*49b0*/  BSYNC B0 ;  /* 0x0000000000007941 */ /* 0x000fea0003800000 */
.L_x_4425:
[----:B------:R-:W-:Y:S01]  /*49c0*/  F2FP.PACK_AB R0, RZ, R0 ;  /* 0x00000000ff00723e */ /* 0x000fe200000000ff */
[----:B------:R-:W-:Y:S05]  /*49d0*/  BRA `(.L_x_4410) ;  /* 0x0000049000007947 */ /* 0x000fea0003800000 */
.L_x_4423:
        /* <DEDUP_REMOVED lines=21> */
.L_x_4432:
[----:B------:R-:W-:Y:S05]  /*4b30*/  BSYNC B1 ;  /* 0x0000000000017941 */ /* 0x000fea0003800000 */
.L_x_4431:
[----:B------:R-:W-:Y:S01]  /*4b40*/  LEA R3, R0, 0x37800000, 0x17 ;  /* 0x3780000000037811 */ /* 0x000fe200078eb8ff */
[----:B------:R-:W-:-:S05]  /*4b50*/  IMAD.SHL.U32 R0, R2, 0x200000, RZ ;  /* 0x0020000002007824 */ /* 0x000fca00078e00ff */
[----:B------:R-:W-:Y:S02]  /*4b60*/  LOP3.LUT R0, R3, R0, R4, 0xfe, !PT ;  /* 0x0000000003007212 */ /* 0x000fe400078efe04 */
.L_x_4430:
[----:B------:R-:W-:Y:S05]  /*4b70*/  BSYNC B0 ;  /* 0x0000000000007941 */ /* 0x000fea0003800000 */
.L_x_4429:
[----:B------:R-:W-:Y:S01]  /*4b80*/  F2FP.PACK_AB R0, RZ, R0 ;  /* 0x00000000ff00723e */ /* 0x000fe200000000ff */
[----:B------:R-:W-:Y:S05]  /*4b90*/  BRA `(.L_x_4410) ;  /* 0x000002d000007947 */ /* 0x000fea0003800000 */
.L_x_4422:
        /* <DEDUP_REMOVED lines=14> */
.L_x_4436:
[----:B------:R-:W-:Y:S05]  /*4c80*/  BSYNC B0 ;  /* 0x0000000000007941 */ /* 0x000fea0003800000 */
.L_x_4435:
[----:B------:R-:W-:Y:S01]  /*4c90*/  F2FP.PACK_AB R0, RZ, R0 ;  /* 0x00000000ff00723e */ /* 0x000fe200000000ff */
[----:B------:R-:W-:Y:S05]  /*4ca0*/  BRA `(.L_x_4410) ;  /* 0x000001c000007947 */ /* 0x000fea0003800000 */
.L_x_4409:
        /* <DEDUP_REMOVED lines=21> */
.L_x_4434:
[----:B------:R-:W2:Y:S02]  /*4e00*/  LDG.E.64 R2, [R2.64] ;  /* 0x0000002402027981 */ /* 0x000ea4000c1e1b00 */
[----:B--2---:R-:W0:Y:S02]  /*4e10*/  I2F.U64 R0, R2 ;  /* 0x0000000200007312 */ /* 0x004e240000301000 */
[----:B0-----:R-:W-:Y:S01]  /*4e20*/  F2FP.PACK_AB R0, RZ, R0 ;  /* 0x00000000ff00723e */ /* 0x001fe200000000ff */
[----:B------:R-:W-:Y:S05]  /*4e30*/  BRA `(.L_x_4410) ;  /* 0x0000003000007947 */ /* 0x000fea0003800000 */
.L_x_4433:
[----:B------:R-:W2:Y:S02]  /*4e40*/  LDG.E R2, [R2.64] ;  /* 0x0000002402027981 */ /* 0x000ea4000c1e1900 */
[----:B--2---:R-:W0:Y:S02]  /*4e50*/  I2F.U32 R0, R2 ;  /* 0x0000000200007306 */ /* 0x004e240000201000 */
[----:B0-----:R-:W-:-:S06]  /*4e60*/  F2FP.PACK_AB R0, RZ, R0 ;  /* 0x00000000ff00723e */ /* 0x001fcc00000000ff */
.L_x_4410:
        /* <DEDUP_REMOVED lines=37> */
.L_x_4438:
[----:B------:R-:W-:Y:S05]  /*50c0*/  BSYNC B0 ;  /* 0x0000000000007941 */ /* 0x000fea0003800000 */
.L_x_4437:
        /* <DEDUP_REMOVED lines=15> */
.L_x_4442:
[----:B------:R-:W-:-:S06]  /*51c0*/  HADD2.F32 R3, -RZ, R7.H0_H0 ;  /* 0x20000007ff037230 */ /* 0x000fcc0000004100 */
[----:B------:R-:W0:Y:S02]  /*51d0*/  F2I.S64.TRUNC R2, R3 ;  /* 0x0000000300027311 */ /* 0x000e24000020d900 */
[----:B0-----:R0:W-:Y:S01]  /*51e0*/  STG.E.U8 [R16.64], R2 ;  /* 0x0000000210007986 */ /* 0x0011e2000c101124 */
[----:B------:R-:W-:Y:S05]  /*51f0*/  BRA `(.L_x_4444) ;  /* 0x00000e4000007947 */ /* 0x000fea0003800000 */
.L_x_4441:
        /* <DEDUP_REMOVED lines=10> */
.L_x_4446:
[----:B------:R-:W-:-:S06]  /*52a0*/  HADD2.F32 R7, -RZ, R7.H0_H0 ;  /* 0x20000007ff077230 */ /* 0x000fcc0000004100 */
[----:B------:R-:W0:Y:S02]  /*52b0*/  F2I.FTZ.TRUNC.NTZ R7, R7 ;  /* 0x0000000700077305 */ /* 0x000e24000021f100 */
[----:B0-----:R0:W-:Y:S01]  /*52c0*/  STG.E [R16.64], R7 ;  /* 0x0000000710007986 */ /* 0x0011e2000c101924 */
[----:B------:R-:W-:Y:S05]  /*52d0*/  BRA `(.L_x_4444) ;  /* 0x00000d6000007947 */ /* 0x000fea0003800000 */
.L_x_4445:
[----:B------:R-:W-:-:S06]  /*52e0*/  HADD2.F32 R7, -RZ, R7.H0_H0 ;  /* 0x20000007ff077230 */ /* 0x000fcc0000004100 */
[----:B------:R-:W0:Y:S02]  /*52f0*/  F2I.FTZ.TRUNC.NTZ R7, R7 ;  /* 0x0000000700077305 */ /* 0x000e24000021f100 */
[----:B0-----:R0:W-:Y:S01]  /*5300*/  STG.E.U16 [R16.64], R7 ;  /* 0x0000000710007986 */ /* 0x0011e2000c101524 */
[----:B------:R-:W-:Y:S05]  /*5310*/  BRA `(.L_x_4444) ;  /* 0x00000d2000007947 */ /* 0x000fea0003800000 */
.L_x_4440:
        /* <DEDUP_REMOVED lines=9> */
.L_x_4448:
[----:B------:R0:W-:Y:S01]  /*53b0*/  STG.E.U16 [R16.64], R7 ;  /* 0x0000000710007986 */ /* 0x0001e2000c101524 */
[----:B------:R-:W-:Y:S05]  /*53c0*/  BRA `(.L_x_4444) ;  /* 0x00000c7000007947 */ /* 0x000fea0003800000 */
.L_x_4447:
        /* <DEDUP_REMOVED lines=10> */
.L_x_4450:
[----:B------:R-:W-:-:S05]  /*5470*/  HADD2.F32 R0, -RZ, R7.H0_H0 ;  /* 0x20000007ff007230 */ /* 0x000fca0000004100 */
[----:B------:R-:W-:-:S04]  /*5480*/  F2FP.PACK_AB R0, RZ, R0 ;  /* 0x00000000ff00723e */ /* 0x000fc800000000ff */
[----:B------:R-:W-:-:S05]  /*5490*/  PRMT R0, R0, 0x5410, RZ ;  /* 0x0000541000007816 */ /* 0x000fca00000000ff */
[----:B------:R0:W-:Y:S01]  /*54a0*/  STG.E [R16.64], R0 ;  /* 0x0000000010007986 */ /* 0x0001e2000c101924 */
[----:B------:R-:W-:Y:S05]  /*54b0*/  BRA `(.L_x_4444) ;  /* 0x00000b8000007947 */ /* 0x000fea0003800000 */
.L_x_4449:
[----:B------:R-:W-:-:S05]  /*54c0*/  HADD2.F32 R2, -RZ, R7.H0_H0 ;  /* 0x20000007ff027230 */ /* 0x000fca0000004100 */
[----:B------:R-:W-:-:S06]  /*54d0*/  FMUL.FTZ R2, R2, 1 ;  /* 0x3f80000002027820 */ /* 0x000fcc0000410000 */
[----:B------:R-:W0:Y:S02]  /*54e0*/  F2F.F64.F32 R2, R2 ;  /* 0x0000000200027310 */ /* 0x000e240000201800 */
[----:B0-----:R0:W-:Y:S01]  /*54f0*/  STG.E.64 [R16.64], R2 ;  /* 0x0000000210007986 */ /* 0x0011e2000c101b24 */
[----:B------:R-:W-:Y:S05]  /*5500*/  BRA `(.L_x_4444) ;  /* 0x00000b3000007947 */ /* 0x000fea0003800000 */
.L_x_4439:
        /* <DEDUP_REMOVED lines=13> */
.L_x_4453:
[----:B------:R-:W-:-:S05]  /*55e0*/  HADD2.F32 R7, -RZ, R7.H0_H0 ;  /* 0x20000007ff077230 */ /* 0x000fca0000004100 */
[----:B------:R-:W-:Y:S02]  /*55f0*/  FMUL.FTZ R4, R7, 1 ;  /* 0x3f80000007047820 */ /* 0x000fe40000410000 */
[----:B------:R-:W-:-:S04]  /*5600*/  CS2R R6, SRZ ;  /* 0x0000000000067805 */ /* 0x000fc8000001ff00 */
[----:B------:R-:W0:Y:S02]  /*5610*/  F2F.F64.F32 R4, R4 ;  /* 0x0000000400047310 */ /* 0x000e240000201800 */
[----:B0-----:R0:W-:Y:S01]  /*5620*/  STG.E.128 [R16.64], R4 ;  /* 0x0000000410007986 */ /* 0x0011e2000c101d24 */
[----:B------:R-:W-:Y:S05]  /*5630*/  BRA `(.L_x_4444) ;  /* 0x00000a0000007947 */ /* 0x000fea0003800000 */
.L_x_4452:
        /* <DEDUP_REMOVED lines=21> */
.L_x_4457:
[----:B------:R-:W-:Y:S05]  /*5790*/  BSYNC B0 ;  /* 0x0000000000007941 */ /* 0x000fea0003800000 */
.L_x_4456:
[----:B------:R-:W-:-:S05]  /*57a0*/  LOP3.LUT R3, R0, R3, RZ, 0xfc, !PT ;  /* 0x0000000300037212 */ /* 0x000fca00078efcff */
[----:B------:R0:W-:Y:S01]  /*57b0*/  STG.E.U8 [R16.64], R3 ;  /* 0x0000000310007986 */ /* 0x0001e2000c101124 */
[----:B------:R-:W-:Y:S05]  /*57c0*/  BRA `(.L_x_4444) ;  /* 0x0000087000007947 */ /* 0x000fea0003800000 */
.L_x_4455:
        /* <DEDUP_REMOVED lines=13> */
.L_x_4459:
[----:B------:R-:W-:Y:S01]  /*58a0*/  IMAD.MOV.U32 R0, RZ, RZ, 0x7f ;  /* 0x0000007fff007424 */ /* 0x000fe200078e00ff */
[----:B------:R-:W-:-:S04]  /*58b0*/  ISETP.GT.U32.AND P0, PT, R2, 0x7f800000, PT ;  /* 0x7f8000000200780c */ /* 0x000fc80003f04070 */
[----:B------:R-:W-:-:S04]  /*58c0*/  SEL R0, R0, 0x7c, P0 ;  /* 0x0000007c00007807 */ /* 0x000fc80000000000 */
.L_x_4460:
[----:B------:R-:W-:Y:S05]  /*58d0*/  BSYNC B0 ;  /* 0x0000000000007941 */ /* 0x000fea0003800000 */
.L_x_4458:
[----:B------:R-:W-:-:S04]  /*58e0*/  LOP3.LUT R2, R7, 0x80000000, RZ, 0xc0, !PT ;  /* 0x8000000007027812 */ /* 0x000fc800078ec0ff */
[----:B------:R-:W-:-:S04]  /*58f0*/  SHF.R.U32.HI R3, RZ, 0x18, R2 ;  /* 0x00000018ff037819 */ /* 0x000fc80000011602 */
[----:B------:R-:W-:-:S05]  /*5900*/  LOP3.LUT R3, R0, R3, RZ, 0xfc, !PT ;  /* 0x0000000300037212 */ /* 0x000fca00078efcff */
[----:B------:R0:W-:Y:S01]  /*5910*/  STG.E.U8 [R16.64], R3 ;  /* 0x0000000310007986 */ /* 0x0001e2000c101124 */
[----:B------:R-:W-:Y:S05]  /*5920*/  BRA `(.L_x_4444) ;  /* 0x0000071000007947 */ /* 0x000fea0003800000 */
.L_x_4454:
[----:B------:R-:W-:-:S05]  /*5930*/  HADD2.F32 R0, -RZ, R7.H0_H0 ;  /* 0x20000007ff007230 */ /* 0x000fca0000004100 */
[----:B------:R-:W-:-:S05]  /*5940*/  F2FP.BF16.PACK_AB R0, RZ, R0 ;  /* 0x00000000ff00723e */ /* 0x000fca00000010ff */
[----:B------:R0:W-:Y:S01]  /*5950*/  STG.E.U16 [R16.64], R0 ;  /* 0x0000000010007986 */ /* 0x0001e2000c101524 */
[----:B------:R-:W-:Y:S05]  /*5960*/  BRA `(.L_x_4444) ;  /* 0x000006d000007947 */ /* 0x000fea0003800000 */
.L_x_4451:
        /* <DEDUP_REMOVED lines=12> */
.L_x_4463:
        /* <DEDUP_REMOVED lines=17> */
.L_x_4466:
[----:B------:R-:W-:-:S04]  /*5b40*/  LOP3.LUT R2, R7, 0x80000000, RZ, 0xc0, !PT ;  /* 0x8000000007027812 */ /* 0x000fc800078ec0ff */
[----:B------:R-:W-:-:S04]  /*5b50*/  SHF.R.U32.HI R3, RZ, 0x18, R2 ;  /* 0x00000018ff037819 */ /* 0x000fc80000011602 */
[----:B------:R-:W-:-:S04]  /*5b60*/  LOP3.LUT R0, R0, R3, RZ, 0xfc, !PT ;  /* 0x0000000300007212 */ /* 0x000fc800078efcff */
[----:B------:R-:W-:Y:S02]  /*5b70*/  PRMT R8, R0, 0x7610, R8 ;  /* 0x0000761000087816 */ /* 0x000fe40000000008 */
.L_x_4465:
[----:B------:R-:W-:Y:S05]  /*5b80*/  BSYNC B0 ;  /* 0x0000000000007941 */ /* 0x000fea0003800000 */
.L_x_4464:
[----:B------:R0:W-:Y:S01]  /*5b90*/  STG.E.U8 [R16.64], R8 ;  /* 0x0000000810007986 */ /* 0x0001e2000c101124 */
[----:B------:R-:W-:Y:S05]  /*5ba0*/  BRA `(.L_x_4444) ;  /* 0x0000049000007947 */ /* 0x000fea0003800000 */
.L_x_4462:
        /* <DEDUP_REMOVED lines=17> */
.L_x_4469:
[----:B------:R-:W-:-:S04]  /*5cc0*/  LOP3.LUT R2, R7, 0x80000000, RZ, 0xc0, !PT ;  /* 0x8000000007027812 */ /* 0x000fc800078ec0ff */
[----:B------:R-:W-:-:S04]  /*5cd0*/  SHF.R.U32.HI R3, RZ, 0x18, R2 ;  /* 0x00000018ff037819 */ /* 0x000fc80000011602 */
[----:B------:R-:W-:-:S04]  /*5ce0*/  LOP3.LUT R0, R0, R3, RZ, 0xfc, !PT ;  /* 0x0000000300007212 */ /* 0x000fc800078efcff */
[----:B------:R-:W-:Y:S02]  /*5cf0*/  PRMT R8, R0, 0x7610, R8 ;  /* 0x0000761000087816 */ /* 0x000fe40000000008 */
.L_x_4468:
[----:B------:R-:W-:Y:S05]  /*5d00*/  BSYNC B0 ;  /* 0x0000000000007941 */ /* 0x000fea0003800000 */
.L_x_4467:
[----:B------:R0:W-:Y:S01]  /*5d10*/  STG.E.U8 [R16.64], R8 ;  /* 0x0000000810007986 */ /* 0x0001e2000c101124 */
[----:B------:R-:W-:Y:S05]  /*5d20*/  BRA `(.L_x_4444) ;  /* 0x0000031000007947 */ /* 0x000fea0003800000 */
.L_x_4461:
        /* <DEDUP_REMOVED lines=22> */
.L_x_4443:
        /* <DEDUP_REMOVED lines=20> */
.L_x_4471:
[----:B------:R-:W-:-:S06]  /*5fd0*/  HADD2.F32 R2, -RZ, R7.H0_H0 ;  /* 0x20000007ff027230 */ /* 0x000fcc0000004100 */
[----:B------:R-:W0:Y:S02]  /*5fe0*/  F2I.U64.TRUNC R2, R2 ;  /* 0x0000000200027311 */ /* 0x000e24000020d800 */
[----:B0-----:R0:W-:Y:S01]  /*5ff0*/  STG.E.64 [R16.64], R2 ;  /* 0x0000000210007986 */ /* 0x0011e2000c101b24 */
[----:B------:R-:W-:Y:S05]  /*6000*/  BRA `(.L_x_4444) ;  /* 0x0000003000007947 */ /* 0x000fea0003800000 */
.L_x_4470:
[----:B------:R-:W-:-:S06]  /*6010*/  HADD2.F32 R7, -RZ, R7.H0_H0 ;  /* 0x20000007ff077230 */ /* 0x000fcc0000004100 */
[----:B------:R-:W0:Y:S02]  /*6020*/  F2I.FTZ.U32.TRUNC.NTZ R7, R7 ;  /* 0x0000000700077305 */ /* 0x000e24000021f000 */
[----:B0-----:R0:W-:Y:S02]  /*6030*/  STG.E [R16.64], R7 ;  /* 0x0000000710007986 */ /* 0x0011e4000c101924 */
.L_x_4444:
        /* <DEDUP_REMOVED lines=231> */
.L_x_4472:
        /* <DEDUP_REMOVED lines=20> */
.L_x_4476:
[----:B------:R-:W2:Y:S02]  /*6ff0*/  LDG.E.U8 R2, [R2.64] ;  /* 0x0000002402027981 */ /* 0x000ea4000c1e1100 */
[----:B--2---:R-:W0:Y:S02]  /*7000*/  I2F.U16 R0, R2 ;  /* 0x0000000200007306 */ /* 0x004e240000101000 */
[----:B0-----:R-:W-:Y:S01]  /*7010*/  F2FP.PACK_AB R0, RZ, R0 ;  /* 0x00000000ff00723e */ /* 0x001fe200000000ff */
[----:B------:R-:W-:Y:S05]  /*7020*/  BRA `(.L_x_4478) ;  /* 0x00000e1000007947 */ /* 0x000fea0003800000 */
.L_x_4475:
        /* <DEDUP_REMOVED lines=10> */
.L_x_4480:
[----:B------:R-:W2:Y:S02]  /*70d0*/  LDG.E R2, [R2.64] ;  /* 0x0000002402027981 */ /* 0x000ea4000c1e1900 */
[----:B--2---:R-:W0:Y:S02]  /*70e0*/  I2F R0, R2 ;  /* 0x0000000200007306 */ /* 0x004e240000201400 */
[----:B0-----:R-:W-:Y:S01]  /*70f0*/  F2FP.PACK_AB R0, RZ, R0 ;  /* 0x00000000ff00723e */ /* 0x001fe200000000ff */
[----:B------:R-:W-:Y:S05]  /*7100*/  BRA `(.L_x_4478) ;  /* 0x00000d3000007947 */ /* 0x000fea0003800000 */
.L_x_4479:
[----:B------:R-:W2:Y:S02]  /*7110*/  LDG.E.U16 R2, [R2.64] ;  /* 0x0000002402027981 */ /* 0x000ea4000c1e1500 */
[----:B--2---:R-:W0:Y:S02]  /*7120*/  I2F.S16 R0, R2 ;  /* 0x0000000200007306 */ /* 0x004e240000101400 */
[----:B0-----:R-:W-:Y:S01]  /*7130*/  F2FP.PACK_AB R0, RZ, R0 ;  /* 0x00000000ff00723e */ /* 0x001fe200000000ff */
[----:B------:R-:W-:Y:S05]  /*7140*/  BRA `(.L_x_4478) ;  /* 0x00000cf000007947 */ /* 0x000fea0003800000 */
.L_x_4474:
        /* <DEDUP_REMOVED lines=9> */
.L_x_4482:
[----:B------:R0:W5:Y:S01]  /*71e0*/  LDG.E.U16 R0, [R2.64] ;  /* 0x0000002402007981 */ /* 0x000162000c1e1500 */
[----:B------:R-:W-:Y:S05]  /*71f0*/  BRA `(.L_x_4478) ;  /* 0x00000c4000007947 */ /* 0x000fea0003800000 */
.L_x_4481:
        /* <DEDUP_REMOVED lines=9> */
.L_x_4484:
[----:B------:R0:W5:Y:S01]  /*7290*/  LDG.E.U16 R0, [R2.64] ;  /* 0x0000002402007981 */ /* 0x000162000c1e1500 */
[----:B------:R-:W-:Y:S05]  /*72a0*/  BRA `(.L_x_4478) ;  /* 0x00000b9000007947 */ /* 0x000fea0003800000 */
.L_x_4483:
[----:B------:R-:W2:Y:S02]  /*72b0*/  LDG.E.64 R2, [R2.64] ;  /* 0x0000002402027981 */ /* 0x000ea4000c1e1b00 */
[----:B--2---:R-:W0:Y:S01]  /*72c0*/  F2F.F32.F64 R0, R2 ;  /* 0x0000000200007310 */ /* 0x004e220000301000 */
[----:B------:R-:W0:-:S14]  /*72d0*/  DSETP.GEU.AND P0, PT, |R2|, c[0x2][0x0], PT ;  /* 0x008000000200762a */ /* 0x000e1c0003f0e200 */
[----:B0-----:R-:W-:-:S05]  /*72e0*/  @!P0 FMUL R0, R0, 1.175494350822287508e-38 ;  /* 0x0080000000008820 */ /* 0x001fca0000400000 */
[----:B------:R-:W-:Y:S01]  /*72f0*/  F2FP.PACK_AB R0, RZ, R0 ;  /* 0x00000000ff00723e */ /* 0x000fe200000000ff */
[----:B------:R-:W-:Y:S05]  /*7300*/  BRA `(.L_x_4478) ;  /* 0x00000b3000007947 */ /* 0x000fea0003800000 */
.L_x_4473:
        /* <DEDUP_REMOVED lines=13> */
.L_x_4487:
[----:B------:R-:W2:Y:S02]  /*73e0*/  LDG.E.64 R2, [R2.64] ;  /* 0x0000002402027981 */ /* 0x000ea4000c1e1b00 */
[----:B--2---:R-:W0:Y:S01]  /*73f0*/  F2F.F32.F64 R0, R2 ;  /* 0x0000000200007310 */ /* 0x004e220000301000 */
[----:B------:R-:W0:-:S14]  /*7400*/  DSETP.GEU.AND P0, PT, |R2|, c[0x2][0x0], PT ;  /* 0x008000000200762a */ /* 0x000e1c0003f0e200 */
[----:B0-----:R-:W-:-:S05]  /*7410*/  @!P0 FMUL R0, R0, 1.175494350822287508e-38 ;  /* 0x0080000000008820 */ /* 0x001fca0000400000 */
[----:B------:R-:W-:Y:S01]  /*7420*/  F2FP.PACK_AB R0, RZ, R0 ;  /* 0x00000000ff00723e */ /* 0x000fe200000000ff */
[----:B------:R-:W-:Y:S05]  /*7430*/  BRA `(.L_x_4478) ;  /* 0x00000a0000007947 */ /* 0x000fea0003800000 */
.L_x_4486:
        /* <DEDUP_REMOVED lines=28> */
.L_x_4489:
        /* <DEDUP_REMOVED lines=15> */
.L_x_4488:
[----:B------:R-:W2:Y:S02]  /*76f0*/  LDG.E.U16 R0, [R2.64] ;  /* 0x0000002402007981 */ /* 0x000ea4000c1e1500 */
[----:B--2---:R-:W-:-:S04]  /*7700*/  PRMT R0, RZ, 0x5410, R0 ;  /* 0x00005410ff007816 */ /* 0x004fc80000000000 */
[----:B------:R-:W-:Y:S01]  /*7710*/  F2FP.PACK_AB R0, RZ, R0 ;  /* 0x00000000ff00723e */ /* 0x000fe200000000ff */
[----:B------:R-:W-:Y:S05]  /*7720*/  BRA `(.L_x_4478) ;  /* 0x0000071000007947 */ /* 0x000fea0003800000 */
.L_x_4485:
        /* <DEDUP_REMOVED lines=12> */
.L_x_4492:
        /* <DEDUP_REMOVED lines=21> */
.L_x_4496:
[----:B------:R-:W-:Y:S05]  /*7940*/  BSYNC B1 ;  /* 0x0000000000017941 */ /* 0x000fea0003800000 */
.L_x_4495:
[----:B------:R-:W-:Y:S01]  /*7950*/  LEA R3, R0, 0x3b800000, 0x17 ;  /* 0x3b80000000037811 */ /* 0x000fe200078eb8ff */
[----:B------:R-:W-:-:S05]  /*7960*/  IMAD.SHL.U32 R0, R2, 0x100000, RZ ;  /* 0x0010000002007824 */ /* 0x000fca00078e00ff */
[----:B------:R-:W-:Y:S02]  /*7970*/  LOP3.LUT R0, R3, R0, R4, 0xfe, !PT ;  /* 0x0000000003007212 */ /* 0x000fe400078efe04 */
.L_x_4494:
[----:B------:R-:W-:Y:S05]  /*7980*/  BSYNC B0 ;  /* 0x0000000000007941 */ /* 0x000fea0003800000 */
.L_x_4493:
[----:B------:R-:W-:Y:S01]  /*7990*/  F2FP.PACK_AB R0, RZ, R0 ;  /* 0x00000000ff00723e */ /* 0x000fe200000000ff */
[----:B------:R-:W-:Y:S05]  /*79a0*/  BRA `(.L_x_4478) ;  /* 0x0000049000007947 */ /* 0x000fea0003800000 */
.L_x_4491:
        /* <DEDUP_REMOVED lines=21> */
.L_x_4500:
[----:B------:R-:W-:Y:S05]  /*7b00*/  BSYNC B1 ;  /* 0x0000000000017941 */ /* 0x000fea0003800000 */
.L_x_4499:
[----:B------:R-:W-:Y:S01]  /*7b10*/  LEA R3, R0, 0x37800000, 0x17 ;  /* 0x3780000000037811 */ /* 0x000fe200078eb8ff */
[----:B------:R-:W-:-:S05]  /*7b20*/  IMAD.SHL.U32 R0, R2, 0x200000, RZ ;  /* 0x0020000002007824 */ /* 0x000fca00078e00ff */
[----:B------:R-:W-:Y:S02]  /*7b30*/  LOP3.LUT R0, R3, R0, R4, 0xfe, !PT ;  /* 0x0000000003007212 */ /* 0x000fe400078efe04 */
.L_x_4498:
[----:B------:R-:W-:Y:S05]  /*7b40*/  BSYNC B0 ;  /* 0x0000000000007941 */ /* 0x000fea0003800000 */
.L_x_4497:
[----:B------:R-:W-:Y:S01]  /*7b50*/  F2FP.PACK_AB R0, RZ, R0 ;  /* 0x00000000ff00723e */ /* 0x000fe200000000ff */
[----:B------:R-:W-:Y:S05]  /*7b60*/  BRA `(.L_x_4478) ;  /* 0x000002d000007947 */ /* 0x000fea0003800000 */
.L_x_4490:
        /* <DEDUP_REMOVED lines=14> */
.L_x_4504:
[----:B------:R-:W-:Y:S05]  /*7c50*/  BSYNC B0 ;  /* 0x0000000000007941 */ /* 0x000fea0003800000 */
.L_x_4503:
[----:B------:R-:W-:Y:S01]  /*7c60*/  F2FP.PACK_AB R0, RZ, R0 ;  /* 0x00000000ff00723e */ /* 0x000fe200000000ff */
[----:B------:R-:W-:Y:S05]  /*7c70*/  BRA `(.L_x_4478) ;  /* 0x000001c000007947 */ /* 0x000fea0003800000 */
.L_x_4477:
        /* <DEDUP_REMOVED lines=21> */
.L_x_4502:
[----:B------:R-:W2:Y:S02]  /*7dd0*/  LDG.E.64 R2, [R2.64] ;  /* 0x0000002402027981 */ /* 0x000ea4000c1e1b00 */
[----:B--2---:R-:W0:Y:S02]  /*7de0*/  I2F.U64 R0, R2 ;  /* 0x0000000200007312 */ /* 0x004e240000301000 */
[----:B0-----:R-:W-:Y:S01]  /*7df0*/  F2FP.PACK_AB R0, RZ, R0 ;  /* 0x00000000ff00723e */ /* 0x001fe200000000ff */
[----:B------:R-:W-:Y:S05]  /*7e00*/  BRA `(.L_x_4478) ;  /* 0x0000003000007947 */ /* 0x000fea0003800000 */
.L_x_4501:
[----:B------:R-:W2:Y:S02]  /*7e10*/  LDG.E R2, [R2.64] ;  /* 0x0000002402027981 */ /* 0x000ea4000c1e1900 */
[----:B--2---:R-:W0:Y:S02]  /*7e20*/  I2F.U32 R0, R2 ;  /* 0x0000000200007306 */ /* 0x004e240000201000 */
[----:B0-----:R-:W-:-:S06]  /*7e30*/  F2FP.PACK_AB R0, RZ, R0 ;  /* 0x00000000ff00723e */ /* 0x001fcc00000000ff */
.L_x_4478:
        /* <DEDUP_REMOVED lines=37> */
.L_x_4506:
[----:B------:R-:W-:Y:S05]  /*8090*/  BSYNC B0 ;  /* 0x0000000000007941 */ /* 0x000fea0003800000 */
.L_x_4505:
        /* <DEDUP_REMOVED lines=15> */
.L_x_4510:
[----:B------:R-:W-:-:S06]  /*8190*/  HADD2.F32 R3, -RZ, R7.H0_H0 ;  /* 0x20000007ff037230 */ /* 0x000fcc0000004100 */
[----:B------:R-:W0:Y:S02]  /*81a0*/  F2I.S64.TRUNC R2, R3 ;  /* 0x0000000300027311 */ /* 0x000e24000020d900 */
[----:B0-----:R0:W-:Y:S01]  /*81b0*/  STG.E.U8 [R16.64], R2 ;  /* 0x0000000210007986 */ /* 0x0011e2000c101124 */
[----:B------:R-:W-:Y:S05]  /*81c0*/  BRA `(.L_x_4512) ;  /* 0x00000e4000007947 */ /* 0x000fea0003800000 */
.L_x_4509:
        /* <DEDUP_REMOVED lines=10> */
.L_x_4514:
[----:B------:R-:W-:-:S06]  /*8270*/  HADD2.F32 R7, -RZ, R7.H0_H0 ;  /* 0x20000007ff077230 */ /* 0x000fcc0000004100 */
[----:B------:R-:W0:Y:S02]  /*8280*/  F2I.FTZ.TRUNC.NTZ R7, R7 ;  /* 0x0000000700077305 */ /* 0x000e24000021f100 */
[----:B0-----:R0:W-:Y:S01]  /*8290*/  STG.E [R16.64], R7 ;  /* 0x0000000710007986 */ /* 0x0011e2000c101924 */
[----:B------:R-:W-:Y:S05]  /*82a0*/  BRA `(.L_x_4512) ;  /* 0x00000d6000007947 */ /* 0x000fea0003800000 */
.L_x_4513:
[----:B------:R-:W-:-:S06]  /*82b0*/  HADD2.F32 R7, -RZ, R7.H0_H0 ;  /* 0x20000007ff077230 */ /* 0x000fcc0000004100 */
[----:B------:R-:W0:Y:S02]  /*82c0*/  F2I.FTZ.TRUNC.NTZ R7, R7 ;  /* 0x0000000700077305 */ /* 0x000e24000021f100 */
[----:B0-----:R0:W-:Y:S01]  /*82d0*/  STG.E.U16 [R16.64], R7 ;  /* 0x0000000710007986 */ /* 0x0011e2000c101524 */
[----:B------:R-:W-:Y:S05]  /*82e0*/  BRA `(.L_x_4512) ;  /* 0x00000d2000007947 */ /* 0x000fea0003800000 */
.L_x_4508:
        /* <DEDUP_REMOVED lines=9> */
.L_x_4516:
[----:B------:R0:W-:Y:S01]  /*8380*/  STG.E.U16 [R16.64], R7 ;  /* 0x0000000710007986 */ /* 0x0001e2000c101524 */
[----:B------:R-:W-:Y:S05]  /*8390*/  BRA `(.L_x_4512) ;  /* 0x00000c7000007947 */ /* 0x000fea0003800000 */
.L_x_4515:
        /* <DEDUP_REMOVED lines=10> */
.L_x_4518:
[----:B------:R-:W-:-:S05]  /*8440*/  HADD2.F32 R0, -RZ, R7.H0_H0 ;  /* 0x20000007ff007230 */ /* 0x000fca0000004100 */
[----:B------:R-:W-:-:S04]  /*8450*/  F2FP.PACK_AB R0, RZ, R0 ;  /* 0x00000000ff00723e */ /* 0x000fc800000000ff */
[----:B------:R-:W-:-:S05]  /*8460*/  PRMT R0, R0, 0x5410, RZ ;  /* 0x0000541000007816 */ /* 0x000fca00000000ff */
[----:B------:R0:W-:Y:S01]  /*8470*/  STG.E [R16.64], R0 ;  /* 0x0000000010007986 */ /* 0x0001e2000c101924 */
[----:B------:R-:W-:Y:S05]  /*8480*/  BRA `(.L_x_4512) ;  /* 0x00000b8000007947 */ /* 0x000fea0003800000 */
.L_x_4517:
[----:B------:R-:W-:-:S05]  /*8490*/  HADD2.F32 R2, -RZ, R7.H0_H0 ;  /* 0x20000007ff027230 */ /* 0x000fca0000004100 */
[----:B------:R-:W-:-:S06]  /*84a0*/  FMUL.FTZ R2, R2, 1 ;  /* 0x3f80000002027820 */ /* 0x000fcc0000410000 */
[----:B------:R-:W0:Y:S02]  /*84b0*/  F2F.F64.F32 R2, R2 ;  /* 0x0000000200027310 */ /* 0x000e240000201800 */
[----:B0-----:R0:W-:Y:S01]  /*84c0*/  STG.E.64 [R16.64], R2 ;  /* 0x0000000210007986 */ /* 0x0011e2000c101b24 */
[----:B------:R-:W-:Y:S05]  /*84d0*/  BRA `(.L_x_4512) ;  /* 0x00000b3000007947 */ /* 0x000fea0003800000 */
.L_x_4507:
        /* <DEDUP_REMOVED lines=13> */
.L_x_4521:
[----:B------:R-:W-:-:S05]  /*85b0*/  HADD2.F32 R7, -RZ, R7.H0_H0 ;  /* 0x20000007ff077230 */ /* 0x000fca0000004100 */
[----:B------:R-:W-:Y:S02]  /*85c0*/  FMUL.FTZ R4, R7, 1 ;  /* 0x3f80000007047820 */ /* 0x000fe40000410000 */
[----:B------:R-:W-:-:S04]  /*85d0*/  CS2R R6, SRZ ;  /* 0x0000000000067805 */ /* 0x000fc8000001ff00 */
[----:B------:R-:W0:Y:S02]  /*85e0*/  F2F.F64.F32 R4, R4 ;  /* 0x0000000400047310 */ /* 0x000e240000201800 */
[----:B0-----:R0:W-:Y:S01]  /*85f0*/  STG.E.128 [R16.64], R4 ;  /* 0x0000000410007986 */ /* 0x0011e2000c101d24 */
[----:B------:R-:W-:Y:S05]  /*8600*/  BRA `(.L_x_4512) ;  /* 0x00000a0000007947 */ /* 0x000fea0003800000 */
.L_x_4520:
        /* <DEDUP_REMOVED lines=21> */
.L_x_4525:
[----:B------:R-:W-:Y:S05]  /*8760*/  BSYNC B0 ;  /* 0x0000000000007941 */ /* 0x000fea0003800000 */
.L_x_4524:
[----:B------:R-:W-:-:S05]  /*8770*/  LOP3.LUT R3, R0, R3, RZ, 0xfc, !PT ;  /* 0x0000000300037212 */ /* 0x000fca00078efcff */
[----:B------:R0:W-:Y:S01]  /*8780*/  STG.E.U8 [R16.64], R3 ;  /* 0x0000000310007986 */ /* 0x0001e2000c101124 */
[----:B------:R-:W-:Y:S05]  /*8790*/  BRA `(.L_x_4512) ;  /* 0x0000087000007947 */ /* 0x000fea0003800000 */
.L_x_4523:
        /* <DEDUP_REMOVED lines=13> */
.L_x_4527:
[----:B------:R-:W-:Y:S01]  /*8870*/  IMAD.MOV.U32 R0, RZ, RZ, 0x7f ;  /* 0x0000007fff007424 */ /* 0x000fe200078e00ff */
[----:B------:R-:W-:-:S04]  /*8880*/  ISETP.GT.U32.AND P0, PT, R2, 0x7f800000, PT ;  /* 0x7f8000000200780c */ /* 0x000fc80003f04070 */
[----:B------:R-:W-:-:S04]  /*8890*/  SEL R0, R0, 0x7c, P0 ;  /* 0x0000007c00007807 */ /* 0x000fc80000000000 */
.L_x_4528:
[----:B------:R-:W-:Y:S05]  /*88a0*/  BSYNC B0 ;  /* 0x0000000000007941 */ /* 0x000fea0003800000 */
.L_x_4526:
[----:B------:R-:W-:-:S04]  /*88b0*/  LOP3.LUT R2, R7, 0x80000000, RZ, 0xc0, !PT ;  /* 0x8000000007027812 */ /* 0x000fc800078ec0ff */
[----:B------:R-:W-:-:S04]  /*88c0*/  SHF.R.U32.HI R3, RZ, 0x18, R2 ;  /* 0x00000018ff037819 */ /* 0x000fc80000011602 */
[----:B------:R-:W-:-:S05]  /*88d0*/  LOP3.LUT R3, R0, R3, RZ, 0xfc, !PT ;  /* 0x0000000300037212 */ /* 0x000fca00078efcff */
[----:B------:R0:W-:Y:S01]  /*88e0*/  STG.E.U8 [R16.64], R3 ;  /* 0x0000000310007986 */ /* 0x0001e2000c101124 */
[----:B------:R-:W-:Y:S05]  /*88f0*/  BRA `(.L_x_4512) ;  /* 0x0000071000007947 */ /* 0x000fea0003800000 */
.L_x_4522:
[----:B------:R-:W-:-:S05]  /*8900*/  HADD2.F32 R0, -RZ, R7.H0_H0 ;  /* 0x20000007ff007230 */ /* 0x000fca0000004100 */
[----:B------:R-:W-:-:S05]  /*8910*/  F2FP.BF16.PACK_AB R0, RZ, R0 ;  /* 0x00000000ff00723e */ /* 0x000fca00000010ff */
[----:B------:R0:W-:Y:S01]  /*8920*/  STG.E.U16 [R16.64], R0 ;  /* 0x0000000010007986 */ /* 0x0001e2000c101524 */
[----:B------:R-:W-:Y:S05]  /*8930*/  BRA `(.L_x_4512) ;  /* 0x000006d000007947 */ /* 0x000fea0003800000 */
.L_x_4519:
        /* <DEDUP_REMOVED lines=12> */
.L_x_4531:
        /* <DEDUP_REMOVED lines=17> */
.L_x_4534:
[----:B------:R-:W-:-:S04]  /*8b10*/  LOP3.LUT R2, R7, 0x80000000, RZ, 0xc0, !PT ;  /* 0x8000000007027812 */ /* 0x000fc800078ec0ff */
[----:B------:R-:W-:-:S04]  /*8b20*/  SHF.R.U32.HI R3, RZ, 0x18, R2 ;  /* 0x00000018ff037819 */ /* 0x000fc80000011602 */
[----:B------:R-:W-:-:S04]  /*8b30*/  LOP3.LUT R0, R0, R3, RZ, 0xfc, !PT ;  /* 0x0000000300007212 */ /* 0x000fc800078efcff */
[----:B------:R-:W-:Y:S02]  /*8b40*/  PRMT R8, R0, 0x7610, R8 ;  /* 0x0000761000087816 */ /* 0x000fe40000000008 */
.L_x_4533:
[----:B------:R-:W-:Y:S05]  /*8b50*/  BSYNC B0 ;  /* 0x0000000000007941 */ /* 0x000fea0003800000 */
.L_x_4532:
[----:B------:R0:W-:Y:S01]  /*8b60*/  STG.E.U8 [R16.64], R8 ;  /* 0x0000000810007986 */ /* 0x0001e2000c101124 */
[----:B------:R-:W-:Y:S05]  /*8b70*/  BRA `(.L_x_4512) ;  /* 0x0000049000007947 */ /* 0x000fea0003800000 */
.L_x_4530:
        /* <DEDUP_REMOVED lines=17> */
.L_x_4537:
[----:B------:R-:W-:-:S04]  /*8c90*/  LOP3.LUT R2, R7, 0x80000000, RZ, 0xc0, !PT ;  /* 0x8000000007027812 */ /* 0x000fc800078ec0ff */
[----:B------:R-:W-:-:S04]  /*8ca0*/  SHF.R.U32.HI R3, RZ, 0x18, R2 ;  /* 0x00000018ff037819 */ /* 0x000fc80000011602 */
[----:B------:R-:W-:-:S04]  /*8cb0*/  LOP3.LUT R0, R0, R3, RZ, 0xfc, !PT ;  /* 0x0000000300007212 */ /* 0x000fc800078efcff */
[----:B------:R-:W-:Y:S02]  /*8cc0*/  PRMT R8, R0, 0x7610, R8 ;  /* 0x0000761000087816 */ /* 0x000fe40000000008 */
.L_x_4536:
[----:B------:R-:W-:Y:S05]  /*8cd0*/  BSYNC B0 ;  /* 0x0000000000007941 */ /* 0x000fea0003800000 */
.L_x_4535:
[----:B------:R0:W-:Y:S01]  /*8ce0*/  STG.E.U8 [R16.64], R8 ;  /* 0x0000000810007986 */ /* 0x0001e2000c101124 */
[----:B------:R-:W-:Y:S05]  /*8cf0*/  BRA `(.L_x_4512) ;  /* 0x0000031000007947 */ /* 0x000fea0003800000 */
.L_x_4529:
        /* <DEDUP_REMOVED lines=22> */
.L_x_4511:
        /* <DEDUP_REMOVED lines=20> */
.L_x_4539:
[----:B------:R-:W-:-:S06]  /*8fa0*/  HADD2.F32 R2, -RZ, R7.H0_H0 ;  /* 0x20000007ff027230 */ /* 0x000fcc0000004100 */
[----:B------:R-:W0:Y:S02]  /*8fb0*/  F2I.U64.TRUNC R2, R2 ;  /* 0x0000000200027311 */ /* 0x000e24000020d800 */
[----:B0-----:R0:W-:Y:S01]  /*8fc0*/  STG.E.64 [R16.64], R2 ;  /* 0x0000000210007986 */ /* 0x0011e2000c101b24 */
[----:B------:R-:W-:Y:S05]  /*8fd0*/  BRA `(.L_x_4512) ;  /* 0x0000003000007947 */ /* 0x000fea0003800000 */
.L_x_4538:
[----:B------:R-:W-:-:S06]  /*8fe0*/  HADD2.F32 R7, -RZ, R7.H0_H0 ;  /* 0x20000007ff077230 */ /* 0x000fcc0000004100 */
[----:B------:R-:W0:Y:S02]  /*8ff0*/  F2I.FTZ.U32.TRUNC.NTZ R7, R7 ;  /* 0x0000000700077305 */ /* 0x000e24000021f000 */
[----:B0-----:R0:W-:Y:S02]  /*9000*/  STG.E [R16.64], R7 ;  /* 0x0000000710007986 */ /* 0x0011e4000c101924 */
.L_x_4512:
[----:B------:R-:W-:Y:S02]  /*9010*/  IADD3 R19, R19, 0x80, RZ ;  /* 0x0000008013137810 */ /* 0x000fe40007ffe0ff */
.L_x_4403:
[----:B------:R-:W-:Y:S05]  /*9020*/  BSYNC B6 ;  /* 0x0000000000067941 */ /* 0x000fea0003800000 */
.L_x_4402:
        /* <DEDUP_REMOVED lines=230> */
.L_x_4540:
        /* <DEDUP_REMOVED lines=20> */
.L_x_4544:
[----:B------:R-:W2:Y:S02]  /*9fd0*/  LDG.E.U8 R2, [R2.64] ;  /* 0x0000002402027981 */ /* 0x000ea4000c1e1100 */
[----:B--2---:R-:W0:Y:S02]  /*9fe0*/  I2F.U16 R0, R2 ;  /* 0x0000000200007306 */ /* 0x004e240000101000 */
[----:B0-----:R-:W-:Y:S01]  /*9ff0*/  F2FP.PACK_AB R0, RZ, R0 ;  /* 0x00000000ff00723e */ /* 0x001fe200000000ff */
[----:B------:R-:W-:Y:S05]  /*a000*/  BRA `(.L_x_4546) ;  /* 0x00000e1000007947 */ /* 0x000fea0003800000 */
.L_x_4543:
        /* <DEDUP_REMOVED lines=10> */
.L_x_4548:
[----:B------:R-:W2:Y:S02]  /*a0b0*/  LDG.E R2, [R2.64] ;  /* 0x0000002402027981 */ /* 0x000ea4000c1e1900 */
[----:B--2---:R-:W0:Y:S02]  /*a0c0*/  I2F R0, R2 ;  /* 0x0000000200007306 */ /* 0x004e240000201400 */
[----:B0-----:R-:W-:Y:S01]  /*a0d0*/  F2FP.PACK_AB R0, RZ, R0 ;  /* 0x00000000ff00723e */ /* 0x001fe200000000ff */
[----:B------:R-:W-:Y:S05]  /*a0e0*/  BRA `(.L_x_4546) ;  /* 0x00000d3000007947 */ /* 0x000fea0003800000 */
.L_x_4547:
[----:B------:R-:W2:Y:S02]  /*a0f0*/  LDG.E.U16 R2, [R2.64] ;  /* 0x0000002402027981 */ /* 0x000ea4000c1e1500 */
[----:B--2---:R-:W0:Y:S02]  /*a100*/  I2F.S16 R0, R2 ;  /* 0x0000000200007306 */ /* 0x004e240000101400 */
[----:B0-----:R-:W-:Y:S01]  /*a110*/  F2FP.PACK_AB R0, RZ, R0 ;  /* 0x00000000ff00723e */ /* 0x001fe200000000ff */
[----:B------:R-:W-:Y:S05]  /*a120*/  BRA `(.L_x_4546) ;  /* 0x00000cf000007947 */ /* 0x000fea0003800000 */
.L_x_4542:
        /* <DEDUP_REMOVED lines=9> */
.L_x_4550:
[----:B------:R0:W5:Y:S01]  /*a1c0*/  LDG.E.U16 R0, [R2.64] ;  /* 0x0000002402007981 */ /* 0x000162000c1e1500 */
[----:B------:R-:W-:Y:S05]  /*a1d0*/  BRA `(.L_x_4546) ;  /* 0x00000c4000007947 */ /* 0x000fea0003800000 */
.L_x_4549:
        /* <DEDUP_REMOVED lines=9> */
.L_x_4552:
[----:B------:R0:W5:Y:S01]  /*a270*/  LDG.E.U16 R0, [R2.64] ;  /* 0x0000002402007981 */ /* 0x000162000c1e1500 */
[----:B------:R-:W-:Y:S05]  /*a280*/  BRA `(.L_x_4546) ;  /* 0x00000b9000007947 */ /* 0x000fea0003800000 */
.L_x_4551:
[----:B------:R-:W2:Y:S02]  /*a290*/  LDG.E.64 R2, [R2.64] ;  /* 0x0000002402027981 */ /* 0x000ea4000c1e1b00 */
[----:B--2---:R-:W0:Y:S01]  /*a2a0*/  F2F.F32.F64 R0, R2 ;  /* 0x0000000200007310 */ /* 0x004e220000301000 */
[----:B------:R-:W0:-:S14]  /*a2b0*/  DSETP.GEU.AND P0, PT, |R2|, c[0x2][0x0], PT ;  /* 0x008000000200762a */ /* 0x000e1c0003f0e200 */
[----:B0-----:R-:W-:-:S05]  /*a2c0*/  @!P0 FMUL R0, R0, 1.175494350822287508e-38 ;  /* 0x0080000000008820 */ /* 0x001fca0000400000 */
[----:B------:R-:W-:Y:S01]  /*a2d0*/  F2FP.PACK_AB R0, RZ, R0 ;  /* 0x00000000ff00723e */ /* 0x000fe200000000ff */
[----:B------:R-:W-:Y:S05]  /*a2e0*/  BRA `(.L_x_4546) ;  /* 0x00000b3000007947 */ /* 0x000fea0003800000 */
.L_x_4541:
        /* <DEDUP_REMOVED lines=13> */
.L_x_4555:
[----:B------:R-:W2:Y:S02]  /*a3c0*/  LDG.E.64 R2, [R2.64] ;  /* 0x0000002402027981 */ /* 0x000ea4000c1e1b00 */
[----:B--2---:R-:W0:Y:S01]  /*a3d0*/  F2F.F32.F64 R0, R2 ;  /* 0x0000000200007310 */ /* 0x004e220000301000 */
[----:B------:R-:W0:-:S14]  /*a3e0*/  DSETP.GEU.AND P0, PT, |R2|, c[0x2][0x0], PT ;  /* 0x008000000200762a */ /* 0x000e1c0003f0e200 */
[----:B0-----:R-:W-:-:S05]  /*a3f0*/  @!P0 FMUL R0, R0, 1.175494350822287508e-38 ;  /* 0x0080000000008820 */ /* 0x001fca0000400000 */
[----:B------:R-:W-:Y:S01]  /*a400*/  F2FP.PACK_AB R0, RZ, R0 ;  /* 0x00000000ff00723e */ /* 0x000fe200000000ff */
[----:B------:R-:W-:Y:S05]  /*a410*/  BRA `(.L_x_4546) ;  /* 0x00000a0000007947 */ /* 0x000fea0003800000 */
.L_x_4554:
        /* <DEDUP_REMOVED lines=28> */
.L_x_4557:
        /* <DEDUP_REMOVED lines=15> */
.L_x_4556:
[----:B------:R-:W2:Y:S02]  /*a6d0*/  LDG.E.U16 R0, [R2.64] ;  /* 0x0000002402007981 */ /* 0x000ea4000c1e1500 */
[----:B--2---:R-:W-:-:S04]  /*a6e0*/  PRMT R0, RZ, 0x5410, R0 ;  /* 0x00005410ff007816 */ /* 0x004fc80000000000 */
[----:B------:R-:W-:Y:S01]  /*a6f0*/  F2FP.PACK_AB R0, RZ, R0 ;  /* 0x00000000ff00723e */ /* 0x000fe200000000ff */
[----:B------:R-:W-:Y:S05]  /*a700*/  BRA `(.L_x_4546) ;  /* 0x0000071000007947 */ /* 0x000fea0003800000 */
.L_x_4553:
        /* <DEDUP_REMOVED lines=12> */
.L_x_4560:
        /* <DEDUP_REMOVED lines=21> */
.L_x_4564:
[----:B------:R-:W-:Y:S05]  /*a920*/  BSYNC B1 ;  /* 0x0000000000017941 */ /* 0x000fea0003800000 */
.L_x_4563:
[----:B------:R-:W-:Y:S01]  /*a930*/  LEA R3, R0, 0x3b800000, 0x17 ;  /* 0x3b80000000037811 */ /* 0x000fe200078eb8ff */
[----:B------:R-:W-:-:S05]  /*a940*/  IMAD.SHL.U32 R0, R2, 0x100000, RZ ;  /* 0x0010000002007824 */ /* 0x000fca00078e00ff */
[----:B------:R-:W-:Y:S02]  /*a950*/  LOP3.LUT R0, R3, R0, R4, 0xfe, !PT ;  /* 0x0000000003007212 */ /* 0x000fe400078efe04 */
.L_x_4562:
[----:B------:R-:W-:Y:S05]  /*a960*/  BSYNC B0 ;  /* 0x0000000000007941 */ /* 0x000fea0003800000 */
.L_x_4561:
[----:B------:R-:W-:Y:S01]  /*a970*/  F2FP.PACK_AB R0, RZ, R0 ;  /* 0x00000000ff00723e */ /* 0x000fe200000000ff */
[----:B------:R-:W-:Y:S05]  /*a980*/  BRA `(.L_x_4546) ;  /* 0x0000049000007947 */ /* 0x000fea0003800000 */
.L_x_4559:
        /* <DEDUP_REMOVED lines=21> */
.L_x_4568:
[----:B------:R-:W-:Y:S05]  /*aae0*/  BSYNC B1 ;  /* 0x0000000000017941 */ /* 0x000fea0003800000 */
.L_x_4567:
[----:B------:R-:W-:Y:S01]  /*aaf0*/  LEA R3, R0, 0x37800000, 0x17 ;  /* 0x3780000000037811 */ /* 0x000fe200078eb8ff */
[----:B------:R-:W-:-:S05]  /*ab00*/  IMAD.SHL.U32 R0, R2, 0x200000, RZ ;  /* 0x0020000002007824 */ /* 0x000fca00078e00ff */
[----:B------:R-:W-:Y:S02]  /*ab10*/  LOP3.LUT R0, R3, R0, R4, 0xfe, !PT ;  /* 0x0000000003007212 */ /* 0x000fe400078efe04 */
.L_x_4566:
[----:B------:R-:W-:Y:S05]  /*ab20*/  BSYNC B0 ;  /* 0x0000000000007941 */ /* 0x000fea0003800000 */
.L_x_4565:
[----:B------:R-:W-:Y:S01]  /*ab30*/  F2FP.PACK_AB R0, RZ, R0 ;  /* 0x00000000ff00723e */ /* 0x000fe200000000ff */
[----:B------:R-:W-:Y:S05]  /*ab40*/  BRA `(.L_x_4546) ;  /* 0x000002d000007947 */ /* 0x000fea0003800000 */
.L_x_4558:
        /* <DEDUP_REMOVED lines=14> */
.L_x_4572:
[----:B------:R-:W-:Y:S05]  /*ac30*/  BSYNC B0 ;  /* 0x0000000000007941 */ /* 0x000fea0003800000 */
.L_x_4571:
[----:B------:R-:W-:Y:S01]  /*ac40*/  F2FP.PACK_AB R0, RZ, R0 ;  /* 0x00000000ff00723e */ /* 0x000fe200000000ff */
[----:B------:R-:W-:Y:S05]  /*ac50*/  BRA `(.L_x_4546) ;  /* 0x000001c000007947 */ /* 0x000fea0003800000 */
.L_x_4545:
        /* <DEDUP_REMOVED lines=21> */
.L_x_4570:
[----:B------:R-:W2:Y:S02]  /*adb0*/  LDG.E.64 R2, [R2.64] ;  /* 0x0000002402027981 */ /* 0x000ea4000c1e1b00 */
[----:B--2---:R-:W0:Y:S02]  /*adc0*/  I2F.U64 R0, R2 ;  /* 0x0000000200007312 */ /* 0x004e240000301000 */
[----:B0-----:R-:W-:Y:S01]  /*add0*/  F2FP.PACK_AB R0, RZ, R0 ;  /* 0x00000000ff00723e */ /* 0x001fe200000000ff */
[----:B------:R-:W-:Y:S05]  /*ade0*/  BRA `(.L_x_4546) ;  /* 0x0000003000007947 */ /* 0x000fea0003800000 */
.L_x_4569:
[----:B------:R-:W2:Y:S02]  /*adf0*/  LDG.E R2, [R2.64] ;  /* 0x0000002402027981 */ /* 0x000ea4000c1e1900 */
[----:B--2---:R-:W0:Y:S02]  /*ae00*/  I2F.U32 R0, R2 ;  /* 0x0000000200007306 */ /* 0x004e240000201000 */
[----:B0-----:R-:W-:-:S06]  /*ae10*/  F2FP.PACK_AB R0, RZ, R0 ;  /* 0x00000000ff00723e */ /* 0x001fcc00000000ff */
.L_x_4546:
[----:B-----5:R-:W-:Y:S01]  /*ae20*/  HADD2.F32 R7, -RZ, R0.H0_H0 ;  /* 0x20000000ff077230 */ /* 0x020fe20000004100 */
        /* <DEDUP_REMOVED lines=36> */
.L_x_4574:
[----:B------:R-:W-:Y:S05]  /*b070*/  BSYNC B0 ;  /* 0x0000000000007941 */ /* 0x000fea0003800000 */
.L_x_4573:
        /* <DEDUP_REMOVED lines=15> */
.L_x_4578:
[----:B------:R-:W-:-:S06]  /*b170*/  HADD2.F32 R3, -RZ, R7.H0_H0 ;  /* 0x20000007ff037230 */ /* 0x000fcc0000004100 */
[----:B------:R-:W0:Y:S02]  /*b180*/  F2I.S64.TRUNC R2, R3 ;  /* 0x0000000300027311 */ /* 0x000e24000020d900 */
[----:B0-----:R-:W-:Y:S01]  /*b190*/  STG.E.U8 [R16.64], R2 ;  /* 0x0000000210007986 */ /* 0x001fe2000c101124 */
[----:B------:R-:W-:Y:S05]  /*b1a0*/  EXIT ;  /* 0x000000000000794d */ /* 0x000fea0003800000 */
.L_x_4577:
        /* <DEDUP_REMOVED lines=10> */
.L_x_4581:
[----:B------:R-:W-:-:S06]  /*b250*/  HADD2.F32 R7, -RZ, R7.H0_H0 ;  /* 0x20000007ff077230 */ /* 0x000fcc0000004100 */
[----:B------:R-:W0:Y:S02]  /*b260*/  F2I.FTZ.TRUNC.NTZ R7, R7 ;  /* 0x0000000700077305 */ /* 0x000e24000021f100 */
[----:B0-----:R-:W-:Y:S01]  /*b270*/  STG.E [R16.64], R7 ;  /* 0x0000000710007986 */ /* 0x001fe2000c101924 */
[----:B------:R-:W-:Y:S05]  /*b280*/  EXIT ;  /* 0x000000000000794d */ /* 0x000fea0003800000 */
.L_x_4580:
[----:B------:R-:W-:-:S06]  /*b290*/  HADD2.F32 R7, -RZ, R7.H0_H0 ;  /* 0x20000007ff077230 */ /* 0x000fcc0000004100 */
[----:B------:R-:W0:Y:S02]  /*b2a0*/  F2I.FTZ.TRUNC.NTZ R7, R7 ;  /* 0x0000000700077305 */ /* 0x000e24000021f100 */
[----:B0-----:R-:W-:Y:S01]  /*b2b0*/  STG.E.U16 [R16.64], R7 ;  /* 0x0000000710007986 */ /* 0x001fe2000c101524 */
[----:B------:R-:W-:Y:S05]  /*b2c0*/  EXIT ;  /* 0x000000000000794d */ /* 0x000fea0003800000 */
.L_x_4576:
        /* <DEDUP_REMOVED lines=9> */
.L_x_4583:
[----:B------:R-:W-:Y:S01]  /*b360*/  STG.E.U16 [R16.64], R7 ;  /* 0x0000000710007986 */ /* 0x000fe2000c101524 */
[----:B------:R-:W-:Y:S05]  /*b370*/  EXIT ;  /* 0x000000000000794d */ /* 0x000fea0003800000 */
.L_x_4582:
        /* <DEDUP_REMOVED lines=10> */
.L_x_4585:
[----:B------:R-:W-:-:S05]  /*b420*/  HADD2.F32 R0, -RZ, R7.H0_H0 ;  /* 0x20000007ff007230 */ /* 0x000fca0000004100 */
[----:B------:R-:W-:-:S04]  /*b430*/  F2FP.PACK_AB R0, RZ, R0 ;  /* 0x00000000ff00723e */ /* 0x000fc800000000ff */
[----:B------:R-:W-:-:S05]  /*b440*/  PRMT R0, R0, 0x5410, RZ ;  /* 0x0000541000007816 */ /* 0x000fca00000000ff */
[----:B------:R-:W-:Y:S01]  /*b450*/  STG.E [R16.64], R0 ;  /* 0x0000000010007986 */ /* 0x000fe2000c101924 */
[----:B------:R-:W-:Y:S05]  /*b460*/  EXIT ;  /* 0x000000000000794d */ /* 0x000fea0003800000 */
.L_x_4584:
[----:B------:R-:W-:-:S05]  /*b470*/  HADD2.F32 R2, -RZ, R7.H0_H0 ;  /* 0x20000007ff027230 */ /* 0x000fca0000004100 */
[----:B------:R-:W-:-:S06]  /*b480*/  FMUL.FTZ R2, R2, 1 ;  /* 0x3f80000002027820 */ /* 0x000fcc0000410000 */
[----:B------:R-:W0:Y:S02]  /*b490*/  F2F.F64.F32 R2, R2 ;  /* 0x0000000200027310 */ /* 0x000e240000201800 */
[----:B0-----:R-:W-:Y:S01]  /*b4a0*/  STG.E.64 [R16.64], R2 ;  /* 0x0000000210007986 */ /* 0x001fe2000c101b24 */
[----:B------:R-:W-:Y:S05]  /*b4b0*/  EXIT ;  /* 0x000000000000794d */ /* 0x000fea0003800000 */
.L_x_4575:
        /* <DEDUP_REMOVED lines=13> */
.L_x_4588:
[----:B------:R-:W-:-:S05]  /*b590*/  HADD2.F32 R7, -RZ, R7.H0_H0 ;  /* 0x20000007ff077230 */ /* 0x000fca0000004100 */
[----:B------:R-:W-:Y:S02]  /*b5a0*/  FMUL.FTZ R4, R7, 1 ;  /* 0x3f80000007047820 */ /* 0x000fe40000410000 */
[----:B------:R-:W-:-:S04]  /*b5b0*/  CS2R R6, SRZ ;  /* 0x0000000000067805 */ /* 0x000fc8000001ff00 */
[----:B------:R-:W0:Y:S02]  /*b5c0*/  F2F.F64.F32 R4, R4 ;  /* 0x0000000400047310 */ /* 0x000e240000201800 */
[----:B0-----:R-:W-:Y:S01]  /*b5d0*/  STG.E.128 [R16.64], R4 ;  /* 0x0000000410007986 */ /* 0x001fe2000c101d24 */
[----:B------:R-:W-:Y:S05]  /*b5e0*/  EXIT ;  /* 0x000000000000794d */ /* 0x000fea0003800000 */
.L_x_4587:
        /* <DEDUP_REMOVED lines=21> */
.L_x_4592:
[----:B------:R-:W-:Y:S05]  /*b740*/  BSYNC B0 ;  /* 0x0000000000007941 */ /* 0x000fea0003800000 */
.L_x_4591:
[----:B------:R-:W-:-:S05]  /*b750*/  LOP3.LUT R3, R0, R3, RZ, 0xfc, !PT ;  /* 0x0000000300037212 */ /* 0x000fca00078efcff */
[----:B------:R-:W-:Y:S01]  /*b760*/  STG.E.U8 [R16.64], R3 ;  /* 0x0000000310007986 */ /* 0x000fe2000c101124 */
[----:B------:R-:W-:Y:S05]  /*b770*/  EXIT ;  /* 0x000000000000794d */ /* 0x000fea0003800000 */
.L_x_4590:
        /* <DEDUP_REMOVED lines=13> */
.L_x_4594:
[----:B------:R-:W-:Y:S01]  /*b850*/  IMAD.MOV.U32 R0, RZ, RZ, 0x7f ;  /* 0x0000007fff007424 */ /* 0x000fe200078e00ff */
[----:B------:R-:W-:-:S04]  /*b860*/  ISETP.GT.U32.AND P0, PT, R2, 0x7f800000, PT ;  /* 0x7f8000000200780c */ /* 0x000fc80003f04070 */
[----:B------:R-:W-:-:S04]  /*b870*/  SEL R0, R0, 0x7c, P0 ;  /* 0x0000007c00007807 */ /* 0x000fc80000000000 */
.L_x_4595:
[----:B------:R-:W-:Y:S05]  /*b880*/  BSYNC B0 ;  /* 0x0000000000007941 */ /* 0x000fea0003800000 */
.L_x_4593:
[----:B------:R-:W-:-:S04]  /*b890*/  LOP3.LUT R2, R7, 0x80000000, RZ, 0xc0, !PT ;  /* 0x8000000007027812 */ /* 0x000fc800078ec0ff */
[----:B------:R-:W-:-:S04]  /*b8a0*/  SHF.R.U32.HI R3, RZ, 0x18, R2 ;  /* 0x00000018ff037819 */ /* 0x000fc80000011602 */
[----:B------:R-:W-:-:S05]  /*b8b0*/  LOP3.LUT R3, R0, R3, RZ, 0xfc, !PT ;  /* 0x0000000300037212 */ /* 0x000fca00078efcff */
[----:B------:R-:W-:Y:S01]  /*b8c0*/  STG.E.U8 [R16.64], R3 ;  /* 0x0000000310007986 */ /* 0x000fe2000c101124 */
[----:B------:R-:W-:Y:S05]  /*b8d0*/  EXIT ;  /* 0x000000000000794d */ /* 0x000fea0003800000 */
.L_x_4589:
[----:B------:R-:W-:-:S05]  /*b8e0*/  HADD2.F32 R0, -RZ, R7.H0_H0 ;  /* 0x20000007ff007230 */ /* 0x000fca0000004100 */
[----:B------:R-:W-:-:S05]  /*b8f0*/  F2FP.BF16.PACK_AB R0, RZ, R0 ;  /* 0x00000000ff00723e */ /* 0x000fca00000010ff */
[----:B------:R-:W-:Y:S01]  /*b900*/  STG.E.U16 [R16.64], R0 ;  /* 0x0000000010007986 */ /* 0x000fe2000c101524 */
[----:B------:R-:W-:Y:S05]  /*b910*/  EXIT ;  /* 0x000000000000794d */ /* 0x000fea0003800000 */
.L_x_4586:
        /* <DEDUP_REMOVED lines=12> */
.L_x_4598:
        /* <DEDUP_REMOVED lines=17> */
.L_x_4601:
[----:B------:R-:W-:-:S04]  /*baf0*/  LOP3.LUT R2, R7, 0x80000000, RZ, 0xc0, !PT ;  /* 0x8000000007027812 */ /* 0x000fc800078ec0ff */
[----:B------:R-:W-:-:S04]  /*bb00*/  SHF.R.U32.HI R3, RZ, 0x18, R2 ;  /* 0x00000018ff037819 */ /* 0x000fc80000011602 */
[----:B------:R-:W-:-:S04]  /*bb10*/  LOP3.LUT R0, R0, R3, RZ, 0xfc, !PT ;  /* 0x0000000300007212 */ /* 0x000fc800078efcff */
[----:B------:R-:W-:Y:S02]  /*bb20*/  PRMT R8, R0, 0x7610, R8 ;  /* 0x0000761000087816 */ /* 0x000fe40000000008 */
.L_x_4600:
[----:B------:R-:W-:Y:S05]  /*bb30*/  BSYNC B0 ;  /* 0x0000000000007941 */ /* 0x000fea0003800000 */
.L_x_4599:
[----:B------:R-:W-:Y:S01]  /*bb40*/  STG.E.U8 [R16.64], R8 ;  /* 0x0000000810007986 */ /* 0x000fe2000c101124 */
[----:B------:R-:W-:Y:S05]  /*bb50*/  EXIT ;  /* 0x000000000000794d */ /* 0x000fea0003800000 */
.L_x_4597:
        /* <DEDUP_REMOVED lines=17> */
.L_x_4604:
[----:B------:R-:W-:-:S04]  /*bc70*/  LOP3.LUT R2, R7, 0x80000000, RZ, 0xc0, !PT ;  /* 0x8000000007027812 */ /* 0x000fc800078ec0ff */
[----:B------:R-:W-:-:S04]  /*bc80*/  SHF.R.U32.HI R3, RZ, 0x18, R2 ;  /* 0x00000018ff037819 */ /* 0x000fc80000011602 */
[----:B------:R-:W-:-:S04]  /*bc90*/  LOP3.LUT R0, R0, R3, RZ, 0xfc, !PT ;  /* 0x0000000300007212 */ /* 0x000fc800078efcff */
[----:B------:R-:W-:Y:S02]  /*bca0*/  PRMT R8, R0, 0x7610, R8 ;  /* 0x0000761000087816 */ /* 0x000fe40000000008 */
.L_x_4603:
[----:B------:R-:W-:Y:S05]  /*bcb0*/  BSYNC B0 ;  /* 0x0000000000007941 */ /* 0x000fea0003800000 */
.L_x_4602:
[----:B------:R-:W-:Y:S01]  /*bcc0*/  STG.E.U8 [R16.64], R8 ;  /* 0x0000000810007986 */ /* 0x000fe2000c101124 */
[----:B------:R-:W-:Y:S05]  /*bcd0*/  EXIT ;  /* 0x000000000000794d */ /* 0x000fea0003800000 */
.L_x_4596:
        /* <DEDUP_REMOVED lines=22> */
.L_x_4579:
        /* <DEDUP_REMOVED lines=20> */
.L_x_4606:
[----:B------:R-:W-:-:S06]  /*bf80*/  HADD2.F32 R2, -RZ, R7.H0_H0 ;  /* 0x20000007ff027230 */ /* 0x000fcc0000004100 */
[----:B------:R-:W0:Y:S02]  /*bf90*/  F2I.U64.TRUNC R2, R2 ;  /* 0x0000000200027311 */ /* 0x000e24000020d800 */
[----:B0-----:R-:W-:Y:S01]  /*bfa0*/  STG.E.64 [R16.64], R2 ;  /* 0x0000000210007986 */ /* 0x001fe2000c101b24 */
[----:B------:R-:W-:Y:S05]  /*bfb0*/  EXIT ;  /* 0x000000000000794d */ /* 0x000fea0003800000 */
.L_x_4605:
[----:B------:R-:W-:-:S06]  /*bfc0*/  HADD2.F32 R7, -RZ, R7.H0_H0 ;  /* 0x20000007ff077230 */ /* 0x000fcc0000004100 */
[----:B------:R-:W0:Y:S02]  /*bfd0*/  F2I.FTZ.U32.TRUNC.NTZ R7, R7 ;  /* 0x0000000700077305 */ /* 0x000e24000021f000 */
[----:B0-----:R-:W-:Y:S01]  /*bfe0*/  STG.E [R16.64], R7 ;  /* 0x0000000710007986 */ /* 0x001fe2000c101924 */
[----:B------:R-:W-:Y:S05]  /*bff0*/  EXIT ;  /* 0x000000000000794d */ /* 0x000fea0003800000 */
.L_x_4607:
        /* <DEDUP_REMOVED lines=16> */
.L_x_6723:


//--------------------- .text._ZN2at6native27unrolled_elementwise_kernelIZZZNS0_33launch_log_sigmoid_forward_kernelERNS_18TensorIteratorBaseEENKUlvE_clEvENKUlvE1_clEvEUlN3c104HalfEE_St5arrayIPcLm2EELi4E23TrivialOffsetCalculatorILi1EjESD_NS0_6memory12LoadWithCastILi1EEENSE_13StoreWithCastILi1EEEEEviT_T0_T2_T3_T4_T5_ --------------------------
	.section	.text._ZN2at6native27unrolled_elementwise_kernelIZZZNS0_33launch_log_sigmoid_forward_kernelERNS_18TensorIteratorBaseEENKUlvE_clEvENKUlvE1_clEvEUlN3c104HalfEE_St5arrayIPcLm2EELi4E23TrivialOffsetCalculatorILi1EjESD_NS0_6memory12LoadWithCastILi1EEENSE_13StoreWithCastILi1EEEEEviT_T0_T2_T3_T4_T5_,"ax",@progbits
	.sectioninfo	@"SHI_REGISTERS=30"
	.align	128
        .global         _ZN2at6native27unrolled_elementwise_kernelIZZZNS0_33launch_log_sigmoid_forward_kernelERNS_18TensorIteratorBaseEENKUlvE_clEvENKUlvE1_clEvEUlN3c104HalfEE_St5arrayIPcLm2EELi4E23TrivialOffsetCalculatorILi1EjESD_NS0_6memory12LoadWithCastILi1EEENSE_13StoreWithCastILi1EEEEEviT_T0_T2_T3_T4_T5_
        .type           _ZN2at6native27unrolled_elementwise_kernelIZZZNS0_33launch_log_sigmoid_forward_kernelERNS_18TensorIteratorBaseEENKUlvE_clEvENKUlvE1_clEvEUlN3c104HalfEE_St5arrayIPcLm2EELi4E23TrivialOffsetCalculatorILi1EjESD_NS0_6memory12LoadWithCastILi1EEENSE_13StoreWithCastILi1EEEEEviT_T0_T2_T3_T4_T5_,@function
        .size           _ZN2at6native27unrolled_elementwise_kernelIZZZNS0_33launch_log_sigmoid_forward_kernelERNS_18TensorIteratorBaseEENKUlvE_clEvENKUlvE1_clEvEUlN3c104HalfEE_St5arrayIPcLm2EELi4E23TrivialOffsetCalculatorILi1EjESD_NS0_6memory12LoadWithCastILi1EEENSE_13StoreWithCastILi1EEEEEviT_T0_T2_T3_T4_T5_,(.L_x_6724 - _ZN2at6native27unrolled_elementwise_kernelIZZZNS0_33launch_log_sigmoid_forward_kernelERNS_18TensorIteratorBaseEENKUlvE_clEvENKUlvE1_clEvEUlN3c104HalfEE_St5arrayIPcLm2EELi4E23TrivialOffsetCalculatorILi1EjESD_NS0_6memory12LoadWithCastILi1EEENSE_13StoreWithCastILi1EEEEEviT_T0_T2_T3_T4_T5_)
        .other          _ZN2at6native27unrolled_elementwise_kernelIZZZNS0_33launch_log_sigmoid_forward_kernelERNS_18TensorIteratorBaseEENKUlvE_clEvENKUlvE1_clEvEUlN3c104HalfEE_St5arrayIPcLm2EELi4E23TrivialOffsetCalculatorILi1EjESD_NS0_6memory12LoadWithCastILi1EEENSE_13StoreWithCastILi1EEEEEviT_T0_T2_T3_T4_T5_,@"STO_CUDA_ENTRY STV_DEFAULT"
_ZN2at6native27unrolled_elementwise_kernelIZZZNS0_33launch_log_sigmoid_forward_kernelERNS_18TensorIteratorBaseEENKUlvE_clEvENKUlvE1_clEvEUlN3c104HalfEE_St5arrayIPcLm2EELi4E23TrivialOffsetCalculatorILi1EjESD_NS0_6memory12LoadWithCastILi1EEENSE_13StoreWithCastILi1EEEEEviT_T0_T2_T3_T4_T5_:
.text._ZN2at6native27unrolled_elementwise_kernelIZZZNS0_33launch_log_sigmoid_forward_kernelERNS_18TensorIteratorBaseEENKUlvE_clEvENKUlvE1_clEvEUlN3c104HalfEE_St5arrayIPcLm2EELi4E23TrivialOffsetCalculatorILi1EjESD_NS0_6memory12LoadWithCastILi1EEENSE_13StoreWithCastILi1EEEEEviT_T0_T2_T3_T4_T5_:
        /* <DEDUP_REMOVED lines=32> */
.L_x_4613:
[----:B------:R-:W2:Y:S02]  /*0200*/  LDG.E.U8 R2, [R2.64] ;  /* 0x0000002402027981 */ /* 0x000ea4000c1e1100 */
[----:B--2---:R-:W0:Y:S02]  /*0210*/  I2F.U16 R0, R2 ;  /* 0x0000000200007306 */ /* 0x004e240000101000 */
[----:B0-----:R-:W-:-:S04]  /*0220*/  F2FP.PACK_AB R0, RZ, R0 ;  /* 0x00000000ff00723e */ /* 0x001fc800000000ff */
[----:B------:R-:W-:Y:S01]  /*0230*/  PRMT R23, R0, 0x7610, R23 ;  /* 0x0000761000177816 */ /* 0x000fe20000000017 */
[----:B------:R-:W-:Y:S05]  /*0240*/  BRA `(.L_x_4615) ;  /* 0x00000ee000007947 */ /* 0x000fea0003800000 */
.L_x_4612:
        /* <DEDUP_REMOVED lines=11> */
.L_x_4617:
[----:B------:R-:W2:Y:S02]  /*0300*/  LDG.E R2, [R2.64] ;  /* 0x0000002402027981 */ /* 0x000ea4000c1e1900 */
[----:B--2---:R-:W0:Y:S02]  /*0310*/  I2F R0, R2 ;  /* 0x0000000200007306 */ /* 0x004e240000201400 */
[----:B0-----:R-:W-:-:S04]  /*0320*/  F2FP.PACK_AB R0, RZ, R0 ;  /* 0x00000000ff00723e */ /* 0x001fc800000000ff */
[----:B------:R-:W-:Y:S01]  /*0330*/  PRMT R23, R0, 0x7610, R23 ;  /* 0x0000761000177816 */ /* 0x000fe20000000017 */
[----:B------:R-:W-:Y:S05]  /*0340*/  BRA `(.L_x_4615) ;  /* 0x00000de000007947 */ /* 0x000fea0003800000 */
.L_x_4616:
[----:B------:R-:W2:Y:S02]  /*0350*/  LDG.E.U16 R2, [R2.64] ;  /* 0x0000002402027981 */ /* 0x000ea4000c1e1500 */
[----:B--2---:R-:W0:Y:S02]  /*0360*/  I2F.S16 R0, R2 ;  /* 0x0000000200007306 */ /* 0x004e240000101400 */
[----:B0-----:R-:W-:-:S04]  /*0370*/  F2FP.PACK_AB R0, RZ, R0 ;  /* 0x00000000ff00723e */ /* 0x001fc800000000ff */
[----:B------:R-:W-:Y:S01]  /*0380*/  PRMT R23, R0, 0x7610, R23 ;  /* 0x0000761000177816 */ /* 0x000fe20000000017 */
[----:B------:R-:W-:Y:S05]  /*0390*/  BRA `(.L_x_4615) ;  /* 0x00000d9000007947 */ /* 0x000fea0003800000 */
.L_x_4611:
        /* <DEDUP_REMOVED lines=9> */
.L_x_4619:
[----:B------:R0:W5:Y:S01]  /*0430*/  LDG.E.U16 R23, [R2.64] ;  /* 0x0000002402177981 */ /* 0x000162000c1e1500 */
[----:B------:R-:W-:Y:S05]  /*0440*/  BRA `(.L_x_4615) ;  /* 0x00000ce000007947 */ /* 0x000fea0003800000 */
.L_x_4618:
        /* <DEDUP_REMOVED lines=9> */
.L_x_4621:
[----:B------:R0:W5:Y:S01]  /*04e0*/  LDG.E.U16 R23, [R2.64] ;  /* 0x0000002402177981 */ /* 0x000162000c1e1500 */
[----:B------:R-:W-:Y:S05]  /*04f0*/  BRA `(.L_x_4615) ;  /* 0x00000c3000007947 */ /* 0x000fea0003800000 */
.L_x_4620:
[----:B------:R-:W2:Y:S02]  /*0500*/  LDG.E.64 R2, [R2.64] ;  /* 0x0000002402027981 */ /* 0x000ea4000c1e1b00 */
[----:B--2---:R-:W0:Y:S01]  /*0510*/  F2F.F32.F64 R0, R2 ;  /* 0x0000000200007310 */ /* 0x004e220000301000 */
[----:B------:R-:W0:-:S14]  /*0520*/  DSETP.GEU.AND P0, PT, |R2|, c[0x2][0x0], PT ;  /* 0x008000000200762a */ /* 0x000e1c0003f0e200 */
[----:B0-----:R-:W-:-:S05]  /*0530*/  @!P0 FMUL R0, R0, 1.175494350822287508e-38 ;  /* 0x0080000000008820 */ /* 0x001fca0000400000 */
[----:B------:R-:W-:-:S04]  /*0540*/  F2FP.PACK_AB R0, RZ, R0 ;  /* 0x00000000ff00723e */ /* 0x000fc800000000ff */
[----:B------:R-:W-:Y:S01]  /*0550*/  PRMT R23, R0, 0x7610, R23 ;  /* 0x0000761000177816 */ /* 0x000fe20000000017 */
[----:B------:R-:W-:Y:S05]  /*0560*/  BRA `(.L_x_4615) ;  /* 0x00000bc000007947 */ /* 0x000fea0003800000 */
.L_x_4610:
        /* <DEDUP_REMOVED lines=14> */
.L_x_4624:
[----:B------:R-:W2:Y:S02]  /*0650*/  LDG.E.64 R2, [R2.64] ;  /* 0x0000002402027981 */ /* 0x000ea4000c1e1b00 */
[----:B--2---:R-:W0:Y:S01]  /*0660*/  F2F.F32.F64 R0, R2 ;  /* 0x0000000200007310 */ /* 0x004e220000301000 */
[----:B------:R-:W0:-:S14]  /*0670*/  DSETP.GEU.AND P0, PT, |R2|, c[0x2][0x0], PT ;  /* 0x008000000200762a */ /* 0x000e1c0003f0e200 */
[----:B0-----:R-:W-:-:S05]  /*0680*/  @!P0 FMUL R0, R0, 1.175494350822287508e-38 ;  /* 0x0080000000008820 */ /* 0x001fca0000400000 */
[----:B------:R-:W-:-:S04]  /*0690*/  F2FP.PACK_AB R0, RZ, R0 ;  /* 0x00000000ff00723e */ /* 0x000fc800000000ff */
[----:B------:R-:W-:Y:S01]  /*06a0*/  PRMT R23, R0, 0x7610, R23 ;  /* 0x0000761000177816 */ /* 0x000fe20000000017 */
[----:B------:R-:W-:Y:S05]  /*06b0*/  BRA `(.L_x_4615) ;  /* 0x00000a7000007947 */ /* 0x000fea0003800000 */
.L_x_4623:
        /* <DEDUP_REMOVED lines=28> */
.L_x_4626:
        /* <DEDUP_REMOVED lines=16> */
.L_x_4625:
[----:B------:R-:W2:Y:S02]  /*0980*/  LDG.E.U16 R0, [R2.64] ;  /* 0x0000002402007981 */ /* 0x000ea4000c1e1500 */
[----:B--2---:R-:W-:-:S04]  /*0990*/  PRMT R0, RZ, 0x5410, R0 ;  /* 0x00005410ff007816 */ /* 0x004fc80000000000 */
[----:B------:R-:W-:-:S04]  /*09a0*/  F2FP.PACK_AB R0, RZ, R0 ;  /* 0x00000000ff00723e */ /* 0x000fc800000000ff */
[----:B------:R-:W-:Y:S01]  /*09b0*/  PRMT R23, R0, 0x7610, R23 ;  /* 0x0000761000177816 */ /* 0x000fe20000000017 */
[----:B------:R-:W-:Y:S05]  /*09c0*/  BRA `(.L_x_4615) ;  /* 0x0000076000007947 */ /* 0x000fea0003800000 */
.L_x_4622:
        /* <DEDUP_REMOVED lines=12> */
.L_x_4629:
        /* <DEDUP_REMOVED lines=21> */
.L_x_4633:
[----:B------:R-:W-:Y:S05]  /*0be0*/  BSYNC B1 ;  /* 0x0000000000017941 */ /* 0x000fea0003800000 */
.L_x_4632:
[----:B------:R-:W-:Y:S01]  /*0bf0*/  LEA R3, R0, 0x3b800000, 0x17 ;  /* 0x3b80000000037811 */ /* 0x000fe200078eb8ff */
[----:B------:R-:W-:-:S05]  /*0c00*/  IMAD.SHL.U32 R0, R2, 0x100000, RZ ;  /* 0x0010000002007824 */ /* 0x000fca00078e00ff */
[----:B------:R-:W-:Y:S02]  /*0c10*/  LOP3.LUT R0, R3, R0, R4, 0xfe, !PT ;  /* 0x0000000003007212 */ /* 0x000fe400078efe04 */
.L_x_4631:
[----:B------:R-:W-:Y:S05]  /*0c20*/  BSYNC B0 ;  /* 0x0000000000007941 */ /* 0x000fea0003800000 */
.L_x_4630:
[----:B------:R-:W-:-:S04]  /*0c30*/  F2FP.PACK_AB R0, RZ, R0 ;  /* 0x00000000ff00723e */ /* 0x000fc800000000ff */
[----:B------:R-:W-:Y:S01]  /*0c40*/  PRMT R23, R0, 0x7610, R23 ;  /* 0x0000761000177816 */ /* 0x000fe20000000017 */
[----:B------:R-:W-:Y:S05]  /*0c50*/  BRA `(.L_x_4615) ;  /* 0x000004d000007947 */ /* 0x000fea0003800000 */
.L_x_4628:
        /* <DEDUP_REMOVED lines=21> */
.L_x_4637:
[----:B------:R-:W-:Y:S05]  /*0db0*/  BSYNC B1 ;  /* 0x0000000000017941 */ /* 0x000fea0003800000 */
.L_x_4636:
[----:B------:R-:W-:Y:S01]  /*0dc0*/  LEA R3, R0, 0x37800000, 0x17 ;  /* 0x3780000000037811 */ /* 0x000fe200078eb8ff */
[----:B------:R-:W-:-:S05]  /*0dd0*/  IMAD.SHL.U32 R0, R2, 0x200000, RZ ;  /* 0x0020000002007824 */ /* 0x000fca00078e00ff */
[----:B------:R-:W-:Y:S02]  /*0de0*/  LOP3.LUT R0, R3, R0, R4, 0xfe, !PT ;  /* 0x0000000003007212 */ /* 0x000fe400078efe04 */
.L_x_4635:
[----:B------:R-:W-:Y:S05]  /*0df0*/  BSYNC B0 ;  /* 0x0000000000007941 */ /* 0x000fea0003800000 */
.L_x_4634:
[----:B------:R-:W-:-:S04]  /*0e00*/  F2FP.PACK_AB R0, RZ, R0 ;  /* 0x00000000ff00723e */ /* 0x000fc800000000ff */
[----:B------:R-:W-:Y:S01]  /*0e10*/  PRMT R23, R0, 0x7610, R23 ;  /* 0x0000761000177816 */ /* 0x000fe20000000017 */
[----:B------:R-:W-:Y:S05]  /*0e20*/  BRA `(.L_x_4615) ;  /* 0x0000030000007947 */ /* 0x000fea0003800000 */
.L_x_4627:
        /* <DEDUP_REMOVED lines=14> */
.L_x_4641:
[----:B------:R-:W-:Y:S05]  /*0f10*/  BSYNC B0 ;  /* 0x0000000000007941 */ /* 0x000fea0003800000 */
.L_x_4640:
[----:B------:R-:W-:-:S04]  /*0f20*/  F2FP.PACK_AB R0, RZ, R0 ;  /* 0x00000000ff00723e */ /* 0x000fc800000000ff */
[----:B------:R-:W-:Y:S01]  /*0f30*/  PRMT R23, R0, 0x7610, R23 ;  /* 0x0000761000177816 */ /* 0x000fe20000000017 */
[----:B------:R-:W-:Y:S05]  /*0f40*/  BRA `(.L_x_4615) ;  /* 0x000001e000007947 */ /* 0x000fea0003800000 */
.L_x_4614:
        /* <DEDUP_REMOVED lines=21> */
.L_x_4639:
[----:B------:R-:W2:Y:S02]  /*10a0*/  LDG.E.64 R2, [R2.64] ;  /* 0x0000002402027981 */ /* 0x000ea4000c1e1b00 */
[----:B--2---:R-:W0:Y:S02]  /*10b0*/  I2F.U64 R0, R2 ;  /* 0x0000000200007312 */ /* 0x004e240000301000 */
[----:B0-----:R-:W-:-:S04]  /*10c0*/  F2FP.PACK_AB R0, RZ, R0 ;  /* 0x00000000ff00723e */ /* 0x001fc800000000ff */
[----:B------:R-:W-:Y:S01]  /*10d0*/  PRMT R23, R0, 0x7610, R23 ;  /* 0x0000761000177816 */ /* 0x000fe20000000017 */
[----:B------:R-:W-:Y:S05]  /*10e0*/  BRA `(.L_x_4615) ;  /* 0x0000004000007947 */ /* 0x000fea0003800000 */
.L_x_4638:
[----:B------:R-:W2:Y:S02]  /*10f0*/  LDG.E R2, [R2.64] ;  /* 0x0000002402027981 */ /* 0x000ea4000c1e1900 */
[----:B--2---:R-:W0:Y:S02]  /*1100*/  I2F.U32 R0, R2 ;  /* 0x0000000200007306 */ /* 0x004e240000201000 */
[----:B0-----:R-:W-:-:S04]  /*1110*/  F2FP.PACK_AB R0, RZ, R0 ;  /* 0x00000000ff00723e */ /* 0x001fc800000000ff */
[----:B------:R-:W-:Y:S02]  /*1120*/  PRMT R23, R0, 0x7610, R23 ;  /* 0x0000761000177816 */ /* 0x000fe40000000017 */
.L_x_4615:
[----:B------:R-:W1:Y:S02]  /*1130*/  S2R R24, SR_TID.X ;  /* 0x0000000000187919 */ /* 0x000e640000002100 */
[----:B-1----:R-:W-:-:S03]  /*1140*/  IADD3 R24, R24, 0x80, RZ ;  /* 0x0000008018187810 */ /* 0x002fc60007ffe0ff */
.L_x_4609:
[----:B-1----:R-:W-:Y:S05]  /*1150*/  BSYNC B6 ;  /* 0x0000000000067941 */ /* 0x002fea0003800000 */
.L_x_4608:
        /* <DEDUP_REMOVED lines=24> */
.L_x_4647:
[----:B------:R-:W2:Y:S02]  /*12e0*/  LDG.E.U8 R2, [R2.64] ;  /* 0x0000002402027981 */ /* 0x000ea4000c1e1100 */
[----:B--2---:R-:W0:Y:S02]  /*12f0*/  I2F.U16 R0, R2 ;  /* 0x0000000200007306 */ /* 0x004e240000101000 */
[----:B0-----:R-:W-:-:S04]  /*1300*/  F2FP.PACK_AB R0, RZ, R0 ;  /* 0x00000000ff00723e */ /* 0x001fc800000000ff */
[----:B------:R-:W-:Y:S01]  /*1310*/  PRMT R22, R0, 0x7610, R22 ;  /* 0x0000761000167816 */ /* 0x000fe20000000016 */
[----:B------:R-:W-:Y:S05]  /*1320*/  BRA `(.L_x_4649) ;  /* 0x00000ed000007947 */ /* 0x000fea0003800000 */
.L_x_4646:
        /* <DEDUP_REMOVED lines=11> */
.L_x_4651:
[----:B------:R-:W2:Y:S02]  /*13e0*/  LDG.E R2, [R2.64] ;  /* 0x0000002402027981 */ /* 0x000ea4000c1e1900 */
[----:B--2---:R-:W0:Y:S02]  /*13f0*/  I2F R0, R2 ;  /* 0x0000000200007306 */ /* 0x004e240000201400 */
[----:B0-----:R-:W-:-:S04]  /*1400*/  F2FP.PACK_AB R0, RZ, R0 ;  /* 0x00000000ff00723e */ /* 0x001fc800000000ff */
[----:B------:R-:W-:Y:S01]  /*1410*/  PRMT R22, R0, 0x7610, R22 ;  /* 0x0000761000167816 */ /* 0x000fe20000000016 */
[----:B------:R-:W-:Y:S05]  /*1420*/  BRA `(.L_x_4649) ;  /* 0x00000dd000007947 */ /* 0x000fea0003800000 */
.L_x_4650:
[----:B------:R-:W2:Y:S02]  /*1430*/  LDG.E.U16 R2, [R2.64] ;  /* 0x0000002402027981 */ /* 0x000ea4000c1e1500 */
[----:B--2---:R-:W0:Y:S02]  /*1440*/  I2F.S16 R0, R2 ;  /* 0x0000000200007306 */ /* 0x004e240000101400 */
[----:B0-----:R-:W-:-:S04]  /*1450*/  F2FP.PACK_AB R0, RZ, R0 ;  /* 0x00000000ff00723e */ /* 0x001fc800000000ff */
[----:B------:R-:W-:Y:S01]  /*1460*/  PRMT R22, R0, 0x7610, R22 ;  /* 0x0000761000167816 */ /* 0x000fe20000000016 */
[----:B------:R-:W-:Y:S05]  /*1470*/  BRA `(.L_x_4649) ;  /* 0x00000d8000007947 */ /* 0x000fea0003800000 */
.L_x_4645:
        /* <DEDUP_REMOVED lines=9> */
.L_x_4653:
[----:B------:R0:W5:Y:S01]  /*1510*/  LDG.E.U16 R22, [R2.64] ;  /* 0x0000002402167981 */ /* 0x000162000c1e1500 */
[----:B------:R-:W-:Y:S05]  /*1520*/  BRA `(.L_x_4649) ;  /* 0x00000cd000007947 */ /* 0x000fea0003800000 */
.L_x_4652:
        /* <DEDUP_REMOVED lines=9> */
.L_x_4655:
[----:B------:R0:W5:Y:S01]  /*15c0*/  LDG.E.U16 R22, [R2.64] ;  /* 0x0000002402167981 */ /* 0x000162000c1e1500 */
[----:B------:R-:W-:Y:S05]  /*15d0*/  BRA `(.L_x_4649) ;  /* 0x00000c2000007947 */ /* 0x000fea0003800000 */
.L_x_4654:
[----:B------:R-:W2:Y:S02]  /*15e0*/  LDG.E.64 R2, [R2.64] ;  /* 0x0000002402027981 */ /* 0x000ea4000c1e1b00 */
[----:B--2---:R-:W0:Y:S01]  /*15f0*/  F2F.F32.F64 R0, R2 ;  /* 0x0000000200007310 */ /* 0x004e220000301000 */
[----:B------:R-:W0:-:S14]  /*1600*/  DSETP.GEU.AND P0, PT, |R2|, c[0x2][0x0], PT ;  /* 0x008000000200762a */ /* 0x000e1c0003f0e200 */
[----:B0-----:R-:W-:-:S05]  /*1610*/  @!P0 FMUL R0, R0, 1.175494350822287508e-38 ;  /* 0x0080000000008820 */ /* 0x001fca0000400000 */
[----:B------:R-:W-:-:S04]  /*1620*/  F2FP.PACK_AB R0, RZ, R0 ;  /* 0x00000000ff00723e */ /* 0x000fc800000000ff */
[----:B------:R-:W-:Y:S01]  /*1630*/  PRMT R22, R0, 0x7610, R22 ;  /* 0x0000761000167816 */ /* 0x000fe20000000016 */
[----:B------:R-:W-:Y:S05]  /*1640*/  BRA `(.L_x_4649) ;  /* 0x00000bb000007947 */ /* 0x000fea0003800000 */
.L_x_4644:
        /* <DEDUP_REMOVED lines=14> */
.L_x_4658:
[----:B------:R-:W2:Y:S02]  /*1730*/  LDG.E.64 R2, [R2.64] ;  /* 0x0000002402027981 */ /* 0x000ea4000c1e1b00 */
[----:B--2---:R-:W0:Y:S01]  /*1740*/  F2F.F32.F64 R0, R2 ;  /* 0x0000000200007310 */ /* 0x004e220000301000 */
[----:B------:R-:W0:-:S14]  /*1750*/  DSETP.GEU.AND P0, PT, |R2|, c[0x2][0x0], PT ;  /* 0x008000000200762a */ /* 0x000e1c0003f0e200 */
[----:B0-----:R-:W-:-:S05]  /*1760*/  @!P0 FMUL R0, R0, 1.175494350822287508e-38 ;  /* 0x0080000000008820 */ /* 0x001fca0000400000 */
[----:B------:R-:W-:-:S04]  /*1770*/  F2FP.PACK_AB R0, RZ, R0 ;  /* 0x00000000ff00723e */ /* 0x000fc800000000ff */
[----:B------:R-:W-:Y:S01]  /*1780*/  PRMT R22, R0, 0x7610, R22 ;  /* 0x0000761000167816 */ /* 0x000fe20000000016 */
[----:B------:R-:W-:Y:S05]  /*1790*/  BRA `(.L_x_4649) ;  /* 0x00000a6000007947 */ /* 0x000fea0003800000 */
.L_x_4657:
        /* <DEDUP_REMOVED lines=28> */
.L_x_4660:
        /* <DEDUP_REMOVED lines=15> */
.L_x_4659:
[----:B------:R-:W2:Y:S02]  /*1a50*/  LDG.E.U16 R0, [R2.64] ;  /* 0x0000002402007981 */ /* 0x000ea4000c1e1500 */
[----:B--2---:R-:W-:-:S04]  /*1a60*/  PRMT R0, RZ, 0x5410, R0 ;  /* 0x00005410ff007816 */ /* 0x004fc80000000000 */
[----:B------:R-:W-:-:S04]  /*1a70*/  F2FP.PACK_AB R0, RZ, R0 ;  /* 0x00000000ff00723e */ /* 0x000fc800000000ff */
[----:B------:R-:W-:Y:S01]  /*1a80*/  PRMT R22, R0, 0x7610, R22 ;  /* 0x0000761000167816 */ /* 0x000fe20000000016 */
[----:B------:R-:W-:Y:S05]  /*1a90*/  BRA `(.L_x_4649) ;  /* 0x0000076000007947 */ /* 0x000fea0003800000 */
.L_x_4656:
        /* <DEDUP_REMOVED lines=12> */
.L_x_4663:
        /* <DEDUP_REMOVED lines=21> */
.L_x_4667:
[----:B------:R-:W-:Y:S05]  /*1cb0*/  BSYNC B1 ;  /* 0x0000000000017941 */ /* 0x000fea0003800000 */
.L_x_4666:
[----:B------:R-:W-:Y:S01]  /*1cc0*/  LEA R3, R0, 0x3b800000, 0x17 ;  /* 0x3b80000000037811 */ /* 0x000fe200078eb8ff */
[----:B------:R-:W-:-:S05]  /*1cd0*/  IMAD.SHL.U32 R0, R2, 0x100000, RZ ;  /* 0x0010000002007824 */ /* 0x000fca00078e00ff */
[----:B------:R-:W-:Y:S02]  /*1ce0*/  LOP3.LUT R0, R3, R0, R4, 0xfe, !PT ;  /* 0x0000000003007212 */ /* 0x000fe400078efe04 */
.L_x_4665:
[----:B------:R-:W-:Y:S05]  /*1cf0*/  BSYNC B0 ;  /* 0x0000000000007941 */ /* 0x000fea0003800000 */
.L_x_4664:
[----:B------:R-:W-:-:S04]  /*1d00*/  F2FP.PACK_AB R0, RZ, R0 ;  /* 0x00000000ff00723e */ /* 0x000fc800000000ff */
[----:B------:R-:W-:Y:S01]  /*1d10*/  PRMT R22, R0, 0x7610, R22 ;  /* 0x0000761000167816 */ /* 0x000fe20000000016 */
[----:B------:R-:W-:Y:S05]  /*1d20*/  BRA `(.L_x_4649) ;  /* 0x000004d000007947 */ /* 0x000fea0003800000 */
.L_x_4662:
        /* <DEDUP_REMOVED lines=21> */
.L_x_4671:
[----:B------:R-:W-:Y:S05]  /*1e80*/  BSYNC B1 ;  /* 0x0000000000017941 */ /* 0x000fea0003800000 */
.L_x_4670:
[----:B------:R-:W-:Y:S01]  /*1e90*/  LEA R3, R0, 0x37800000, 0x17 ;  /* 0x3780000000037811 */ /* 0x000fe200078eb8ff */
[----:B------:R-:W-:-:S05]  /*1ea0*/  IMAD.SHL.U32 R0, R2, 0x200000, RZ ;  /* 0x0020000002007824 */ /* 0x000fca00078e00ff */
[----:B------:R-:W-:Y:S02]  /*1eb0*/  LOP3.LUT R0, R3, R0, R4, 0xfe, !PT ;  /* 0x0000000003007212 */ /* 0x000fe400078efe04 */
.L_x_4669:
[----:B------:R-:W-:Y:S05]  /*1ec0*/  BSYNC B0 ;  /* 0x0000000000007941 */ /* 0x000fea0003800000 */
.L_x_4668:
[----:B------:R-:W-:-:S04]  /*1ed0*/  F2FP.PACK_AB R0, RZ, R0 ;  /* 0x00000000ff00723e */ /* 0x000fc800000000ff */
[----:B------:R-:W-:Y:S01]  /*1ee0*/  PRMT R22, R0, 0x7610, R22 ;  /* 0x0000761000167816 */ /* 0x000fe20000000016 */
[----:B------:R-:W-:Y:S05]  /*1ef0*/  BRA `(.L_x_4649) ;  /* 0x0000030000007947 */ /* 0x000fea0003800000 */
.L_x_4661:
        /* <DEDUP_REMOVED lines=14> */
.L_x_4675:
[----:B------:R-:W-:Y:S05]  /*1fe0*/  BSYNC B0 ;  /* 0x0000000000007941 */ /* 0x000fea0003800000 */
.L_x_4674:
[----:B------:R-:W-:-:S04]  /*1ff0*/  F2FP.PACK_AB R0, RZ, R0 ;  /* 0x00000000ff00723e */ /* 0x000fc800000000ff */
[----:B------:R-:W-:Y:S01]  /*2000*/  PRMT R22, R0, 0x7610, R22 ;  /* 0x0000761000167816 */ /* 0x000fe20000000016 */
[----:B------:R-:W-:Y:S05]  /*2010*/  BRA `(.L_x_4649) ;  /* 0x000001e000007947 */ /* 0x000fea0003800000 */
.L_x_4648:
        /* <DEDUP_REMOVED lines=21> */
.L_x_4673:
[----:B------:R-:W2:Y:S02]  /*2170*/  LDG.E.64 R2, [R2.64] ;  /* 0x0000002402027981 */ /* 0x000ea4000c1e1b00 */
[----:B--2---:R-:W0:Y:S02]  /*2180*/  I2F.U64 R0, R2 ;  /* 0x0000000200007312 */ /* 0x004e240000301000 */
[----:B0-----:R-:W-:-:S04]  /*2190*/  F2FP.PACK_AB R0, RZ, R0 ;  /* 0x00000000ff00723e */ /* 0x001fc800000000ff */
[----:B------:R-:W-:Y:S01]  /*21a0*/  PRMT R22, R0, 0x7610, R22 ;  /* 0x0000761000167816 */ /* 0x000fe20000000016 */
[----:B------:R-:W-:Y:S05]  /*21b0*/  BRA `(.L_x_4649) ;  /* 0x0000004000007947 */ /* 0x000fea0003800000 */
.L_x_4672:
[----:B------:R-:W2:Y:S02]  /*21c0*/  LDG.E R2, [R2.64] ;  /* 0x0000002402027981 */ /* 0x000ea4000c1e1900 */
[----:B--2---:R-:W0:Y:S02]  /*21d0*/  I2F.U32 R0, R2 ;  /* 0x0000000200007306 */ /* 0x004e240000201000 */
[----:B0-----:R-:W-:-:S04]  /*21e0*/  F2FP.PACK_AB R0, RZ, R0 ;  /* 0x00000000ff00723e */ /* 0x001fc800000000ff */
[----:B------:R-:W-:Y:S02]  /*21f0*/  PRMT R22, R0, 0x7610, R22 ;  /* 0x0000761000167816 */ /* 0x000fe40000000016 */
.L_x_4649:
[----:B------:R-:W-:-:S05]  /*2200*/  IADD3 R24, R24, 0x80, RZ ;  /* 0x0000008018187810 */ /* 0x000fca0007ffe0ff */
.L_x_4643:
[----:B------:R-:W-:Y:S05]  /*2210*/  BSYNC B6 ;  /* 0x0000000000067941 */ /* 0x000fea0003800000 */
.L_x_4642:
        /* <DEDUP_REMOVED lines=26> */
.L_x_4681:
[----:B------:R-:W2:Y:S02]  /*23c0*/  LDG.E.U8 R2, [R2.64] ;  /* 0x0000002402027981 */ /* 0x000ea4000c1e1100 */
[----:B--2---:R-:W0:Y:S02]  /*23d0*/  I2F.U16 R0, R2 ;  /* 0x0000000200007306 */ /* 0x004e240000101000 */
[----:B0-----:R-:W-:-:S04]  /*23e0*/  F2FP.PACK_AB R0, RZ, R0 ;  /* 0x00000000ff00723e */ /* 0x001fc800000000ff */
[----:B------:R-:W-:Y:S01]  /*23f0*/  PRMT R25, R0, 0x7610, R25 ;  /* 0x0000761000197816 */ /* 0x000fe20000000019 */
[----:B------:R-:W-:Y:S05]  /*2400*/  BRA `(.L_x_4683) ;  /* 0x00000ed000007947 */ /* 0x000fea0003800000 */
.L_x_4680:
        /* <DEDUP_REMOVED lines=11> */
.L_x_4685:
[----:B------:R-:W2:Y:S02]  /*24c0*/  LDG.E R2, [R2.64] ;  /* 0x0000002402027981 */ /* 0x000ea4000c1e1900 */
[----:B--2---:R-:W0:Y:S02]  /*24d0*/  I2F R0, R2 ;  /* 0x0000000200007306 */ /* 0x004e240000201400 */
[----:B0-----:R-:W-:-:S04]  /*24e0*/  F2FP.PACK_AB R0, RZ, R0 ;  /* 0x00000000ff00723e */ /* 0x001fc800000000ff */
[----:B------:R-:W-:Y:S01]  /*24f0*/  PRMT R25, R0, 0x7610, R25 ;  /* 0x0000761000197816 */ /* 0x000fe20000000019 */
[----:B------:R-:W-:Y:S05]  /*2500*/  BRA `(.L_x_4683) ;  /* 0x00000dd000007947 */ /* 0x000fea0003800000 */
.L_x_4684:
[----:B------:R-:W2:Y:S02]  /*2510*/  LDG.E.U16 R2, [R2.64] ;  /* 0x0000002402027981 */ /* 0x000ea4000c1e1500 */
[----:B--2---:R-:W0:Y:S02]  /*2520*/  I2F.S16 R0, R2 ;  /* 0x0000000200007306 */ /* 0x004e240000101400 */
[----:B0-----:R-:W-:-:S04]  /*2530*/  F2FP.PACK_AB R0, RZ, R0 ;  /* 0x00000000ff00723e */ /* 0x001fc800000000ff */
[----:B------:R-:W-:Y:S01]  /*2540*/  PRMT R25, R0, 0x7610, R25 ;  /* 0x0000761000197816 */ /* 0x000fe20000000019 */
[----:B------:R-:W-:Y:S05]  /*2550*/  BRA `(.L_x_4683) ;  /* 0x00000d8000007947 */ /* 0x000fea0003800000 */
.L_x_4679:
        /* <DEDUP_REMOVED lines=9> */
.L_x_4687:
[----:B------:R0:W5:Y:S01]  /*25f0*/  LDG.E.U16 R25, [R2.64] ;  /* 0x0000002402197981 */ /* 0x000162000c1e1500 */
[----:B------:R-:W-:Y:S05]  /*2600*/  BRA `(.L_x_4683) ;  /* 0x00000cd000007947 */ /* 0x000fea0003800000 */
.L_x_4686:
        /* <DEDUP_REMOVED lines=9> */
.L_x_4689:
[----:B------:R0:W5:Y:S01]  /*26a0*/  LDG.E.U16 R25, [R2.64] ;  /* 0x0000002402197981 */ /* 0x000162000c1e1500 */
[----:B------:R-:W-:Y:S05]  /*26b0*/  BRA `(.L_x_4683) ;  /* 0x00000c2000007947 */ /* 0x000fea0003800000 */
.L_x_4688:
[----:B------:R-:W2:Y:S02]  /*26c0*/  LDG.E.64 R2, [R2.64] ;  /* 0x0000002402027981 */ /* 0x000ea4000c1e1b00 */
[----:B--2---:R-:W0:Y:S01]  /*26d0*/  F2F.F32.F64 R0, R2 ;  /* 0x0000000200007310 */ /* 0x004e220000301000 */
[----:B------:R-:W0:-:S14]  /*26e0*/  DSETP.GEU.AND P0, PT, |R2|, c[0x2][0x0], PT ;  /* 0x008000000200762a */ /* 0x000e1c0003f0e200 */
[----:B0-----:R-:W-:-:S05]  /*26f0*/  @!P0 FMUL R0, R0, 1.175494350822287508e-38 ;  /* 0x0080000000008820 */ /* 0x001fca0000400000 */
[----:B------:R-:W-:-:S04]  /*2700*/  F2FP.PACK_AB R0, RZ, R0 ;  /* 0x00000000ff00723e */ /* 0x000fc800000000ff */
[----:B------:R-:W-:Y:S01]  /*2710*/  PRMT R25, R0, 0x7610, R25 ;  /* 0x0000761000197816 */ /* 0x000fe20000000019 */
[----:B------:R-:W-:Y:S05]  /*2720*/  BRA `(.L_x_4683) ;  /* 0x00000bb000007947 */ /* 0x000fea0003800000 */
.L_x_4678:
        /* <DEDUP_REMOVED lines=14> */
.L_x_4692:
[----:B------:R-:W2:Y:S02]  /*2810*/  LDG.E.64 R2, [R2.64] ;  /* 0x0000002402027981 */ /* 0x000ea4000c1e1b00 */
[----:B--2---:R-:W0:Y:S01]  /*2820*/  F2F.F32.F64 R0, R2 ;  /* 0x0000000200007310 */ /* 0x004e220000301000 */
[----:B------:R-:W0:-:S14]  /*2830*/  DSETP.GEU.AND P0, PT, |R2|, c[0x2][0x0], PT ;  /* 0x008000000200762a */ /* 0x000e1c0003f0e200 */
[----:B0-----:R-:W-:-:S05]  /*2840*/  @!P0 FMUL R0, R0, 1.175494350822287508e-38 ;  /* 0x0080000000008820 */ /* 0x001fca0000400000 */
[----:B------:R-:W-:-:S04]  /*2850*/  F2FP.PACK_AB R0, RZ, R0 ;  /* 0x00000000ff00723e */ /* 0x000fc800000000ff */
[----:B------:R-:W-:Y:S01]  /*2860*/  PRMT R25, R0, 0x7610, R25 ;  /* 0x0000761000197816 */ /* 0x000fe20000000019 */
[----:B------:R-:W-:Y:S05]  /*2870*/  BRA `(.L_x_4683) ;  /* 0x00000a6000007947 */ /* 0x000fea0003800000 */
.L_x_4691:
        /* <DEDUP_REMOVED lines=28> */
.L_x_4694:
        /* <DEDUP_REMOVED lines=15> */
.L_x_4693:
[----:B------:R-:W2:Y:S02]  /*2b30*/  LDG.E.U16 R0, [R2.64] ;  /* 0x0000002402007981 */ /* 0x000ea4000c1e1500 */
[----:B--2---:R-:W-:-:S04]  /*2b40*/  PRMT R0, RZ, 0x5410, R0 ;  /* 0x00005410ff007816 */ /* 0x004fc80000000000 */
[----:B------:R-:W-:-:S04]  /*2b50*/  F2FP.PACK_AB R0, RZ, R0 ;  /* 0x00000000ff00723e */ /* 0x000fc800000000ff */
[----:B------:R-:W-:Y:S01]  /*2b60*/  PRMT R25, R0, 0x7610, R25 ;  /* 0x0000761000197816 */ /* 0x000fe20000000019 */
[----:B------:R-:W-:Y:S05]  /*2b70*/  BRA `(.L_x_4683) ;  /* 0x0000076000007947 */ /* 0x000fea0003800000 */
.L_x_4690:
        /* <DEDUP_REMOVED lines=12> */
.L_x_4697:
        /* <DEDUP_REMOVED lines=21> */
.L_x_4701:
[----:B------:R-:W-:Y:S05]  /*2d90*/  BSYNC B1 ;  /* 0x0000000000017941 */ /* 0x000fea0003800000 */
.L_x_4700:
[----:B------:R-:W-:Y:S01]  /*2da0*/  LEA R3, R0, 0x3b800000, 0x17 ;  /* 0x3b80000000037811 */ /* 0x000fe200078eb8ff */
[----:B------:R-:W-:-:S05]  /*2db0*/  IMAD.SHL.U32 R0, R2, 0x100000, RZ ;  /* 0x0010000002007824 */ /* 0x000fca00078e00ff */
[----:B------:R-:W-:Y:S02]  /*2dc0*/  LOP3.LUT R0, R3, R0, R4, 0xfe, !PT ;  /* 0x0000000003007212 */ /* 0x000fe400078efe04 */
.L_x_4699:
[----:B------:R-:W-:Y:S05]  /*2dd0*/  BSYNC B0 ;  /* 0x0000000000007941 */ /* 0x000fea0003800000 */
.L_x_4698:
[----:B------:R-:W-:-:S04]  /*2de0*/  F2FP.PACK_AB R0, RZ, R0 ;  /* 0x00000000ff00723e */ /* 0x000fc800000000ff */
[----:B------:R-:W-:Y:S01]  /*2df0*/  PRMT R25, R0, 0x7610, R25 ;  /* 0x0000761000197816 */ /* 0x000fe20000000019 */
[----:B------:R-:W-:Y:S05]  /*2e00*/  BRA `(.L_x_4683) ;  /* 0x000004d000007947 */ /* 0x000fea0003800000 */
.L_x_4696:
        /* <DEDUP_REMOVED lines=21> */
.L_x_4705:
[----:B------:R-:W-:Y:S05]  /*2f60*/  BSYNC B1 ;  /* 0x0000000000017941 */ /* 0x000fea0003800000 */
.L_x_4704:
[----:B------:R-:W-:Y:S01]  /*2f70*/  LEA R3, R0, 0x37800000, 0x17 ;  /* 0x3780000000037811 */ /* 0x000fe200078eb8ff */
[----:B------:R-:W-:-:S05]  /*2f80*/  IMAD.SHL.U32 R0, R2, 0x200000, RZ ;  /* 0x0020000002007824 */ /* 0x000fca00078e00ff */
[----:B------:R-:W-:Y:S02]  /*2f90*/  LOP3.LUT R0, R3, R0, R4, 0xfe, !PT ;  /* 0x0000000003007212 */ /* 0x000fe400078efe04 */
.L_x_4703:
[----:B------:R-:W-:Y:S05]  /*2fa0*/  BSYNC B0 ;  /* 0x0000000000007941 */ /* 0x000fea0003800000 */
.L_x_4702:
[----:B------:R-:W-:-:S04]  /*2fb0*/  F2FP.PACK_AB R0, RZ, R0 ;  /* 0x00000000ff00723e */ /* 0x000fc800000000ff */
[----:B------:R-:W-:Y:S01]  /*2fc0*/  PRMT R25, R0, 0x7610, R25 ;  /* 0x0000761000197816 */ /* 0x000fe20000000019 */
[----:B------:R-:W-:Y:S05]  /*2fd0*/  BRA `(.L_x_4683) ;  /* 0x0000030000007947 */ /* 0x000fea0003800000 */
.L_x_4695:
        /* <DEDUP_REMOVED lines=14> */
.L_x_4709:
[----:B------:R-:W-:Y:S05]  /*30c0*/  BSYNC B0 ;  /* 0x0000000000007941 */ /* 0x000fea0003800000 */
.L_x_4708:
[----:B------:R-:W-:-:S04]  /*30d0*/  F2FP.PACK_AB R0, RZ, R0 ;  /* 0x00000000ff00723e */ /* 0x000fc800000000ff */
[----:B------:R-:W-:Y:S01]  /*30e0*/  PRMT R25, R0, 0x7610, R25 ;  /* 0x0000761000197816 */ /* 0x000fe20000000019 */
[----:B------:R-:W-:Y:S05]  /*30f0*/  BRA `(.L_x_4683) ;  /* 0x000001e000007947 */ /* 0x000fea0003800000 */
.L_x_4682:
        /* <DEDUP_REMOVED lines=21> */
.L_x_4707:
[----:B------:R-:W2:Y:S02]  /*3250*/  LDG.E.64 R2, [R2.64] ;  /* 0x0000002402027981 */ /* 0x000ea4000c1e1b00 */
[----:B--2---:R-:W0:Y:S02]  /*3260*/  I2F.U64 R0, R2 ;  /* 0x0000000200007312 */ /* 0x004e240000301000 */
[----:B0-----:R-:W-:-:S04]  /*3270*/  F2FP.PACK_AB R0, RZ, R0 ;  /* 0x00000000ff00723e */ /* 0x001fc800000000ff */
[----:B------:R-:W-:Y:S01]  /*3280*/  PRMT R25, R0, 0x7610, R25 ;  /* 0x0000761000197816 */ /* 0x000fe20000000019 */
[----:B------:R-:W-:Y:S05]  /*3290*/  BRA `(.L_x_4683) ;  /* 0x0000004000007947 */ /* 0x000fea0003800000 */
.L_x_4706:
[----:B------:R-:W2:Y:S02]  /*32a0*/  LDG.E R2, [R2.64] ;  /* 0x0000002402027981 */ /* 0x000ea4000c1e1900 */
[----:B--2---:R-:W0:Y:S02]  /*32b0*/  I2F.U32 R0, R2 ;  /* 0x0000000200007306 */ /* 0x004e240000201000 */
[----:B0-----:R-:W-:-:S04]  /*32c0*/  F2FP.PACK_AB R0, RZ, R0 ;  /* 0x00000000ff00723e */ /* 0x001fc800000000ff */
[----:B------:R-:W-:Y:S02]  /*32d0*/  PRMT R25, R0, 0x7610, R25 ;  /* 0x0000761000197816 */ /* 0x000fe40000000019 */
.L_x_4683:
[----:B------:R-:W-:-:S05]  /*32e0*/  IADD3 R24, R24, 0x80, RZ ;  /* 0x0000008018187810 */ /* 0x000fca0007ffe0ff */
.L_x_4677:
[----:B------:R-:W-:Y:S05]  /*32f0*/  BSYNC B6 ;  /* 0x0000000000067941 */ /* 0x000fea0003800000 */
.L_x_4676:
        /* <DEDUP_REMOVED lines=23> */
.L_x_4715:
[----:B------:R-:W2:Y:S02]  /*3470*/  LDG.E.U8 R2, [R2.64] ;  /* 0x0000002402027981 */ /* 0x000ea4000c1e1100 */
[----:B--2---:R-:W0:Y:S02]  /*3480*/  I2F.U16 R0, R2 ;  /* 0x0000000200007306 */ /* 0x004e240000101000 */
[----:B0-----:R-:W-:-:S04]  /*3490*/  F2FP.PACK_AB R0, RZ, R0 ;  /* 0x00000000ff00723e */ /* 0x001fc800000000ff */
[----:B------:R-:W-:Y:S01]  /*34a0*/  PRMT R18, R0, 0x7610, R18 ;  /* 0x0000761000127816 */ /* 0x000fe20000000012 */
[----:B------:R-:W-:Y:S05]  /*34b0*/  BRA `(.L_x_4711) ;  /* 0x00000ed000007947 */ /* 0x000fea0003800000 */
.L_x_4714:
        /* <DEDUP_REMOVED lines=11> */
.L_x_4718:
[----:B------:R-:W2:Y:S02]  /*3570*/  LDG.E R2, [R2.64] ;  /* 0x0000002402027981 */ /* 0x000ea4000c1e1900 */
[----:B--2---:R-:W0:Y:S02]  /*3580*/  I2F R0, R2 ;  /* 0x0000000200007306 */ /* 0x004e240000201400 */
[----:B0-----:R-:W-:-:S04]  /*3590*/  F2FP.PACK_AB R0, RZ, R0 ;  /* 0x00000000ff00723e */ /* 0x001fc800000000ff */
[----:B------:R-:W-:Y:S01]  /*35a0*/  PRMT R18, R0, 0x7610, R18 ;  /* 0x0000761000127816 */ /* 0x000fe20000000012 */
[----:B------:R-:W-:Y:S05]  /*35b0*/  BRA `(.L_x_4711) ;  /* 0x00000dd000007947 */ /* 0x000fea0003800000 */
.L_x_4717:
[----:B------:R-:W2:Y:S02]  /*35c0*/  LDG.E.U16 R2, [R2.64] ;  /* 0x0000002402027981 */ /* 0x000ea4000c1e1500 */
[----:B--2---:R-:W0:Y:S02]  /*35d0*/  I2F.S16 R0, R2 ;  /* 0x0000000200007306 */ /* 0x004e240000101400 */
[----:B0-----:R-:W-:-:S04]  /*35e0*/  F2FP.PACK_AB R0, RZ, R0 ;  /* 0x00000000ff00723e */ /* 0x001fc800000000ff */
[----:B------:R-:W-:Y:S01]  /*35f0*/  PRMT R18, R0, 0x7610, R18 ;  /* 0x0000761000127816 */ /* 0x000fe20000000012 */
[----:B------:R-:W-:Y:S05]  /*3600*/  BRA `(.L_x_4711) ;  /* 0x00000d8000007947 */ /* 0x000fea0003800000 */
.L_x_4713:
        /* <DEDUP_REMOVED lines=9> */
.L_x_4720:
[----:B------:R0:W5:Y:S01]  /*36a0*/  LDG.E.U16 R18, [R2.64] ;  /* 0x0000002402127981 */ /* 0x000162000c1e1500 */
[----:B------:R-:W-:Y:S05]  /*36b0*/  BRA `(.L_x_4711) ;  /* 0x00000cd000007947 */ /* 0x000fea0003800000 */
.L_x_4719:
        /* <DEDUP_REMOVED lines=9> */
.L_x_4722:
[----:B------:R0:W5:Y:S01]  /*3750*/  LDG.E.U16 R18, [R2.64] ;  /* 0x0000002402127981 */ /* 0x000162000c1e1500 */
[----:B------:R-:W-:Y:S05]  /*3760*/  BRA `(.L_x_4711) ;  /* 0x00000c2000007947 */ /* 0x000fea0003800000 */
.L_x_4721:
[----:B------:R-:W2:Y:S02]  /*3770*/  LDG.E.64 R2, [R2.64] ;  /* 0x0000002402027981 */ /* 0x000ea4000c1e1b00 */
[----:B--2---:R-:W0:Y:S01]  /*3780*/  F2F.F32.F64 R0, R2 ;  /* 0x0000000200007310 */ /* 0x004e220000301000 */
[----:B------:R-:W0:-:S14]  /*3790*/  DSETP.GEU.AND P0, PT, |R2|, c[0x2][0x0], PT ;  /* 0x008000000200762a */ /* 0x000e1c0003f0e200 */
[----:B0-----:R-:W-:-:S05]  /*37a0*/  @!P0 FMUL R0, R0, 1.175494350822287508e-38 ;  /* 0x0080000000008820 */ /* 0x001fca0000400000 */
[----:B------:R-:W-:-:S04]  /*37b0*/  F2FP.PACK_AB R0, RZ, R0 ;  /* 0x00000000ff00723e */ /* 0x000fc800000000ff */
[----:B------:R-:W-:Y:S01]  /*37c0*/  PRMT R18, R0, 0x7610, R18 ;  /* 0x0000761000127816 */ /* 0x000fe20000000012 */
[----:B------:R-:W-:Y:S05]  /*37d0*/  BRA `(.L_x_4711) ;  /* 0x00000bb000007947 */ /* 0x000fea0003800000 */
.L_x_4712:
        /* <DEDUP_REMOVED lines=14> */
.L_x_4725:
[----:B------:R-:W2:Y:S02]  /*38c0*/  LDG.E.64 R2, [R2.64] ;  /* 0x0000002402027981 */ /* 0x000ea4000c1e1b00 */
[----:B--2---:R-:W0:Y:S01]  /*38d0*/  F2F.F32.F64 R0, R2 ;  /* 0x0000000200007310 */ /* 0x004e220000301000 */
[----:B------:R-:W0:-:S14]  /*38e0*/  DSETP.GEU.AND P0, PT, |R2|, c[0x2][0x0], PT ;  /* 0x008000000200762a */ /* 0x000e1c0003f0e200 */
[----:B0-----:R-:W-:-:S05]  /*38f0*/  @!P0 FMUL R0, R0, 1.175494350822287508e-38 ;  /* 0x0080000000008820 */ /* 0x001fca0000400000 */
[----:B------:R-:W-:-:S04]  /*3900*/  F2FP.PACK_AB R0, RZ, R0 ;  /* 0x00000000ff00723e */ /* 0x000fc800000000ff */
[----:B------:R-:W-:Y:S01]  /*3910*/  PRMT R18, R0, 0x7610, R18 ;  /* 0x0000761000127816 */ /* 0x000fe20000000012 */
[----:B------:R-:W-:Y:S05]  /*3920*/  BRA `(.L_x_4711) ;  /* 0x00000a6000007947 */ /* 0x000fea0003800000 */
.L_x_4724:
        /* <DEDUP_REMOVED lines=28> */
.L_x_4727:
        /* <DEDUP_REMOVED lines=15> */
.L_x_4726:
[----:B------:R-:W2:Y:S02]  /*3be0*/  LDG.E.U16 R0, [R2.64] ;  /* 0x0000002402007981 */ /* 0x000ea4000c1e1500 */
[----:B--2---:R-:W-:-:S04]  /*3bf0*/  PRMT R0, RZ, 0x5410, R0 ;  /* 0x00005410ff007816 */ /* 0x004fc80000000000 */
[----:B------:R-:W-:-:S04]  /*3c00*/  F2FP.PACK_AB R0, RZ, R0 ;  /* 0x00000000ff00723e */ /* 0x000fc800000000ff */
[----:B------:R-:W-:Y:S01]  /*3c10*/  PRMT R18, R0, 0x7610, R18 ;  /* 0x0000761000127816 */ /* 0x000fe20000000012 */
[----:B------:R-:W-:Y:S05]  /*3c20*/  BRA `(.L_x_4711) ;  /* 0x0000076000007947 */ /* 0x000fea0003800000 */
.L_x_4723:
        /* <DEDUP_REMOVED lines=12> */
.L_x_4730:
        /* <DEDUP_REMOVED lines=21> */
.L_x_4734:
[----:B------:R-:W-:Y:S05]  /*3e40*/  BSYNC B1 ;  /* 0x0000000000017941 */ /* 0x000fea0003800000 */
.L_x_4733:
[----:B------:R-:W-:Y:S01]  /*3e50*/  LEA R3, R0, 0x3b800000, 0x17 ;  /* 0x3b80000000037811 */ /* 0x000fe200078eb8ff */
[----:B------:R-:W-:-:S05]  /*3e60*/  IMAD.SHL.U32 R0, R2, 0x100000, RZ ;  /* 0x0010000002007824 */ /* 0x000fca00078e00ff */
[----:B------:R-:W-:Y:S02]  /*3e70*/  LOP3.LUT R0, R3, R0, R4, 0xfe, !PT ;  /* 0x0000000003007212 */ /* 0x000fe400078efe04 */
.L_x_4732:
[----:B------:R-:W-:Y:S05]  /*3e80*/  BSYNC B0 ;  /* 0x0000000000007941 */ /* 0x000fea0003800000 */
.L_x_4731:
[----:B------:R-:W-:-:S04]  /*3e90*/  F2FP.PACK_AB R0, RZ, R0 ;  /* 0x00000000ff00723e */ /* 0x000fc800000000ff */
[----:B------:R-:W-:Y:S01]  /*3ea0*/  PRMT R18, R0, 0x7610, R18 ;  /* 0x0000761000127816 */ /* 0x000fe20000000012 */
[----:B------:R-:W-:Y:S05]  /*3eb0*/  BRA `(.L_x_4711) ;  /* 0x000004d000007947 */ /* 0x000fea0003800000 */
.L_x_4729:
        /* <DEDUP_REMOVED lines=21> */
.L_x_4738:
[----:B------:R-:W-:Y:S05]  /*4010*/  BSYNC B1 ;  /* 0x0000000000017941 */ /* 0x000fea0003800000 */
.L_x_4737:
[----:B------:R-:W-:Y:S01]  /*4020*/  LEA R3, R0, 0x37800000, 0x17 ;  /* 0x3780000000037811 */ /* 0x000fe200078eb8ff */
[----:B------:R-:W-:-:S05]  /*4030*/  IMAD.SHL.U32 R0, R2, 0x200000, RZ ;  /* 0x0020000002007824 */ /* 0x000fca00078e00ff */
[----:B------:R-:W-:Y:S02]  /*4040*/  LOP3.LUT R0, R3, R0, R4, 0xfe, !PT ;  /* 0x0000000003007212 */ /* 0x000fe400078efe04 */
.L_x_4736:
[----:B------:R-:W-:Y:S05]  /*4050*/  BSYNC B0 ;  /* 0x0000000000007941 */ /* 0x000fea0003800000 */
.L_x_4735:
[----:B------:R-:W-:-:S04]  /*4060*/  F2FP.PACK_AB R0, RZ, R0 ;  /* 0x00000000ff00723e */ /* 0x000fc800000000ff */
[----:B------:R-:W-:Y:S01]  /*4070*/  PRMT R18, R0, 0x7610, R18 ;  /* 0x0000761000127816 */ /* 0x000fe20000000012 */
[----:B------:R-:W-:Y:S05]  /*4080*/  BRA `(.L_x_4711) ;  /* 0x0000030000007947 */ /* 0x000fea0003800000 */
.L_x_4728:
        /* <DEDUP_REMOVED lines=14> */
.L_x_4742:
[----:B------:R-:W-:Y:S05]  /*4170*/  BSYNC B0 ;  /* 0x0000000000007941 */ /* 0x000fea0003800000 */
.L_x_4741:
[----:B------:R-:W-:-:S04]  /*4180*/  F2FP.PACK_AB R0, RZ, R0 ;  /* 0x00000000ff00723e */ /* 0x000fc800000000ff */
[----:B------:R-:W-:Y:S01]  /*4190*/  PRMT R18, R0, 0x7610, R18 ;  /* 0x0000761000127816 */ /* 0x000fe20000000012 */
[----:B------:R-:W-:Y:S05]  /*41a0*/  BRA `(.L_x_4711) ;  /* 0x000001e000007947 */ /* 0x000fea0003800000 */
.L_x_4716:
        /* <DEDUP_REMOVED lines=21> */
.L_x_4740:
[----:B------:R-:W2:Y:S02]  /*4300*/  LDG.E.64 R2, [R2.64] ;  /* 0x0000002402027981 */ /* 0x000ea4000c1e1b00 */
[----:B--2---:R-:W0:Y:S02]  /*4310*/  I2F.U64 R0, R2 ;  /* 0x0000000200007312 */ /* 0x004e240000301000 */
[----:B0-----:R-:W-:-:S04]  /*4320*/  F2FP.PACK_AB R0, RZ, R0 ;  /* 0x00000000ff00723e */ /* 0x001fc800000000ff */
[----:B------:R-:W-:Y:S01]  /*4330*/  PRMT R18, R0, 0x7610, R18 ;  /* 0x0000761000127816 */ /* 0x000fe20000000012 */
[----:B------:R-:W-:Y:S05]  /*4340*/  BRA `(.L_x_4711) ;  /* 0x0000004000007947 */ /* 0x000fea0003800000 */
.L_x_4739:
[----:B------:R-:W2:Y:S02]  /*4350*/  LDG.E R2, [R2.64] ;  /* 0x0000002402027981 */ /* 0x000ea4000c1e1900 */
[----:B--2---:R-:W0:Y:S02]  /*4360*/  I2F.U32 R0, R2 ;  /* 0x0000000200007306 */ /* 0x004e240000201000 */
[----:B0-----:R-:W-:-:S04]  /*4370*/  F2FP.PACK_AB R0, RZ, R0 ;  /* 0x00000000ff00723e */ /* 0x001fc800000000ff */
[----:B------:R-:W-:Y:S02]  /*4380*/  PRMT R18, R0, 0x7610, R18 ;  /* 0x0000761000127816 */ /* 0x000fe40000000012 */
.L_x_4711:
[----:B------:R-:W-:Y:S05]  /*4390*/  BSYNC B6 ;  /* 0x0000000000067941 */ /* 0x000fea0003800000 */
.L_x_4710:
[----:B------:R-:W1:Y:S01]  /*43a0*/  S2R R19, SR_TID.X ;  /* 0x0000000000137919 */ /* 0x000e620000002100 */
[----:B------:R-:W-:Y:S01]  /*43b0*/  BSSY B0, `(.L_x_4743) ;  /* 0x0000028000007945 */ /* 0x000fe20003800000 */
[----:B-1----:R-:W-:-:S13]  /*43c0*/  ISETP.GE.AND P0, PT, R19, R17, PT ;  /* 0x000000111300720c */ /* 0x002fda0003f06270 */
[----:B------:R-:W-:Y:S05]  /*43d0*/  @P0 BRA `(.L_x_4744) ;  /* 0x0000025000000947 */ /* 0x000fea0003800000 */
[----:B-----5:R-:W-:Y:S01]  /*43e0*/  HADD2.F32 R23, -RZ, R23.H0_H0 ;  /* 0x20000017ff177230 */ /* 0x020fe20000004100 */
        /* <DEDUP_REMOVED lines=33> */
.L_x_4746:
[----:B------:R-:W-:Y:S05]  /*4600*/  BSYNC B1 ;  /* 0x0000000000017941 */ /* 0x000fea0003800000 */
.L_x_4745:
[----:B------:R-:W-:-:S05]  /*4610*/  FADD.FTZ R0, R23, -R4 ;  /* 0x8000000417007221 */ /* 0x000fca0000010000 */
[----:B------:R-:W-:Y:S02]  /*4620*/  F2FP.PACK_AB R0, RZ, R0 ;  /* 0x00000000ff00723e */ /* 0x000fe400000000ff */
.L_x_4744:
[----:B------:R-:W-:Y:S05]  /*4630*/  BSYNC B0 ;  /* 0x0000000000007941 */ /* 0x000fea0003800000 */
.L_x_4743:
[----:B------:R-:W-:Y:S01]  /*4640*/  IADD3 R24, R19, 0x80, RZ ;  /* 0x0000008013187810 */ /* 0x000fe20007ffe0ff */
[----:B------:R-:W-:Y:S03]  /*4650*/  BSSY B0, `(.L_x_4747) ;  /* 0x0000028000007945 */ /* 0x000fe60003800000 */
[----:B------:R-:W-:-:S13]  /*4660*/  ISETP.GE.AND P1, PT, R24, R17, PT ;  /* 0x000000111800720c */ /* 0x000fda0003f26270 */
[----:B------:R-:W-:Y:S05]  /*4670*/  @P1 BRA `(.L_x_4748) ;  /* 0x0000025000001947 */ /* 0x000fea0003800000 */
[----:B-----5:R-:W-:Y:S01]  /*4680*/  HADD2.F32 R22, -RZ, R22.H0_H0 ;  /* 0x20000016ff167230 */ /* 0x020fe20000004100 */
        /* <DEDUP_REMOVED lines=33> */
.L_x_4750:
[----:B------:R-:W-:Y:S05]  /*48a0*/  BSYNC B1 ;  /* 0x0000000000017941 */ /* 0x000fea0003800000 */
.L_x_4749:
[----:B------:R-:W-:-:S05]  /*48b0*/  FADD.FTZ R26, R7, -R4 ;  /* 0x80000004071a7221 */ /* 0x000fca0000010000 */
[----:B------:R-:W-:Y:S02]  /*48c0*/  F2FP.PACK_AB R26, RZ, R26 ;  /* 0x0000001aff1a723e */ /* 0x000fe400000000ff */
.L_x_4748:
[----:B------:R-:W-:Y:S05]  /*48d0*/  BSYNC B0 ;  /* 0x0000000000007941 */ /* 0x000fea0003800000 */
.L_x_4747:
[----:B0-----:R-:W-:Y:S01]  /*48e0*/  IADD3 R2, R19, 0x100, RZ ;  /* 0x0000010013027810 */ /* 0x001fe20007ffe0ff */
[----:B------:R-:W-:Y:S03]  /*48f0*/  BSSY B0, `(.L_x_4751) ;  /* 0x0000028000007945 */ /* 0x000fe60003800000 */
[----:B------:R-:W-:-:S13]  /*4900*/  ISETP.GE.AND P1, PT, R2, R17, PT ;  /* 0x000000110200720c */ /* 0x000fda0003f26270 */
[----:B------:R-:W-:Y:S05]  /*4910*/  @P1 BRA `(.L_x_4752) ;  /* 0x0000025000001947 */ /* 0x000fea0003800000 */
[----:B-----5:R-:W-:Y:S01]  /*4920*/  HADD2.F32 R25, -RZ, R25.H0_H0 ;  /* 0x20000019ff197230 */ /* 0x020fe20000004100 */
        /* <DEDUP_REMOVED lines=33> */
.L_x_4754:
[----:B------:R-:W-:Y:S05]  /*4b40*/  BSYNC B1 ;  /* 0x0000000000017941 */ /* 0x000fea0003800000 */
.L_x_4753:
[----:B------:R-:W-:-:S05]  /*4b50*/  FADD.FTZ R22, R25, -R4 ;  /* 0x8000000419167221 */ /* 0x000fca0000010000 */
[----:B------:R-:W-:Y:S02]  /*4b60*/  F2FP.PACK_AB R22, RZ, R22 ;  /* 0x00000016ff16723e */ /* 0x000fe400000000ff */
.L_x_4752:
[----:B------:R-:W-:Y:S05]  /*4b70*/  BSYNC B0 ;  /* 0x0000000000007941 */ /* 0x000fea0003800000 */
.L_x_4751:
        /* <DEDUP_REMOVED lines=38> */
.L_x_4758:
[----:B------:R-:W-:Y:S05]  /*4de0*/  BSYNC B1 ;  /* 0x0000000000017941 */ /* 0x000fea0003800000 */
.L_x_4757:
[----:B------:R-:W-:-:S05]  /*4df0*/  FADD.FTZ R23, R7, -R4 ;  /* 0x8000000407177221 */ /* 0x000fca0000010000 */
[----:B------:R-:W-:Y:S02]  /*4e00*/  F2FP.PACK_AB R23, RZ, R23 ;  /* 0x00000017ff17723e */ /* 0x000fe400000000ff */
.L_x_4756:
[----:B------:R-:W-:Y:S05]  /*4e10*/  BSYNC B0 ;  /* 0x0000000000007941 */ /* 0x000fea0003800000 */
.L_x_4755:
        /* <DEDUP_REMOVED lines=23> */
.L_x_4764:
[----:B------:R-:W-:Y:S01]  /*4f90*/  HADD2.F32 R5, -RZ, R0.H0_H0 ;  /* 0x20000000ff057230 */ /* 0x000fe20000004100 */
[----:B------:R-:W-:-:S05]  /*4fa0*/  IMAD.MOV.U32 R19, RZ, RZ, R24 ;  /* 0x000000ffff137224 */ /* 0x000fca00078e0018 */
[----:B------:R-:W0:Y:S02]  /*4fb0*/  F2I.S64.TRUNC R4, R5 ;  /* 0x0000000500047311 */ /* 0x000e24000020d900 */
[----:B0-----:R0:W-:Y:S01]  /*4fc0*/  STG.E.U8 [R2.64], R4 ;  /* 0x0000000402007986 */ /* 0x0011e2000c101124 */
[----:B------:R-:W-:Y:S05]  /*4fd0*/  BRA `(.L_x_4760) ;  /* 0x00000f8000007947 */ /* 0x000fea0003800000 */
.L_x_4763:
        /* <DEDUP_REMOVED lines=11> */
.L_x_4767:
[----:B------:R-:W-:Y:S01]  /*5090*/  HADD2.F32 R0, -RZ, R0.H0_H0 ;  /* 0x20000000ff007230 */ /* 0x000fe20000004100 */
[----:B------:R-:W-:-:S03]  /*50a0*/  IMAD.MOV.U32 R19, RZ, RZ, R24 ;  /* 0x000000ffff137224 */ /* 0x000fc600078e0018 */
[----:B------:R-:W0:Y:S02]  /*50b0*/  F2I.FTZ.TRUNC.NTZ R5, R0 ;  /* 0x0000000000057305 */ /* 0x000e24000021f100 */
[----:B0-----:R0:W-:Y:S01]  /*50c0*/  STG.E [R2.64], R5 ;  /* 0x0000000502007986 */ /* 0x0011e2000c101924 */
[----:B------:R-:W-:Y:S05]  /*50d0*/  BRA `(.L_x_4760) ;  /* 0x00000e8000007947 */ /* 0x000fea0003800000 */
.L_x_4766:
[----:B------:R-:W-:Y:S01]  /*50e0*/  HADD2.F32 R0, -RZ, R0.H0_H0 ;  /* 0x20000000ff007230 */ /* 0x000fe20000004100 */
[----:B------:R-:W-:-:S03]  /*50f0*/  IMAD.MOV.U32 R19, RZ, RZ, R24 ;  /* 0x000000ffff137224 */ /* 0x000fc600078e0018 */
[----:B------:R-:W0:Y:S02]  /*5100*/  F2I.FTZ.TRUNC.NTZ R5, R0 ;  /* 0x0000000000057305 */ /* 0x000e24000021f100 */
[----:B0-----:R0:W-:Y:S01]  /*5110*/  STG.E.U16 [R2.64], R5 ;  /* 0x0000000502007986 */ /* 0x0011e2000c101524 */
[----:B------:R-:W-:Y:S05]  /*5120*/  BRA `(.L_x_4760) ;  /* 0x00000e3000007947 */ /* 0x000fea0003800000 */
.L_x_4762:
        /* <DEDUP_REMOVED lines=10> */
.L_x_4769:
[----:B------:R0:W-:Y:S01]  /*51d0*/  STG.E.U16 [R2.64], R0 ;  /* 0x0000000002007986 */ /* 0x0001e2000c101524 */
[----:B------:R-:W-:Y:S01]  /*51e0*/  IMAD.MOV.U32 R19, RZ, RZ, R24 ;  /* 0x000000ffff137224 */ /* 0x000fe200078e0018 */
[----:B------:R-:W-:Y:S05]  /*51f0*/  BRA `(.L_x_4760) ;  /* 0x00000d6000007947 */ /* 0x000fea0003800000 */
.L_x_4768:
        /* <DEDUP_REMOVED lines=11> */
.L_x_4771:
[----:B------:R-:W-:Y:S01]  /*52b0*/  HADD2.F32 R0, -RZ, R0.H0_H0 ;  /* 0x20000000ff007230 */ /* 0x000fe20000004100 */
[----:B------:R-:W-:-:S04]  /*52c0*/  IMAD.MOV.U32 R19, RZ, RZ, R24 ;  /* 0x000000ffff137224 */ /* 0x000fc800078e0018 */
[----:B------:R-:W-:-:S04]  /*52d0*/  F2FP.PACK_AB R0, RZ, R0 ;  /* 0x00000000ff00723e */ /* 0x000fc800000000ff */
[----:B------:R-:W-:-:S05]  /*52e0*/  PRMT R0, R0, 0x5410, RZ ;  /* 0x0000541000007816 */ /* 0x000fca00000000ff */
[----:B------:R0:W-:Y:S01]  /*52f0*/  STG.E [R2.64], R0 ;  /* 0x0000000002007986 */ /* 0x0001e2000c101924 */
[----:B------:R-:W-:Y:S05]  /*5300*/  BRA `(.L_x_4760) ;  /* 0x00000c5000007947 */ /* 0x000fea0003800000 */
.L_x_4770:
[----:B------:R-:W-:Y:S01]  /*5310*/  HADD2.F32 R4, -RZ, R0.H0_H0 ;  /* 0x20000000ff047230 */ /* 0x000fe20000004100 */
[----:B------:R-:W-:-:S04]  /*5320*/  IMAD.MOV.U32 R19, RZ, RZ, R24 ;  /* 0x000000ffff137224 */ /* 0x000fc800078e0018 */
[----:B------:R-:W-:-:S06]  /*5330*/  FMUL.FTZ R4, R4, 1 ;  /* 0x3f80000004047820 */ /* 0x000fcc0000410000 */
[----:B------:R-:W0:Y:S02]  /*5340*/  F2F.F64.F32 R4, R4 ;  /* 0x0000000400047310 */ /* 0x000e240000201800 */
[----:B0-----:R0:W-:Y:S01]  /*5350*/  STG.E.64 [R2.64], R4 ;  /* 0x0000000402007986 */ /* 0x0011e2000c101b24 */
[----:B------:R-:W-:Y:S05]  /*5360*/  BRA `(.L_x_4760) ;  /* 0x00000bf000007947 */ /* 0x000fea0003800000 */
.L_x_4761:
        /* <DEDUP_REMOVED lines=14> */
.L_x_4774:
[----:B------:R-:W-:Y:S01]  /*5450*/  HADD2.F32 R0, -RZ, R0.H0_H0 ;  /* 0x20000000ff007230 */ /* 0x000fe20000004100 */
[----:B------:R-:W-:Y:S01]  /*5460*/  CS2R R6, SRZ ;  /* 0x0000000000067805 */ /* 0x000fe2000001ff00 */
[----:B------:R-:W-:-:S03]  /*5470*/  IMAD.MOV.U32 R19, RZ, RZ, R24 ;  /* 0x000000ffff137224 */ /* 0x000fc600078e0018 */
[----:B------:R-:W-:-:S04]  /*5480*/  FMUL.FTZ R0, R0, 1 ;  /* 0x3f80000000007820 */ /* 0x000fc80000410000 */
[----:B------:R-:W0:Y:S02]  /*5490*/  F2F.F64.F32 R4, R0 ;  /* 0x0000000000047310 */ /* 0x000e240000201800 */
[----:B0-----:R0:W-:Y:S01]  /*54a0*/  STG.E.128 [R2.64], R4 ;  /* 0x0000000402007986 */ /* 0x0011e2000c101d24 */
[----:B------:R-:W-:Y:S05]  /*54b0*/  BRA `(.L_x_4760) ;  /* 0x00000aa000007947 */ /* 0x000fea0003800000 */
.L_x_4773:
        /* <DEDUP_REMOVED lines=21> */
.L_x_4778:
[----:B------:R-:W-:Y:S05]  /*5610*/  BSYNC B0 ;  /* 0x0000000000007941 */ /* 0x000fea0003800000 */
.L_x_4777:
[----:B------:R-:W-:Y:S01]  /*5620*/  LOP3.LUT R5, R0, R5, RZ, 0xfc, !PT ;  /* 0x0000000500057212 */ /* 0x000fe200078efcff */
[----:B------:R-:W-:-:S04]  /*5630*/  IMAD.MOV.U32 R19, RZ, RZ, R24 ;  /* 0x000000ffff137224 */ /* 0x000fc800078e0018 */
[----:B------:R0:W-:Y:S01]  /*5640*/  STG.E.U8 [R2.64], R5 ;  /* 0x0000000502007986 */ /* 0x0001e2000c101124 */
[----:B------:R-:W-:Y:S05]  /*5650*/  BRA `(.L_x_4760) ;  /* 0x0000090000007947 */ /* 0x000fea0003800000 */
.L_x_4776:
        /* <DEDUP_REMOVED lines=13> */
.L_x_4780:
[----:B------:R-:W-:Y:S01]  /*5730*/  IMAD.MOV.U32 R0, RZ, RZ, 0x7f ;  /* 0x0000007fff007424 */ /* 0x000fe200078e00ff */
[----:B------:R-:W-:-:S04]  /*5740*/  ISETP.GT.U32.AND P0, PT, R4, 0x7f800000, PT ;  /* 0x7f8000000400780c */ /* 0x000fc80003f04070 */
[----:B------:R-:W-:-:S04]  /*5750*/  SEL R0, R0, 0x7c, P0 ;  /* 0x0000007c00007807 */ /* 0x000fc80000000000 */
.L_x_4781:
[----:B------:R-:W-:Y:S05]  /*5760*/  BSYNC B0 ;  /* 0x0000000000007941 */ /* 0x000fea0003800000 */
.L_x_4779:
[----:B------:R-:W-:Y:S01]  /*5770*/  LOP3.LUT R4, R5, 0x80000000, RZ, 0xc0, !PT ;  /* 0x8000000005047812 */ /* 0x000fe200078ec0ff */
[----:B------:R-:W-:-:S03]  /*5780*/  IMAD.MOV.U32 R19, RZ, RZ, R24 ;  /* 0x000000ffff137224 */ /* 0x000fc600078e0018 */
[----:B------:R-:W-:-:S04]  /*5790*/  SHF.R.U32.HI R5, RZ, 0x18, R4 ;  /* 0x00000018ff057819 */ /* 0x000fc80000011604 */
[----:B------:R-:W-:-:S05]  /*57a0*/  LOP3.LUT R5, R0, R5, RZ, 0xfc, !PT ;  /* 0x0000000500057212 */ /* 0x000fca00078efcff */
[----:B------:R0:W-:Y:S01]  /*57b0*/  STG.E.U8 [R2.64], R5 ;  /* 0x0000000502007986 */ /* 0x0001e2000c101124 */
[----:B------:R-:W-:Y:S05]  /*57c0*/  BRA `(.L_x_4760) ;  /* 0x0000079000007947 */ /* 0x000fea0003800000 */
.L_x_4775:
[----:B------:R-:W-:Y:S01]  /*57d0*/  HADD2.F32 R0, -RZ, R0.H0_H0 ;  /* 0x20000000ff007230 */ /* 0x000fe20000004100 */
[----:B------:R-:W-:-:S04]  /*57e0*/  IMAD.MOV.U32 R19, RZ, RZ, R24 ;  /* 0x000000ffff137224 */ /* 0x000fc800078e0018 */
[----:B------:R-:W-:-:S05]  /*57f0*/  F2FP.BF16.PACK_AB R0, RZ, R0 ;  /* 0x00000000ff00723e */ /* 0x000fca00000010ff */
[----:B------:R0:W-:Y:S01]  /*5800*/  STG.E.U16 [R2.64], R0 ;  /* 0x0000000002007986 */ /* 0x0001e2000c101524 */
[----:B------:R-:W-:Y:S05]  /*5810*/  BRA `(.L_x_4760) ;  /* 0x0000074000007947 */ /* 0x000fea0003800000 */
.L_x_4772:
        /* <DEDUP_REMOVED lines=13> */
.L_x_4784:
        /* <DEDUP_REMOVED lines=17> */
.L_x_4787:
[----:B------:R-:W-:-:S04]  /*5a00*/  LOP3.LUT R0, R7, 0x80000000, RZ, 0xc0, !PT ;  /* 0x8000000007007812 */ /* 0x000fc800078ec0ff */
[----:B------:R-:W-:-:S04]  /*5a10*/  SHF.R.U32.HI R5, RZ, 0x18, R0 ;  /* 0x00000018ff057819 */ /* 0x000fc80000011600 */
[----:B------:R-:W-:-:S04]  /*5a20*/  LOP3.LUT R4, R4, R5, RZ, 0xfc, !PT ;  /* 0x0000000504047212 */ /* 0x000fc800078efcff */
[----:B------:R-:W-:Y:S02]  /*5a30*/  PRMT R0, R4, 0x7610, R0 ;  /* 0x0000761004007816 */ /* 0x000fe40000000000 */
.L_x_4786:
[----:B------:R-:W-:Y:S05]  /*5a40*/  BSYNC B0 ;  /* 0x0000000000007941 */ /* 0x000fea0003800000 */
.L_x_4785:
[----:B------:R0:W-:Y:S01]  /*5a50*/  STG.E.U8 [R2.64], R0 ;  /* 0x0000000002007986 */ /* 0x0001e2000c101124 */
[----:B------:R-:W-:Y:S01]  /*5a60*/  IMAD.MOV.U32 R19, RZ, RZ, R24 ;  /* 0x000000ffff137224 */ /* 0x000fe200078e0018 */
[----:B------:R-:W-:Y:S05]  /*5a70*/  BRA `(.L_x_4760) ;  /* 0x000004e000007947 */ /* 0x000fea0003800000 */
.L_x_4783:
        /* <DEDUP_REMOVED lines=17> */
.L_x_4790:
[----:B------:R-:W-:-:S04]  /*5b90*/  LOP3.LUT R0, R7, 0x80000000, RZ, 0xc0, !PT ;  /* 0x8000000007007812 */ /* 0x000fc800078ec0ff */
[----:B------:R-:W-:-:S04]  /*5ba0*/  SHF.R.U32.HI R5, RZ, 0x18, R0 ;  /* 0x00000018ff057819 */ /* 0x000fc80000011600 */
[----:B------:R-:W-:-:S04]  /*5bb0*/  LOP3.LUT R4, R4, R5, RZ, 0xfc, !PT ;  /* 0x0000000504047212 */ /* 0x000fc800078efcff */
[----:B------:R-:W-:Y:S02]  /*5bc0*/  PRMT R0, R4, 0x7610, R0 ;  /* 0x0000761004007816 */ /* 0x000fe40000000000 */
.L_x_4789:
[----:B------:R-:W-:Y:S05]  /*5bd0*/  BSYNC B0 ;  /* 0x0000000000007941 */ /* 0x000fea0003800000 */
.L_x_4788:
[----:B------:R0:W-:Y:S01]  /*5be0*/  STG.E.U8 [R2.64], R0 ;  /* 0x0000000002007986 */ /* 0x0001e2000c101124 */
[----:B------:R-:W-:Y:S01]  /*5bf0*/  IMAD.MOV.U32 R19, RZ, RZ, R24 ;  /* 0x000000ffff137224 */ /* 0x000fe200078e0018 */
[----:B------:R-:W-:Y:S05]  /*5c00*/  BRA `(.L_x_4760) ;  /* 0x0000035000007947 */ /* 0x000fea0003800000 */
.L_x_4782:
        /* <DEDUP_REMOVED lines=23> */
.L_x_4765:
        /* <DEDUP_REMOVED lines=21> */
.L_x_4792:
[----:B------:R-:W-:Y:S01]  /*5ed0*/  HADD2.F32 R4, -RZ, R0.H0_H0 ;  /* 0x20000000ff047230 */ /* 0x000fe20000004100 */
[----:B------:R-:W-:-:S05]  /*5ee0*/  IMAD.MOV.U32 R19, RZ, RZ, R24 ;  /* 0x000000ffff137224 */ /* 0x000fca00078e0018 */
[----:B------:R-:W0:Y:S02]  /*5ef0*/  F2I.U64.TRUNC R4, R4 ;  /* 0x0000000400047311 */ /* 0x000e24000020d800 */
[----:B0-----:R0:W-:Y:S01]  /*5f00*/  STG.E.64 [R2.64], R4 ;  /* 0x0000000402007986 */ /* 0x0011e2000c101b24 */
[----:B------:R-:W-:Y:S05]  /*5f10*/  BRA `(.L_x_4760) ;  /* 0x0000004000007947 */ /* 0x000fea0003800000 */
.L_x_4791:
[----:B------:R-:W-:Y:S01]  /*5f20*/  HADD2.F32 R0, -RZ, R0.H0_H0 ;  /* 0x20000000ff007230 */ /* 0x000fe20000004100 */
[----:B------:R-:W-:-:S03]  /*5f30*/  IMAD.MOV.U32 R19, RZ, RZ, R24 ;  /* 0x000000ffff137224 */ /* 0x000fc600078e0018 */
[----:B------:R-:W0:Y:S02]  /*5f40*/  F2I.FTZ.U32.TRUNC.NTZ R5, R0 ;  /* 0x0000000000057305 */ /* 0x000e24000021f000 */
[----:B0-----:R0:W-:Y:S02]  /*5f50*/  STG.E [R2.64], R5 ;  /* 0x0000000502007986 */ /* 0x0011e4000c101924 */
.L_x_4760:
[----:B------:R-:W-:Y:S05]  /*5f60*/  BSYNC B6 ;  /* 0x0000000000067941 */ /* 0x000fea0003800000 */
.L_x_4759:
        /* <DEDUP_REMOVED lines=23> */
.L_x_4798:
[----:B------:R-:W-:-:S06]  /*60e0*/  HADD2.F32 R5, -RZ, R26.H0_H0 ;  /* 0x2000001aff057230 */ /* 0x000fcc0000004100 */
[----:B------:R-:W0:Y:S02]  /*60f0*/  F2I.S64.TRUNC R4, R5 ;  /* 0x0000000500047311 */ /* 0x000e24000020d900 */
[----:B0-----:R0:W-:Y:S01]  /*6100*/  STG.E.U8 [R2.64], R4 ;  /* 0x0000000402007986 */ /* 0x0011e2000c101124 */
[----:B------:R-:W-:Y:S05]  /*6110*/  BRA `(.L_x_4800) ;  /* 0x00000e4000007947 */ /* 0x000fea0003800000 */
.L_x_4797:
        /* <DEDUP_REMOVED lines=10> */
.L_x_4802:
[----:B------:R-:W-:-:S04]  /*61c0*/  HADD2.F32 R26, -RZ, R26.H0_H0 ;  /* 0x2000001aff1a7230 */ /* 0x000fc80000004100 */
[----:B------:R-:W0:Y:S02]  /*61d0*/  F2I.FTZ.TRUNC.NTZ R5, R26 ;  /* 0x0000001a00057305 */ /* 0x000e24000021f100 */
[----:B0-----:R0:W-:Y:S01]  /*61e0*/  STG.E [R2.64], R5 ;  /* 0x0000000502007986 */ /* 0x0011e2000c101924 */
[----:B------:R-:W-:Y:S05]  /*61f0*/  BRA `(.L_x_4800) ;  /* 0x00000d6000007947 */ /* 0x000fea0003800000 */
.L_x_4801:
[----:B------:R-:W-:-:S04]  /*6200*/  HADD2.F32 R26, -RZ, R26.H0_H0 ;  /* 0x2000001aff1a7230 */ /* 0x000fc80000004100 */
[----:B------:R-:W0:Y:S02]  /*6210*/  F2I.FTZ.TRUNC.NTZ R5, R26 ;  /* 0x0000001a00057305 */ /* 0x000e24000021f100 */
[----:B0-----:R0:W-:Y:S01]  /*6220*/  STG.E.U16 [R2.64], R5 ;  /* 0x0000000502007986 */ /* 0x0011e2000c101524 */
[----:B------:R-:W-:Y:S05]  /*6230*/  BRA `(.L_x_4800) ;  /* 0x00000d2000007947 */ /* 0x000fea0003800000 */
.L_x_4796:
        /* <DEDUP_REMOVED lines=9> */
.L_x_4804:
[----:B------:R0:W-:Y:S01]  /*62d0*/  STG.E.U16 [R2.64], R26 ;  /* 0x0000001a02007986 */ /* 0x0001e2000c101524 */
[----:B------:R-:W-:Y:S05]  /*62e0*/  BRA `(.L_x_4800) ;  /* 0x00000c7000007947 */ /* 0x000fea0003800000 */
.L_x_4803:
        /* <DEDUP_REMOVED lines=10> */
.L_x_4806:
[----:B------:R-:W-:-:S05]  /*6390*/  HADD2.F32 R0, -RZ, R26.H0_H0 ;  /* 0x2000001aff007230 */ /* 0x000fca0000004100 */
[----:B------:R-:W-:-:S04]  /*63a0*/  F2FP.PACK_AB R0, RZ, R0 ;  /* 0x00000000ff00723e */ /* 0x000fc800000000ff */
[----:B------:R-:W-:-:S05]  /*63b0*/  PRMT R0, R0, 0x5410, RZ ;  /* 0x0000541000007816 */ /* 0x000fca00000000ff */
[----:B------:R0:W-:Y:S01]  /*63c0*/  STG.E [R2.64], R0 ;  /* 0x0000000002007986 */ /* 0x0001e2000c101924 */
[----:B------:R-:W-:Y:S05]  /*63d0*/  BRA `(.L_x_4800) ;  /* 0x00000b8000007947 */ /* 0x000fea0003800000 */
.L_x_4805:
[----:B------:R-:W-:-:S05]  /*63e0*/  HADD2.F32 R4, -RZ, R26.H0_H0 ;  /* 0x2000001aff047230 */ /* 0x000fca0000004100 */
[----:B------:R-:W-:-:S06]  /*63f0*/  FMUL.FTZ R4, R4, 1 ;  /* 0x3f80000004047820 */ /* 0x000fcc0000410000 */
[----:B------:R-:W0:Y:S02]  /*6400*/  F2F.F64.F32 R4, R4 ;  /* 0x0000000400047310 */ /* 0x000e240000201800 */
[----:B0-----:R0:W-:Y:S01]  /*6410*/  STG.E.64 [R2.64], R4 ;  /* 0x0000000402007986 */ /* 0x0011e2000c101b24 */
[----:B------:R-:W-:Y:S05]  /*6420*/  BRA `(.L_x_4800) ;  /* 0x00000b3000007947 */ /* 0x000fea0003800000 */
.L_x_4795:
        /* <DEDUP_REMOVED lines=13> */
.L_x_4809:
[----:B------:R-:W-:Y:S01]  /*6500*/  HADD2.F32 R26, -RZ, R26.H0_H0 ;  /* 0x2000001aff1a7230 */ /* 0x000fe20000004100 */
[----:B------:R-:W-:-:S04]  /*6510*/  CS2R R6, SRZ ;  /* 0x0000000000067805 */ /* 0x000fc8000001ff00 */
[----:B------:R-:W-:-:S06]  /*6520*/  FMUL.FTZ R4, R26, 1 ;  /* 0x3f8000001a047820 */ /* 0x000fcc0000410000 */
[----:B------:R-:W0:Y:S02]  /*6530*/  F2F.F64.F32 R4, R4 ;  /* 0x0000000400047310 */ /* 0x000e240000201800 */
[----:B0-----:R0:W-:Y:S01]  /*6540*/  STG.E.128 [R2.64], R4 ;  /* 0x0000000402007986 */ /* 0x0011e2000c101d24 */
[----:B------:R-:W-:Y:S05]  /*6550*/  BRA `(.L_x_4800) ;  /* 0x00000a0000007947 */ /* 0x000fea0003800000 */
.L_x_4808:
        /* <DEDUP_REMOVED lines=21> */
.L_x_4813:
[----:B------:R-:W-:Y:S05]  /*66b0*/  BSYNC B0 ;  /* 0x0000000000007941 */ /* 0x000fea0003800000 */
.L_x_4812:
[----:B------:R-:W-:-:S05]  /*66c0*/  LOP3.LUT R5, R0, R5, RZ, 0xfc, !PT ;  /* 0x0000000500057212 */ /* 0x000fca00078efcff */
[----:B------:R0:W-:Y:S01]  /*66d0*/  STG.E.U8 [R2.64], R5 ;  /* 0x0000000502007986 */ /* 0x0001e2000c101124 */
[----:B------:R-:W-:Y:S05]  /*66e0*/  BRA `(.L_x_4800) ;  /* 0x0000087000007947 */ /* 0x000fea0003800000 */
.L_x_4811:
        /* <DEDUP_REMOVED lines=13> */
.L_x_4815:
[----:B------:R-:W-:Y:S01]  /*67c0*/  IMAD.MOV.U32 R0, RZ, RZ, 0x7f ;  /* 0x0000007fff007424 */ /* 0x000fe200078e00ff */
[----:B------:R-:W-:-:S04]  /*67d0*/  ISETP.GT.U32.AND P0, PT, R4, 0x7f800000, PT ;  /* 0x7f8000000400780c */ /* 0x000fc80003f04070 */
[----:B------:R-:W-:-:S04]  /*67e0*/  SEL R0, R0, 0x7c, P0 ;  /* 0x0000007c00007807 */ /* 0x000fc80000000000 */
.L_x_4816:
[----:B------:R-:W-:Y:S05]  /*67f0*/  BSYNC B0 ;  /* 0x0000000000007941 */ /* 0x000fea0003800000 */
.L_x_4814:
[----:B------:R-:W-:-:S04]  /*6800*/  LOP3.LUT R4, R5, 0x80000000, RZ, 0xc0, !PT ;  /* 0x8000000005047812 */ /* 0x000fc800078ec0ff */
[----:B------:R-:W-:-:S04]  /*6810*/  SHF.R.U32.HI R5, RZ, 0x18, R4 ;  /* 0x00000018ff057819 */ /* 0x000fc80000011604 */
[----:B------:R-:W-:-:S05]  /*6820*/  LOP3.LUT R5, R0, R5, RZ, 0xfc, !PT ;  /* 0x0000000500057212 */ /* 0x000fca00078efcff */
[----:B------:R0:W-:Y:S01]  /*6830*/  STG.E.U8 [R2.64], R5 ;  /* 0x0000000502007986 */ /* 0x0001e2000c101124 */
[----:B------:R-:W-:Y:S05]  /*6840*/  BRA `(.L_x_4800) ;  /* 0x0000071000007947 */ /* 0x000fea0003800000 */
.L_x_4810:
[----:B------:R-:W-:-:S05]  /*6850*/  HADD2.F32 R0, -RZ, R26.H0_H0 ;  /* 0x2000001aff007230 */ /* 0x000fca0000004100 */
[----:B------:R-:W-:-:S05]  /*6860*/  F2FP.BF16.PACK_AB R0, RZ, R0 ;  /* 0x00000000ff00723e */ /* 0x000fca00000010ff */
[----:B------:R0:W-:Y:S01]  /*6870*/  STG.E.U16 [R2.64], R0 ;  /* 0x0000000002007986 */ /* 0x0001e2000c101524 */
[----:B------:R-:W-:Y:S05]  /*6880*/  BRA `(.L_x_4800) ;  /* 0x000006d000007947 */ /* 0x000fea0003800000 */
.L_x_4807:
        /* <DEDUP_REMOVED lines=12> */
.L_x_4819:
        /* <DEDUP_REMOVED lines=17> */
.L_x_4822:
[----:B------:R-:W-:-:S04]  /*6a60*/  LOP3.LUT R0, R7, 0x80000000, RZ, 0xc0, !PT ;  /* 0x8000000007007812 */ /* 0x000fc800078ec0ff */
[----:B------:R-:W-:-:S04]  /*6a70*/  SHF.R.U32.HI R5, RZ, 0x18, R0 ;  /* 0x00000018ff057819 */ /* 0x000fc80000011600 */
[----:B------:R-:W-:-:S04]  /*6a80*/  LOP3.LUT R4, R4, R5, RZ, 0xfc, !PT ;  /* 0x0000000504047212 */ /* 0x000fc800078efcff */
[----:B------:R-:W-:Y:S02]  /*6a90*/  PRMT R0, R4, 0x7610, R0 ;  /* 0x0000761004007816 */ /* 0x000fe40000000000 */
.L_x_4821:
[----:B------:R-:W-:Y:S05]  /*6aa0*/  BSYNC B0 ;  /* 0x0000000000007941 */ /* 0x000fea0003800000 */
.L_x_4820:
[----:B------:R0:W-:Y:S01]  /*6ab0*/  STG.E.U8 [R2.64], R0 ;  /* 0x0000000002007986 */ /* 0x0001e2000c101124 */
[----:B------:R-:W-:Y:S05]  /*6ac0*/  BRA `(.L_x_4800) ;  /* 0x0000049000007947 */ /* 0x000fea0003800000 */
.L_x_4818:
        /* <DEDUP_REMOVED lines=17> */
.L_x_4825:
[----:B------:R-:W-:-:S04]  /*6be0*/  LOP3.LUT R0, R7, 0x80000000, RZ, 0xc0, !PT ;  /* 0x8000000007007812 */ /* 0x000fc800078ec0ff */
[----:B------:R-:W-:-:S04]  /*6bf0*/  SHF.R.U32.HI R5, RZ, 0x18, R0 ;  /* 0x00000018ff057819 */ /* 0x000fc80000011600 */
[----:B------:R-:W-:-:S04]  /*6c00*/  LOP3.LUT R4, R4, R5, RZ, 0xfc, !PT ;  /* 0x0000000504047212 */ /* 0x000fc800078efcff */
[----:B------:R-:W-:Y:S02]  /*6c10*/  PRMT R0, R4, 0x7610, R0 ;  /* 0x0000761004007816 */ /* 0x000fe40000000000 */
.L_x_4824:
[----:B------:R-:W-:Y:S05]  /*6c20*/  BSYNC B0 ;  /* 0x0000000000007941 */ /* 0x000fea0003800000 */
.L_x_4823:
[----:B------:R0:W-:Y:S01]  /*6c30*/  STG.E.U8 [R2.64], R0 ;  /* 0x0000000002007986 */ /* 0x0001e2000c101124 */
[----:B------:R-:W-:Y:S05]  /*6c40*/  BRA `(.L_x_4800) ;  /* 0x0000031000007947 */ /* 0x000fea0003800000 */
.L_x_4817:
        /* <DEDUP_REMOVED lines=22> */
.L_x_4799:
        /* <DEDUP_REMOVED lines=20> */
.L_x_4827:
[----:B------:R-:W-:-:S06]  /*6ef0*/  HADD2.F32 R4, -RZ, R26.H0_H0 ;  /* 0x2000001aff047230 */ /* 0x000fcc0000004100 */
[----:B------:R-:W0:Y:S02]  /*6f00*/  F2I.U64.TRUNC R4, R4 ;  /* 0x0000000400047311 */ /* 0x000e24000020d800 */
[----:B0-----:R0:W-:Y:S01]  /*6f10*/  STG.E.64 [R2.64], R4 ;  /* 0x0000000402007986 */ /* 0x0011e2000c101b24 */
[----:B------:R-:W-:Y:S05]  /*6f20*/  BRA `(.L_x_4800) ;  /* 0x0000003000007947 */ /* 0x000fea0003800000 */
.L_x_4826:
[----:B------:R-:W-:-:S04]  /*6f30*/  HADD2.F32 R26, -RZ, R26.H0_H0 ;  /* 0x2000001aff1a7230 */ /* 0x000fc80000004100 */
[----:B------:R-:W0:Y:S02]  /*6f40*/  F2I.FTZ.U32.TRUNC.NTZ R5, R26 ;  /* 0x0000001a00057305 */ /* 0x000e24000021f000 */
[----:B0-----:R0:W-:Y:S02]  /*6f50*/  STG.E [R2.64], R5 ;  /* 0x0000000502007986 */ /* 0x0011e4000c101924 */
.L_x_4800:
        /* <DEDUP_REMOVED lines=23> */
.L_x_4831:
[----:B------:R-:W-:-:S06]  /*70d0*/  HADD2.F32 R5, -RZ, R22.H0_H0 ;  /* 0x20000016ff057230 */ /* 0x000fcc0000004100 */
[----:B------:R-:W0:Y:S02]  /*70e0*/  F2I.S64.TRUNC R4, R5 ;  /* 0x0000000500047311 */ /* 0x000e24000020d900 */
[----:B0-----:R0:W-:Y:S01]  /*70f0*/  STG.E.U8 [R2.64], R4 ;  /* 0x0000000402007986 */ /* 0x0011e2000c101124 */
[----:B------:R-:W-:Y:S05]  /*7100*/  BRA `(.L_x_4833) ;  /* 0x00000e4000007947 */ /* 0x000fea0003800000 */
.L_x_4830:
        /* <DEDUP_REMOVED lines=10> */
.L_x_4835:
[----:B------:R-:W-:-:S04]  /*71b0*/  HADD2.F32 R22, -RZ, R22.H0_H0 ;  /* 0x20000016ff167230 */ /* 0x000fc80000004100 */
[----:B------:R-:W0:Y:S02]  /*71c0*/  F2I.FTZ.TRUNC.NTZ R5, R22 ;  /* 0x0000001600057305 */ /* 0x000e24000021f100 */
[----:B0-----:R0:W-:Y:S01]  /*71d0*/  STG.E [R2.64], R5 ;  /* 0x0000000502007986 */ /* 0x0011e2000c101924 */
[----:B------:R-:W-:Y:S05]  /*71e0*/  BRA `(.L_x_4833) ;  /* 0x00000d6000007947 */ /* 0x000fea0003800000 */
.L_x_4834:
[----:B------:R-:W-:-:S04]  /*71f0*/  HADD2.F32 R22, -RZ, R22.H0_H0 ;  /* 0x20000016ff167230 */ /* 0x000fc80000004100 */
[----:B------:R-:W0:Y:S02]  /*7200*/  F2I.FTZ.TRUNC.NTZ R5, R22 ;  /* 0x0000001600057305 */ /* 0x000e24000021f100 */
[----:B0-----:R0:W-:Y:S01]  /*7210*/  STG.E.U16 [R2.64], R5 ;  /* 0x0000000502007986 */ /* 0x0011e2000c101524 */
[----:B------:R-:W-:Y:S05]  /*7220*/  BRA `(.L_x_4833) ;  /* 0x00000d2000007947 */ /* 0x000fea0003800000 */
.L_x_4829:
        /* <DEDUP_REMOVED lines=9> */
.L_x_4837:
[----:B------:R0:W-:Y:S01]  /*72c0*/  STG.E.U16 [R2.64], R22 ;  /* 0x0000001602007986 */ /* 0x0001e2000c101524 */
[----:B------:R-:W-:Y:S05]  /*72d0*/  BRA `(.L_x_4833) ;  /* 0x00000c7000007947 */ /* 0x000fea0003800000 */
.L_x_4836:
        /* <DEDUP_REMOVED lines=10> */
.L_x_4839:
[----:B------:R-:W-:-:S05]  /*7380*/  HADD2.F32 R0, -RZ, R22.H0_H0 ;  /* 0x20000016ff007230 */ /* 0x000fca0000004100 */
[----:B------:R-:W-:-:S04]  /*7390*/  F2FP.PACK_AB R0, RZ, R0 ;  /* 0x00000000ff00723e */ /* 0x000fc800000000ff */
[----:B------:R-:W-:-:S05]  /*73a0*/  PRMT R0, R0, 0x5410, RZ ;  /* 0x0000541000007816 */ /* 0x000fca00000000ff */
[----:B------:R0:W-:Y:S01]  /*73b0*/  STG.E [R2.64], R0 ;  /* 0x0000000002007986 */ /* 0x0001e2000c101924 */
[----:B------:R-:W-:Y:S05]  /*73c0*/  BRA `(.L_x_4833) ;  /* 0x00000b8000007947 */ /* 0x000fea0003800000 */
.L_x_4838:
[----:B------:R-:W-:-:S05]  /*73d0*/  HADD2.F32 R4, -RZ, R22.H0_H0 ;  /* 0x20000016ff047230 */ /* 0x000fca0000004100 */
[----:B------:R-:W-:-:S06]  /*73e0*/  FMUL.FTZ R4, R4, 1 ;  /* 0x3f80000004047820 */ /* 0x000fcc0000410000 */
[----:B------:R-:W0:Y:S02]  /*73f0*/  F2F.F64.F32 R4, R4 ;  /* 0x0000000400047310 */ /* 0x000e240000201800 */
[----:B0-----:R0:W-:Y:S01]  /*7400*/  STG.E.64 [R2.64], R4 ;  /* 0x0000000402007986 */ /* 0x0011e2000c101b24 */
[----:B------:R-:W-:Y:S05]  /*7410*/  BRA `(.L_x_4833) ;  /* 0x00000b3000007947 */ /* 0x000fea0003800000 */
.L_x_4828:
        /* <DEDUP_REMOVED lines=13> */
.L_x_4842:
[----:B------:R-:W-:Y:S01]  /*74f0*/  HADD2.F32 R22, -RZ, R22.H0_H0 ;  /* 0x20000016ff167230 */ /* 0x000fe20000004100 */
[----:B------:R-:W-:-:S04]  /*7500*/  CS2R R6, SRZ ;  /* 0x0000000000067805 */ /* 0x000fc8000001ff00 */
[----:B------:R-:W-:-:S06]  /*7510*/  FMUL.FTZ R4, R22, 1 ;  /* 0x3f80000016047820 */ /* 0x000fcc0000410000 */
[----:B------:R-:W0:Y:S02]  /*7520*/  F2F.F64.F32 R4, R4 ;  /* 0x0000000400047310 */ /* 0x000e240000201800 */
[----:B0-----:R0:W-:Y:S01]  /*7530*/  STG.E.128 [R2.64], R4 ;  /* 0x0000000402007986 */ /* 0x0011e2000c101d24 */
[----:B------:R-:W-:Y:S05]  /*7540*/  BRA `(.L_x_4833) ;  /* 0x00000a0000007947 */ /* 0x000fea0003800000 */
.L_x_4841:
        /* <DEDUP_REMOVED lines=21> */
.L_x_4846:
[----:B------:R-:W-:Y:S05]  /*76a0*/  BSYNC B0 ;  /* 0x0000000000007941 */ /* 0x000fea0003800000 */
.L_x_4845:
[----:B------:R-:W-:-:S05]  /*76b0*/  LOP3.LUT R5, R0, R5, RZ, 0xfc, !PT ;  /* 0x0000000500057212 */ /* 0x000fca00078efcff */
[----:B------:R0:W-:Y:S01]  /*76c0*/  STG.E.U8 [R2.64], R5 ;  /* 0x0000000502007986 */ /* 0x0001e2000c101124 */
[----:B------:R-:W-:Y:S05]  /*76d0*/  BRA `(.L_x_4833) ;  /* 0x0000087000007947 */ /* 0x000fea0003800000 */
.L_x_4844:
        /* <DEDUP_REMOVED lines=13> */
.L_x_4848:
[----:B------:R-:W-:Y:S01]  /*77b0*/  IMAD.MOV.U32 R0, RZ, RZ, 0x7f ;  /* 0x0000007fff007424 */ /* 0x000fe200078e00ff */
[----:B------:R-:W-:-:S04]  /*77c0*/  ISETP.GT.U32.AND P0, PT, R4, 0x7f800000, PT ;  /* 0x7f8000000400780c */ /* 0x000fc80003f04070 */
[----:B------:R-:W-:-:S04]  /*77d0*/  SEL R0, R0, 0x7c, P0 ;  /* 0x0000007c00007807 */ /* 0x000fc80000000000 */
.L_x_4849:
[----:B------:R-:W-:Y:S05]  /*77e0*/  BSYNC B0 ;  /* 0x0000000000007941 */ /* 0x000fea0003800000 */
.L_x_4847:
[----:B------:R-:W-:-:S04]  /*77f0*/  LOP3.LUT R4, R5, 0x80000000, RZ, 0xc0, !PT ;  /* 0x8000000005047812 */ /* 0x000fc800078ec0ff */
[----:B------:R-:W-:-:S04]  /*7800*/  SHF.R.U32.HI R5, RZ, 0x18, R4 ;  /* 0x00000018ff057819 */ /* 0x000fc80000011604 */
[----:B------:R-:W-:-:S05]  /*7810*/  LOP3.LUT R5, R0, R5, RZ, 0xfc, !PT ;  /* 0x0000000500057212 */ /* 0x000fca00078efcff */
[----:B------:R0:W-:Y:S01]  /*7820*/  STG.E.U8 [R2.64], R5 ;  /* 0x0000000502007986 */ /* 0x0001e2000c101124 */
[----:B------:R-:W-:Y:S05]  /*7830*/  BRA `(.L_x_4833) ;  /* 0x0000071000007947 */ /* 0x000fea0003800000 */
.L_x_4843:
[----:B------:R-:W-:-:S05]  /*7840*/  HADD2.F32 R0, -RZ, R22.H0_H0 ;  /* 0x20000016ff007230 */ /* 0x000fca0000004100 */
[----:B------:R-:W-:-:S05]  /*7850*/  F2FP.BF16.PACK_AB R0, RZ, R0 ;  /* 0x00000000ff00723e */ /* 0x000fca00000010ff */
[----:B------:R0:W-:Y:S01]  /*7860*/  STG.E.U16 [R2.64], R0 ;  /* 0x0000000002007986 */ /* 0x0001e2000c101524 */
[----:B------:R-:W-:Y:S05]  /*7870*/  BRA `(.L_x_4833) ;  /* 0x000006d000007947 */ /* 0x000fea0003800000 */
.L_x_4840:
        /* <DEDUP_REMOVED lines=12> */
.L_x_4852:
        /* <DEDUP_REMOVED lines=17> */
.L_x_4855:
[----:B------:R-:W-:-:S04]  /*7a50*/  LOP3.LUT R0, R7, 0x80000000, RZ, 0xc0, !PT ;  /* 0x8000000007007812 */ /* 0x000fc800078ec0ff */
[----:B------:R-:W-:-:S04]  /*7a60*/  SHF.R.U32.HI R5, RZ, 0x18, R0 ;  /* 0x00000018ff057819 */ /* 0x000fc80000011600 */
[----:B------:R-:W-:-:S04]  /*7a70*/  LOP3.LUT R4, R4, R5, RZ, 0xfc, !PT ;  /* 0x0000000504047212 */ /* 0x000fc800078efcff */
[----:B------:R-:W-:Y:S02]  /*7a80*/  PRMT R0, R4, 0x7610, R0 ;  /* 0x0000761004007816 */ /* 0x000fe40000000000 */
.L_x_4854:
[----:B------:R-:W-:Y:S05]  /*7a90*/  BSYNC B0 ;  /* 0x0000000000007941 */ /* 0x000fea0003800000 */
.L_x_4853:
[----:B------:R0:W-:Y:S01]  /*7aa0*/  STG.E.U8 [R2.64], R0 ;  /* 0x0000000002007986 */ /* 0x0001e2000c101124 */
[----:B------:R-:W-:Y:S05]  /*7ab0*/  BRA `(.L_x_4833) ;  /* 0x0000049000007947 */ /* 0x000fea0003800000 */
.L_x_4851:
        /* <DEDUP_REMOVED lines=17> */
.L_x_4858:
[----:B------:R-:W-:-:S04]  /*7bd0*/  LOP3.LUT R0, R7, 0x80000000, RZ, 0xc0, !PT ;  /* 0x8000000007007812 */ /* 0x000fc800078ec0ff */
[----:B------:R-:W-:-:S04]  /*7be0*/  SHF.R.U32.HI R5, RZ, 0x18, R0 ;  /* 0x00000018ff057819 */ /* 0x000fc80000011600 */
[----:B------:R-:W-:-:S04]  /*7bf0*/  LOP3.LUT R4, R4, R5, RZ, 0xfc, !PT ;  /* 0x0000000504047212 */ /* 0x000fc800078efcff */
[----:B------:R-:W-:Y:S02]  /*7c00*/  PRMT R0, R4, 0x7610, R0 ;  /* 0x0000761004007816 */ /* 0x000fe40000000000 */
.L_x_4857:
[----:B------:R-:W-:Y:S05]  /*7c10*/  BSYNC B0 ;  /* 0x0000000000007941 */ /* 0x000fea0003800000 */
.L_x_4856:
[----:B------:R0:W-:Y:S01]  /*7c20*/  STG.E.U8 [R2.64], R0 ;  /* 0x0000000002007986 */ /* 0x0001e2000c101124 */
[----:B------:R-:W-:Y:S05]  /*7c30*/  BRA `(.L_x_4833) ;  /* 0x0000031000007947 */ /* 0x000fea0003800000 */
.L_x_4850:
        /* <DEDUP_REMOVED lines=22> */
.L_x_4832:
        /* <DEDUP_REMOVED lines=20> */
.L_x_4860:
[----:B------:R-:W-:-:S06]  /*7ee0*/  HADD2.F32 R4, -RZ, R22.H0_H0 ;  /* 0x20000016ff047230 */ /* 0x000fcc0000004100 */
[----:B------:R-:W0:Y:S02]  /*7ef0*/  F2I.U64.TRUNC R4, R4 ;  /* 0x0000000400047311 */ /* 0x000e24000020d800 */
[----:B0-----:R0:W-:Y:S01]  /*7f00*/  STG.E.64 [R2.64], R4 ;  /* 0x0000000402007986 */ /* 0x0011e2000c101b24 */
[----:B------:R-:W-:Y:S05]  /*7f10*/  BRA `(.L_x_4833) ;  /* 0x0000003000007947 */ /* 0x000fea0003800000 */
.L_x_4859:
[----:B------:R-:W-:-:S04]  /*7f20*/  HADD2.F32 R22, -RZ, R22.H0_H0 ;  /* 0x20000016ff167230 */ /* 0x000fc80000004100 */
[----:B------:R-:W0:Y:S02]  /*7f30*/  F2I.FTZ.U32.TRUNC.NTZ R5, R22 ;  /* 0x0000001600057305 */ /* 0x000e24000021f000 */
[----:B0-----:R0:W-:Y:S02]  /*7f40*/  STG.E [R2.64], R5 ;  /* 0x0000000502007986 */ /* 0x0011e4000c101924 */
.L_x_4833:
[----:B------:R-:W-:Y:S02]  /*7f50*/  IADD3 R19, R19, 0x80, RZ ;  /* 0x0000008013137810 */ /* 0x000fe40007ffe0ff */
.L_x_4794:
[----:B------:R-:W-:Y:S05]  /*7f60*/  BSYNC B6 ;  /* 0x0000000000067941 */ /* 0x000fea0003800000 */
.L_x_4793:
        /* <DEDUP_REMOVED lines=21> */
.L_x_4864:
[----:B------:R-:W-:-:S06]  /*80c0*/  HADD2.F32 R5, -RZ, R23.H0_H0 ;  /* 0x20000017ff057230 */ /* 0x000fcc0000004100 */
[----:B------:R-:W0:Y:S02]  /*80d0*/  F2I.S64.TRUNC R4, R5 ;  /* 0x0000000500047311 */ /* 0x000e24000020d900 */
[----:B0-----:R-:W-:Y:S01]  /*80e0*/  STG.E.U8 [R2.64], R4 ;  /* 0x0000000402007986 */ /* 0x001fe2000c101124 */
[----:B------:R-:W-:Y:S05]  /*80f0*/  EXIT ;  /* 0x000000000000794d */ /* 0x000fea0003800000 */
.L_x_4863:
        /* <DEDUP_REMOVED lines=10> */
.L_x_4867:
[----:B------:R-:W-:-:S06]  /*81a0*/  HADD2.F32 R23, -RZ, R23.H0_H0 ;  /* 0x20000017ff177230 */ /* 0x000fcc0000004100 */
[----:B------:R-:W0:Y:S02]  /*81b0*/  F2I.FTZ.TRUNC.NTZ R23, R23 ;  /* 0x0000001700177305 */ /* 0x000e24000021f100 */
[----:B0-----:R-:W-:Y:S01]  /*81c0*/  STG.E [R2.64], R23 ;  /* 0x0000001702007986 */ /* 0x001fe2000c101924 */
[----:B------:R-:W-:Y:S05]  /*81d0*/  EXIT ;  /* 0x000000000000794d */ /* 0x000fea0003800000 */
.L_x_4866:
[----:B------:R-:W-:-:S06]  /*81e0*/  HADD2.F32 R23, -RZ, R23.H0_H0 ;  /* 0x20000017ff177230 */ /* 0x000fcc0000004100 */
[----:B------:R-:W0:Y:S02]  /*81f0*/  F2I.FTZ.TRUNC.NTZ R23, R23 ;  /* 0x0000001700177305 */ /* 0x000e24000021f100 */
[----:B0-----:R-:W-:Y:S01]  /*8200*/  STG.E.U16 [R2.64], R23 ;  /* 0x0000001702007986 */ /* 0x001fe2000c101524 */
[----:B------:R-:W-:Y:S05]  /*8210*/  EXIT ;  /* 0x000000000000794d */ /* 0x000fea0003800000 */
.L_x_4862:
        /* <DEDUP_REMOVED lines=9> */
.L_x_4869:
[----:B------:R-:W-:Y:S01]  /*82b0*/  STG.E.U16 [R2.64], R23 ;  /* 0x0000001702007986 */ /* 0x000fe2000c101524 */
[----:B------:R-:W-:Y:S05]  /*82c0*/  EXIT ;  /* 0x000000000000794d */ /* 0x000fea0003800000 */
.L_x_4868:
        /* <DEDUP_REMOVED lines=10> */
.L_x_4871:
[----:B------:R-:W-:-:S05]  /*8370*/  HADD2.F32 R0, -RZ, R23.H0_H0 ;  /* 0x20000017ff007230 */ /* 0x000fca0000004100 */
[----:B------:R-:W-:-:S04]  /*8380*/  F2FP.PACK_AB R0, RZ, R0 ;  /* 0x00000000ff00723e */ /* 0x000fc800000000ff */
[----:B------:R-:W-:-:S05]  /*8390*/  PRMT R0, R0, 0x5410, RZ ;  /* 0x0000541000007816 */ /* 0x000fca00000000ff */
[----:B------:R-:W-:Y:S01]  /*83a0*/  STG.E [R2.64], R0 ;  /* 0x0000000002007986 */ /* 0x000fe2000c101924 */
[----:B------:R-:W-:Y:S05]  /*83b0*/  EXIT ;  /* 0x000000000000794d */ /* 0x000fea0003800000 */
.L_x_4870:
[----:B------:R-:W-:-:S05]  /*83c0*/  HADD2.F32 R4, -RZ, R23.H0_H0 ;  /* 0x20000017ff047230 */ /* 0x000fca0000004100 */
[----:B------:R-:W-:-:S06]  /*83d0*/  FMUL.FTZ R4, R4, 1 ;  /* 0x3f80000004047820 */ /* 0x000fcc0000410000 */
[----:B------:R-:W0:Y:S02]  /*83e0*/  F2F.F64.F32 R4, R4 ;  /* 0x0000000400047310 */ /* 0x000e240000201800 */
[----:B0-----:R-:W-:Y:S01]  /*83f0*/  STG.E.64 [R2.64], R4 ;  /* 0x0000000402007986 */ /* 0x001fe2000c101b24 */
[----:B------:R-:W-:Y:S05]  /*8400*/  EXIT ;  /* 0x000000000000794d */ /* 0x000fea0003800000 */
.L_x_4861:
        /* <DEDUP_REMOVED lines=13> */
.L_x_4874:
[----:B------:R-:W-:Y:S01]  /*84e0*/  HADD2.F32 R23, -RZ, R23.H0_H0 ;  /* 0x20000017ff177230 */ /* 0x000fe20000004100 */
[----:B------:R-:W-:-:S04]  /*84f0*/  CS2R R6, SRZ ;  /* 0x0000000000067805 */ /* 0x000fc8000001ff00 */
[----:B------:R-:W-:-:S06]  /*8500*/  FMUL.FTZ R4, R23, 1 ;  /* 0x3f80000017047820 */ /* 0x000fcc0000410000 */
[----:B------:R-:W0:Y:S02]  /*8510*/  F2F.F64.F32 R4, R4 ;  /* 0x0000000400047310 */ /* 0x000e240000201800 */
[----:B0-----:R-:W-:Y:S01]  /*8520*/  STG.E.128 [R2.64], R4 ;  /* 0x0000000402007986 */ /* 0x001fe2000c101d24 */
[----:B------:R-:W-:Y:S05]  /*8530*/  EXIT ;  /* 0x000000000000794d */ /* 0x000fea0003800000 */
.L_x_4873:
        /* <DEDUP_REMOVED lines=21> */
.L_x_4878:
[----:B------:R-:W-:Y:S05]  /*8690*/  BSYNC B0 ;  /* 0x0000000000007941 */ /* 0x000fea0003800000 */
.L_x_4877:
[----:B------:R-:W-:-:S05]  /*86a0*/  LOP3.LUT R5, R0, R5, RZ, 0xfc, !PT ;  /* 0x0000000500057212 */ /* 0x000fca00078efcff */
[----:B------:R-:W-:Y:S01]  /*86b0*/  STG.E.U8 [R2.64], R5 ;  /* 0x0000000502007986 */ /* 0x000fe2000c101124 */
[----:B------:R-:W-:Y:S05]  /*86c0*/  EXIT ;  /* 0x000000000000794d */ /* 0x000fea0003800000 */
.L_x_4876:
        /* <DEDUP_REMOVED lines=13> */
.L_x_4880:
[----:B------:R-:W-:Y:S01]  /*87a0*/  IMAD.MOV.U32 R0, RZ, RZ, 0x7f ;  /* 0x0000007fff007424 */ /* 0x000fe200078e00ff */
[----:B------:R-:W-:-:S04]  /*87b0*/  ISETP.GT.U32.AND P0, PT, R4, 0x7f800000, PT ;  /* 0x7f8000000400780c */ /* 0x000fc80003f04070 */
[----:B------:R-:W-:-:S04]  /*87c0*/  SEL R0, R0, 0x7c, P0 ;  /* 0x0000007c00007807 */ /* 0x000fc80000000000 */
.L_x_4881:
[----:B------:R-:W-:Y:S05]  /*87d0*/  BSYNC B0 ;  /* 0x0000000000007941 */ /* 0x000fea0003800000 */
.L_x_4879:
[----:B------:R-:W-:-:S04]  /*87e0*/  LOP3.LUT R4, R23, 0x80000000, RZ, 0xc0, !PT ;  /* 0x8000000017047812 */ /* 0x000fc800078ec0ff */
[----:B------:R-:W-:-:S04]  /*87f0*/  SHF.R.U32.HI R5, RZ, 0x18, R4 ;  /* 0x00000018ff057819 */ /* 0x000fc80000011604 */
[----:B------:R-:W-:-:S05]  /*8800*/  LOP3.LUT R5, R0, R5, RZ, 0xfc, !PT ;  /* 0x0000000500057212 */ /* 0x000fca00078efcff */
[----:B------:R-:W-:Y:S01]  /*8810*/  STG.E.U8 [R2.64], R5 ;  /* 0x0000000502007986 */ /* 0x000fe2000c101124 */
[----:B------:R-:W-:Y:S05]  /*8820*/  EXIT ;  /* 0x000000000000794d */ /* 0x000fea0003800000 */
.L_x_4875:
[----:B------:R-:W-:-:S05]  /*8830*/  HADD2.F32 R0, -RZ, R23.H0_H0 ;  /* 0x20000017ff007230 */ /* 0x000fca0000004100 */
[----:B------:R-:W-:-:S05]  /*8840*/  F2FP.BF16.PACK_AB R0, RZ, R0 ;  /* 0x00000000ff00723e */ /* 0x000fca00000010ff */
[----:B------:R-:W-:Y:S01]  /*8850*/  STG.E.U16 [R2.64], R0 ;  /* 0x0000000002007986 */ /* 0x000fe2000c101524 */
[----:B------:R-:W-:Y:S05]  /*8860*/  EXIT ;  /* 0x000000000000794d */ /* 0x000fea0003800000 */
.L_x_4872:
        /* <DEDUP_REMOVED lines=12> */
.L_x_4884:
        /* <DEDUP_REMOVED lines=17> */
.L_x_4887:
[----:B------:R-:W-:-:S04]  /*8a40*/  LOP3.LUT R0, R23, 0x80000000, RZ, 0xc0, !PT ;  /* 0x8000000017007812 */ /* 0x000fc800078ec0ff */
[----:B------:R-:W-:-:S04]  /*8a50*/  SHF.R.U32.HI R5, RZ, 0x18, R0 ;  /* 0x00000018ff057819 */ /* 0x000fc80000011600 */
[----:B------:R-:W-:-:S04]  /*8a60*/  LOP3.LUT R4, R4, R5, RZ, 0xfc, !PT ;  /* 0x0000000504047212 */ /* 0x000fc800078efcff */
[----:B------:R-:W-:Y:S02]  /*8a70*/  PRMT R0, R4, 0x7610, R0 ;  /* 0x0000761004007816 */ /* 0x000fe40000000000 */
.L_x_4886:
[----:B------:R-:W-:Y:S05]  /*8a80*/  BSYNC B0 ;  /* 0x0000000000007941 */ /* 0x000fea0003800000 */
.L_x_4885:
[----:B------:R-:W-:Y:S01]  /*8a90*/  STG.E.U8 [R2.64], R0 ;  /* 0x0000000002007986 */ /* 0x000fe2000c101124 */
[----:B------:R-:W-:Y:S05]  /*8aa0*/  EXIT ;  /* 0x000000000000794d */ /* 0x000fea0003800000 */
.L_x_4883:
        /* <DEDUP_REMOVED lines=17> */
.L_x_4890:
[----:B------:R-:W-:-:S04]  /*8bc0*/  LOP3.LUT R0, R23, 0x80000000, RZ, 0xc0, !PT ;  /* 0x8000000017007812 */ /* 0x000fc800078ec0ff */
[----:B------:R-:W-:-:S04]  /*8bd0*/  SHF.R.U32.HI R5, RZ, 0x18, R0 ;  /* 0x00000018ff057819 */ /* 0x000fc80000011600 */
[----:B------:R-:W-:-:S04]  /*8be0*/  LOP3.LUT R4, R4, R5, RZ, 0xfc, !PT ;  /* 0x0000000504047212 */ /* 0x000fc800078efcff */
[----:B------:R-:W-:Y:S02]  /*8bf0*/  PRMT R0, R4, 0x7610, R0 ;  /* 0x0000761004007816 */ /* 0x000fe40000000000 */
.L_x_4889:
[----:B------:R-:W-:Y:S05]  /*8c00*/  BSYNC B0 ;  /* 0x0000000000007941 */ /* 0x000fea0003800000 */
.L_x_4888:
[----:B------:R-:W-:Y:S01]  /*8c10*/  STG.E.U8 [R2.64], R0 ;  /* 0x0000000002007986 */ /* 0x000fe2000c101124 */
[----:B------:R-:W-:Y:S05]  /*8c20*/  EXIT ;  /* 0x000000000000794d */ /* 0x000fea0003800000 */
.L_x_4882:
        /* <DEDUP_REMOVED lines=22> */
.L_x_4865:
        /* <DEDUP_REMOVED lines=20> */
.L_x_4892:
[----:B------:R-:W-:-:S06]  /*8ed0*/  HADD2.F32 R4, -RZ, R23.H0_H0 ;  /* 0x20000017ff047230 */ /* 0x000fcc0000004100 */
[----:B------:R-:W0:Y:S02]  /*8ee0*/  F2I.U64.TRUNC R4, R4 ;  /* 0x0000000400047311 */ /* 0x000e24000020d800 */
[----:B0-----:R-:W-:Y:S01]  /*8ef0*/  STG.E.64 [R2.64], R4 ;  /* 0x0000000402007986 */ /* 0x001fe2000c101b24 */
[----:B------:R-:W-:Y:S05]  /*8f00*/  EXIT ;  /* 0x000000000000794d */ /* 0x000fea0003800000 */
.L_x_4891:
[----:B------:R-:W-:-:S06]  /*8f10*/  HADD2.F32 R23, -RZ, R23.H0_H0 ;  /* 0x20000017ff177230 */ /* 0x000fcc0000004100 */
[----:B------:R-:W0:Y:S02]  /*8f20*/  F2I.FTZ.U32.TRUNC.NTZ R23, R23 ;  /* 0x0000001700177305 */ /* 0x000e24000021f000 */
[----:B0-----:R-:W-:Y:S01]  /*8f30*/  STG.E [R2.64], R23 ;  /* 0x0000001702007986 */ /* 0x001fe2000c101924 */
[----:B------:R-:W-:Y:S05]  /*8f40*/  EXIT ;  /* 0x000000000000794d */ /* 0x000fea0003800000 */
.L_x_4893:
        /* <DEDUP_REMOVED lines=11> */
.L_x_6724:


//--------------------- .text._ZN2at6native18elementwise_kernelILi128ELi4EZNS0_22gpu_kernel_impl_nocastIZZZNS0_33launch_log_sigmoid_forward_kernelERNS_18TensorIteratorBaseEENKUlvE_clEvENKUlvE1_clEvEUlN3c104HalfEE_EEvS4_RKT_EUliE_EEviT1_ --------------------------
	.section	.text._ZN2at6native18elementwise_kernelILi128ELi4EZNS0_22gpu_kernel_impl_nocastIZZZNS0_33launch_log_sigmoid_forward_kernelERNS_18TensorIteratorBaseEENKUlvE_clEvENKUlvE1_clEvEUlN3c104HalfEE_EEvS4_RKT_EUliE_EEviT1_,"ax",@progbits
	.sectioninfo	@"SHI_REGISTERS=16"
	.align	128
        .global         _ZN2at6native18elementwise_kernelILi128ELi4EZNS0_22gpu_kernel_impl_nocastIZZZNS0_33launch_log_sigmoid_forward_kernelERNS_18TensorIteratorBaseEENKUlvE_clEvENKUlvE1_clEvEUlN3c104HalfEE_EEvS4_RKT_EUliE_EEviT1_
        .type           _ZN2at6native18elementwise_kernelILi128ELi4EZNS0_22gpu_kernel_impl_nocastIZZZNS0_33launch_log_sigmoid_forward_kernelERNS_18TensorIteratorBaseEENKUlvE_clEvENKUlvE1_clEvEUlN3c104HalfEE_EEvS4_RKT_EUliE_EEviT1_,@function
        .size           _ZN2at6native18elementwise_kernelILi128ELi4EZNS0_22gpu_kernel_impl_nocastIZZZNS0_33launch_log_sigmoid_forward_kernelERNS_18TensorIteratorBaseEENKUlvE_clEvENKUlvE1_clEvEUlN3c104HalfEE_EEvS4_RKT_EUliE_EEviT1_,(.L_x_6725 - _ZN2at6native18elementwise_kernelILi128ELi4EZNS0_22gpu_kernel_impl_nocastIZZZNS0_33launch_log_sigmoid_forward_kernelERNS_18TensorIteratorBaseEENKUlvE_clEvENKUlvE1_clEvEUlN3c104HalfEE_EEvS4_RKT_EUliE_EEviT1_)
        .other          _ZN2at6native18elementwise_kernelILi128ELi4EZNS0_22gpu_kernel_impl_nocastIZZZNS0_33launch_log_sigmoid_forward_kernelERNS_18TensorIteratorBaseEENKUlvE_clEvENKUlvE1_clEvEUlN3c104HalfEE_EEvS4_RKT_EUliE_EEviT1_,@"STO_CUDA_ENTRY STV_DEFAULT"
_ZN2at6native18elementwise_kernelILi128ELi4EZNS0_22gpu_kernel_impl_nocastIZZZNS0_33launch_log_sigmoid_forward_kernelERNS_18TensorIteratorBaseEENKUlvE_clEvENKUlvE1_clEvEUlN3c104HalfEE_EEvS4_RKT_EUliE_EEviT1_:
.text._ZN2at6native18elementwise_kernelILi128ELi4EZNS0_22gpu_kernel_impl_nocastIZZZNS0_33launch_log_sigmoid_forward_kernelERNS_18TensorIteratorBaseEENKUlvE_clEvENKUlvE1_clEvEUlN3c104HalfEE_EEvS4_RKT_EUliE_EEviT1_:
        /* <DEDUP_REMOVED lines=235> */
.L_x_4896:
[----:B------:R-:W-:-:S04]  /*0eb0*/  IADD3 R4, P0, R3, c[0x0][0x368], RZ ;  /* 0x0000da0003047a10 */ /* 0x000fc80007f1e0ff */
[----:B------:R-:W-:-:S05]  /*0ec0*/  IADD3.X R5, RZ, c[0x0][0x36c], RZ, P0, !PT ;  /* 0x0000db00ff057a10 */ /* 0x000fca00007fe4ff */
[----:B------:R-:W2:Y:S01]  /*0ed0*/  LDG.E.U16 R4, [R4.64] ;  /* 0x0000000404047981 */ /* 0x000ea2000c1e1500 */
[----:B------:R-:W-:Y:S01]  /*0ee0*/  MOV R9, 0x3e800000 ;  /* 0x3e80000000097802 */ /* 0x000fe20000000f00 */
[----:B------:R-:W-:Y:S01]  /*0ef0*/  BSSY B1, `(.L_x_4897) ;  /* 0x0000021000017945 */ /* 0x000fe20003800000 */
[----:B--2---:R-:W-:Y:S01]  /*0f00*/  HADD2.F32 R10, -RZ, R4.H0_H0 ;  /* 0x20000004ff0a7230 */ /* 0x004fe20000004100 */
[----:B------:R-:W-:-:S04]  /*0f10*/  MOV R4, 0x3d39bf78 ;  /* 0x3d39bf7800047802 */ /* 0x000fc80000000f00 */
        /* <DEDUP_REMOVED lines=30> */
.L_x_4898:
[----:B------:R-:W-:Y:S05]  /*1100*/  BSYNC B1 ;  /* 0x0000000000017941 */ /* 0x000fea0003800000 */
.L_x_4897:
[----:B------:R-:W-:Y:S01]  /*1110*/  FADD.FTZ R8, R8, -R3 ;  /* 0x8000000308087221 */ /* 0x000fe20000010000 */
[----:B------:R-:W-:Y:S02]  /*1120*/  IADD3 R2, P0, R2, c[0x0][0x360], RZ ;  /* 0x0000d80002027a10 */ /* 0x000fe40007f1e0ff */
[----:B------:R-:W-:Y:S02]  /*1130*/  IADD3 R0, R0, 0x80, RZ ;  /* 0x0000008000007810 */ /* 0x000fe40007ffe0ff */
[----:B------:R-:W-:Y:S02]  /*1140*/  F2FP.PACK_AB R8, RZ, R8 ;  /* 0x00000008ff08723e */ /* 0x000fe400000000ff */
[----:B------:R-:W-:-:S05]  /*1150*/  IADD3.X R3, RZ, c[0x0][0x364], RZ, P0, !PT ;  /* 0x0000d900ff037a10 */ /* 0x000fca00007fe4ff */
[----:B------:R0:W-:Y:S02]  /*1160*/  STG.E.U16 [R2.64], R8 ;  /* 0x0000000802007986 */ /* 0x0001e4000c101504 */
.L_x_4895:
[----:B------:R-:W-:Y:S05]  /*1170*/  BSYNC B0 ;  /* 0x0000000000007941 */ /* 0x000fea0003800000 */
.L_x_4894:
        /* <DEDUP_REMOVED lines=230> */
.L_x_4901:
        /* <DEDUP_REMOVED lines=37> */
.L_x_4903:
[----:B------:R-:W-:Y:S05]  /*2230*/  BSYNC B1 ;  /* 0x0000000000017941 */ /* 0x000fea0003800000 */
.L_x_4902:
[----:B------:R-:W-:Y:S01]  /*2240*/  FADD.FTZ R8, R8, -R3 ;  /* 0x8000000308087221 */ /* 0x000fe20000010000 */
[----:B------:R-:W-:Y:S02]  /*2250*/  IADD3 R2, P0, R2, c[0x0][0x360], RZ ;  /* 0x0000d80002027a10 */ /* 0x000fe40007f1e0ff */
[----:B------:R-:W-:Y:S02]  /*2260*/  IADD3 R0, R0, 0x80, RZ ;  /* 0x0000008000007810 */ /* 0x000fe40007ffe0ff */
[----:B------:R-:W-:Y:S02]  /*2270*/  F2FP.PACK_AB R8, RZ, R8 ;  /* 0x00000008ff08723e */ /* 0x000fe400000000ff */
        /* <DEDUP_REMOVED lines=220> */
[----:B------:R-:W-:-:S03]  /*3040*/  @P0 MOV R6, RZ ;  /* 0x000000ff00060202 */ /* 0x000fc60000000f00 */
[--C-:B------:R-:W-:Y:S02]  /*3050*/  IMAD.MOV R9, RZ, RZ, -R7.reuse ;  /* 0x000000ffff097224 */ /* 0x100fe400078e0a07 */
        /* <DEDUP_REMOVED lines=9> */
.L_x_4904:
        /* <DEDUP_REMOVED lines=37> */
.L_x_4906:
[----:B------:R-:W-:Y:S05]  /*3340*/  BSYNC B1 ;  /* 0x0000000000017941 */ /* 0x000fea0003800000 */
.L_x_4905:
[----:B------:R-:W-:Y:S01]  /*3350*/  FADD.FTZ R8, R8, -R3 ;  /* 0x8000000308087221 */ /* 0x000fe20000010000 */
[----:B------:R-:W-:Y:S02]  /*3360*/  IADD3 R2, P0, R2, c[0x0][0x360], RZ ;  /* 0x0000d80002027a10 */ /* 0x000fe40007f1e0ff */
[----:B------:R-:W-:Y:S02]  /*3370*/  IADD3 R0, R0, 0x80, RZ ;  /* 0x0000008000007810 */ /* 0x000fe40007ffe0ff */
[----:B------:R-:W-:Y:S02]  /*3380*/  F2FP.PACK_AB R8, RZ, R8 ;  /* 0x00000008ff08723e */ /* 0x000fe400000000ff */
[----:B------:R-:W-:-:S05]  /*3390*/  IADD3.X R3, RZ, c[0x0][0x364], RZ, P0, !PT ;  /* 0x0000d900ff037a10 */ /* 0x000fca00007fe4ff */
[----:B------:R0:W-:Y:S02]  /*33a0*/  STG.E.U16 [R2.64], R8 ;  /* 0x0000000802007986 */ /* 0x0001e4000c101504 */
.L_x_4900:
[----:B------:R-:W-:Y:S05]  /*33b0*/  BSYNC B0 ;  /* 0x0000000000007941 */ /* 0x000fea0003800000 */
.L_x_4899:
        /* <DEDUP_REMOVED lines=229> */
.L_x_4907:
[----:B------:R-:W-:-:S04]  /*4210*/  IADD3 R4, P0, R3, c[0x0][0x368], RZ ;  /* 0x0000da0003047a10 */ /* 0x000fc80007f1e0ff */
[----:B------:R-:W-:-:S05]  /*4220*/  IADD3.X R5, RZ, c[0x0][0x36c], RZ, P0, !PT ;  /* 0x0000db00ff057a10 */ /* 0x000fca00007fe4ff */
[----:B------:R0:W2:Y:S01]  /*4230*/  LDG.E.U16 R4, [R4.64] ;  /* 0x0000000404047981 */ /* 0x0000a2000c1e1500 */
[----:B------:R-:W-:Y:S01]  /*4240*/  MOV R12, 0x3e800000 ;  /* 0x3e800000000c7802 */ /* 0x000fe20000000f00 */
[----:B------:R-:W-:Y:S01]  /*4250*/  BSSY B0, `(.L_x_4908) ;  /* 0x0000021000007945 */ /* 0x000fe20003800000 */
[----:B0-----:R-:W-:Y:S01]  /*4260*/  MOV R5, 0x3d39bf78 ;  /* 0x3d39bf7800057802 */ /* 0x001fe20000000f00 */
[----:B--2---:R-:W-:-:S05]  /*4270*/  HADD2.F32 R8, -RZ, R4.H0_H0 ;  /* 0x20000004ff087230 */ /* 0x004fca0000004100 */
        /* <DEDUP_REMOVED lines=30> */
.L_x_4909:
[----:B------:R-:W-:Y:S05]  /*4460*/  BSYNC B0 ;  /* 0x0000000000007941 */ /* 0x000fea0003800000 */
.L_x_4908:
[----:B------:R-:W-:Y:S01]  /*4470*/  FADD.FTZ R7, R7, -R0 ;  /* 0x8000000007077221 */ /* 0x000fe20000010000 */
[----:B------:R-:W-:-:S04]  /*4480*/  IADD3 R2, P0, R2, c[0x0][0x360], RZ ;  /* 0x0000d80002027a10 */ /* 0x000fc80007f1e0ff */
[----:B------:R-:W-:Y:S02]  /*4490*/  F2FP.PACK_AB R7, RZ, R7 ;  /* 0x00000007ff07723e */ /* 0x000fe400000000ff */
[----:B------:R-:W-:-:S05]  /*44a0*/  IADD3.X R3, RZ, c[0x0][0x364], RZ, P0, !PT ;  /* 0x0000d900ff037a10 */ /* 0x000fca00007fe4ff */
[----:B------:R-:W-:Y:S01]  /*44b0*/  STG.E.U16 [R2.64], R7 ;  /* 0x0000000702007986 */ /* 0x000fe2000c101504 */
[----:B------:R-:W-:Y:S05]  /*44c0*/  EXIT ;  /* 0x000000000000794d */ /* 0x000fea0003800000 */
.L_x_4910:
        /* <DEDUP_REMOVED lines=11> */
.L_x_6725:


//--------------------- .text._ZN2at6native27unrolled_elementwise_kernelIZZZNS0_33launch_log_sigmoid_forward_kernelERNS_18TensorIteratorBaseEENKUlvE_clEvENKUlvE1_clEvEUlN3c104HalfEE_St5arrayIPcLm2EELi4E23TrivialOffsetCalculatorILi1EjESD_NS0_6memory15LoadWithoutCastENSE_16StoreWithoutCastEEEviT_T0_T2_T3_T4_T5_ --------------------------
	.section	.text._ZN2at6native27unrolled_elementwise_kernelIZZZNS0_33launch_log_sigmoid_forward_kernelERNS_18TensorIteratorBaseEENKUlvE_clEvENKUlvE1_clEvEUlN3c104HalfEE_St5arrayIPcLm2EELi4E23TrivialOffsetCalculatorILi1EjESD_NS0_6memory15LoadWithoutCastENSE_16StoreWithoutCastEEEviT_T0_T2_T3_T4_T5_,"ax",@progbits
	.sectioninfo	@"SHI_REGISTERS=19"
	.align	128
        .global         _ZN2at6native27unrolled_elementwise_kernelIZZZNS0_33launch_log_sigmoid_forward_kernelERNS_18TensorIteratorBaseEENKUlvE_clEvENKUlvE1_clEvEUlN3c104HalfEE_St5arrayIPcLm2EELi4E23TrivialOffsetCalculatorILi1EjESD_NS0_6memory15LoadWithoutCastENSE_16StoreWithoutCastEEEviT_T0_T2_T3_T4_T5_
        .type           _ZN2at6native27unrolled_elementwise_kernelIZZZNS0_33launch_log_sigmoid_forward_kernelERNS_18TensorIteratorBaseEENKUlvE_clEvENKUlvE1_clEvEUlN3c104HalfEE_St5arrayIPcLm2EELi4E23TrivialOffsetCalculatorILi1EjESD_NS0_6memory15LoadWithoutCastENSE_16StoreWithoutCastEEEviT_T0_T2_T3_T4_T5_,@function
        .size           _ZN2at6native27unrolled_elementwise_kernelIZZZNS0_33launch_log_sigmoid_forward_kernelERNS_18TensorIteratorBaseEENKUlvE_clEvENKUlvE1_clEvEUlN3c104HalfEE_St5arrayIPcLm2EELi4E23TrivialOffsetCalculatorILi1EjESD_NS0_6memory15LoadWithoutCastENSE_16StoreWithoutCastEEEviT_T0_T2_T3_T4_T5_,(.L_x_6726 - _ZN2at6native27unrolled_elementwise_kernelIZZZNS0_33launch_log_sigmoid_forward_kernelERNS_18TensorIteratorBaseEENKUlvE_clEvENKUlvE1_clEvEUlN3c104HalfEE_St5arrayIPcLm2EELi4E23TrivialOffsetCalculatorILi1EjESD_NS0_6memory15LoadWithoutCastENSE_16StoreWithoutCastEEEviT_T0_T2_T3_T4_T5_)
        .other          _ZN2at6native27unrolled_elementwise_kernelIZZZNS0_33launch_log_sigmoid_forward_kernelERNS_18TensorIteratorBaseEENKUlvE_clEvENKUlvE1_clEvEUlN3c104HalfEE_St5arrayIPcLm2EELi4E23TrivialOffsetCalculatorILi1EjESD_NS0_6memory15LoadWithoutCastENSE_16StoreWithoutCastEEEviT_T0_T2_T3_T4_T5_,@"STO_CUDA_ENTRY STV_DEFAULT"
_ZN2at6native27unrolled_elementwise_kernelIZZZNS0_33launch_log_sigmoid_forward_kernelERNS_18TensorIteratorBaseEENKUlvE_clEvENKUlvE1_clEvEUlN3c104HalfEE_St5arrayIPcLm2EELi4E23TrivialOffsetCalculatorILi1EjESD_NS0_6memory15LoadWithoutCastENSE_16StoreWithoutCastEEEviT_T0_T2_T3_T4_T5_:
.text._ZN2at6native27unrolled_elementwise_kernelIZZZNS0_33launch_log_sigmoid_forward_kernelERNS_18TensorIteratorBaseEENKUlvE_clEvENKUlvE1_clEvEUlN3c104HalfEE_St5arrayIPcLm2EELi4E23TrivialOffsetCalculatorILi1EjESD_NS0_6memory15LoadWithoutCastENSE_16StoreWithoutCastEEEviT_T0_T2_T3_T4_T5_:
        /* <DEDUP_REMOVED lines=9> */
[----:B------:R-:W-:Y:S02]  /*0090*/  PRMT R5, RZ, 0x7610, R5 ;  /* 0x00007610ff057816 */ /* 0x000fe40000000005 */
[----:B-1----:R-:W-:-:S02]  /*00a0*/  MOV R7, R3 ;  /* 0x0000000300077202 */ /* 0x002fc40000000f00 */
[----:B------:R-:W-:-:S13]  /*00b0*/  ISETP.GE.AND P0, PT, R3, R2, PT ;  /* 0x000000020300720c */ /* 0x000fda0003f06270 */
[----:B------:R-:W-:Y:S02]  /*00c0*/  @!P0 LEA R8, R0, R7, 0x9 ;  /* 0x0000000700088211 */ /* 0x000fe400078e48ff */
[----:B------:R-:W-:Y:S02]  /*00d0*/  @!P0 IADD3 R7, R7, 0x80, RZ ;  /* 0x0000008007078810 */ /* 0x000fe40007ffe0ff */
[----:B------:R-:W-:Y:S02]  /*00e0*/  @!P0 MOV R9, 0x2 ;  /* 0x0000000200098802 */ /* 0x000fe40000000f00 */
[----:B------:R-:W-:-:S03]  /*00f0*/  ISETP.GE.AND P1, PT, R7, R2, PT ;  /* 0x000000020700720c */ /* 0x000fc60003f26270 */
[----:B------:R-:W-:-:S05]  /*0100*/  @!P0 IMAD.WIDE.U32 R8, R8, R9, c[0x0][0x170] ;  /* 0x00005c0008088625 */ /* 0x000fca00078e0009 */
[----:B------:R0:W5:Y:S05]  /*0110*/  @!P0 LDG.E.U16 R16, [R8.64] ;  /* 0x0000000408108981 */ /* 0x00016a000c1e1500 */
[----:B------:R-:W-:Y:S01]  /*0120*/  @!P1 IMAD R10, R0, 0x200, R7 ;  /* 0x00000200000a9824 */ /* 0x000fe200078e0207 */
[----:B------:R-:W-:Y:S02]  /*0130*/  @!P1 IADD3 R7, R7, 0x80, RZ ;  /* 0x0000008007079810 */ /* 0x000fe40007ffe0ff */
[----:B------:R-:W-:Y:S02]  /*0140*/  @!P1 MOV R11, 0x2 ;  /* 0x00000002000b9802 */ /* 0x000fe40000000f00 */
[----:B------:R-:W-:-:S03]  /*0150*/  ISETP.GE.AND P3, PT, R7, R2, PT ;  /* 0x000000020700720c */ /* 0x000fc60003f66270 */
[----:B------:R-:W-:-:S05]  /*0160*/  @!P1 IMAD.WIDE.U32 R10, R10, R11, c[0x0][0x170] ;  /* 0x00005c000a0a9625 */ /* 0x000fca00078e000b */
[----:B------:R0:W5:Y:S05]  /*0170*/  @!P1 LDG.E.U16 R6, [R10.64] ;  /* 0x000000040a069981 */ /* 0x00016a000c1e1500 */
[----:B------:R-:W-:Y:S01]  /*0180*/  @!P3 LEA R14, R0, R7, 0x9 ;  /* 0x00000007000eb211 */ /* 0x000fe200078e48ff */
[----:B------:R-:W-:Y:S01]  /*0190*/  @!P3 IMAD.MOV.U32 R15, RZ, RZ, 0x2 ;  /* 0x00000002ff0fb424 */ /* 0x000fe200078e00ff */
[----:B------:R-:W-:-:S03]  /*01a0*/  @!P3 IADD3 R7, R7, 0x80, RZ ;  /* 0x000000800707b810 */ /* 0x000fc60007ffe0ff */
[----:B------:R-:W-:Y:S01]  /*01b0*/  @!P3 IMAD.WIDE.U32 R14, R14, R15, c[0x0][0x170] ;  /* 0x00005c000e0eb625 */ /* 0x000fe200078e000f */
[----:B------:R-:W-:-:S04]  /*01c0*/  ISETP.GE.AND P2, PT, R7, R2, PT ;  /* 0x000000020700720c */ /* 0x000fc80003f46270 */
[----:B------:R0:W5:Y:S09]  /*01d0*/  @!P3 LDG.E.U16 R5, [R14.64] ;  /* 0x000000040e05b981 */ /* 0x000172000c1e1500 */
[----:B------:R-:W-:Y:S02]  /*01e0*/  @!P2 LEA R12, R0, R7, 0x9 ;  /* 0x00000007000ca211 */ /* 0x000fe400078e48ff */
[----:B------:R-:W-:-:S05]  /*01f0*/  @!P2 MOV R13, 0x2 ;  /* 0x00000002000da802 */ /* 0x000fca0000000f00 */
[----:B------:R-:W-:-:S05]  /*0200*/  @!P2 IMAD.WIDE.U32 R12, R12, R13, c[0x0][0x170] ;  /* 0x00005c000c0ca625 */ /* 0x000fca00078e000d */
[----:B------:R0:W5:Y:S01]  /*0210*/  @!P2 LDG.E.U16 R4, [R12.64] ;  /* 0x000000040c04a981 */ /* 0x000162000c1e1500 */
[----:B------:R-:W-:Y:S01]  /*0220*/  BSSY B0, `(.L_x_4911) ;  /* 0x0000028000007945 */ /* 0x000fe20003800000 */
[----:B------:R-:W-:Y:S01]  /*0230*/  MOV R7, R3 ;  /* 0x0000000300077202 */ /* 0x000fe20000000f00 */
[----:B------:R-:W-:Y:S05]  /*0240*/  @P0 BRA `(.L_x_4912) ;  /* 0x0000025000000947 */ /* 0x000fea0003800000 */
[----:B0----5:R-:W-:Y:S01]  /*0250*/  HADD2.F32 R9, -RZ, R16.H0_H0 ;  /* 0x20000010ff097230 */ /* 0x021fe20000004100 */
[----:B------:R-:W-:Y:S01]  /*0260*/  IMAD.MOV.U32 R13, RZ, RZ, 0x3e800000 ;  /* 0x3e800000ff0d7424 */ /* 0x000fe200078e00ff */
[----:B------:R-:W-:Y:S01]  /*0270*/  HFMA2.MMA R15, -RZ, RZ, 1.3056640625, -1.8671875 ;  /* 0x3d39bf78ff0f7435 */ /* 0x000fe200000001ff */
        /* <DEDUP_REMOVED lines=31> */
.L_x_4914:
[----:B------:R-:W-:Y:S05]  /*0470*/  BSYNC B1 ;  /* 0x0000000000017941 */ /* 0x000fea0003800000 */
.L_x_4913:
[----:B------:R-:W-:-:S05]  /*0480*/  FADD.FTZ R8, R9, -R12 ;  /* 0x8000000c09087221 */ /* 0x000fca0000010000 */
[----:B------:R-:W-:Y:S02]  /*0490*/  F2FP.PACK_AB R8, RZ, R8 ;  /* 0x00000008ff08723e */ /* 0x000fe400000000ff */
.L_x_4912:
[----:B------:R-:W-:Y:S05]  /*04a0*/  BSYNC B0 ;  /* 0x0000000000007941 */ /* 0x000fea0003800000 */
.L_x_4911:
[----:B0-----:R-:W-:Y:S01]  /*04b0*/  IADD3 R9, R7, 0x80, RZ ;  /* 0x0000008007097810 */ /* 0x001fe20007ffe0ff */
[----:B------:R-:W-:Y:S03]  /*04c0*/  BSSY B0, `(.L_x_4915) ;  /* 0x0000028000007945 */ /* 0x000fe60003800000 */
[----:B------:R-:W-:-:S13]  /*04d0*/  ISETP.GE.AND P1, PT, R9, R2, PT ;  /* 0x000000020900720c */ /* 0x000fda0003f26270 */
[----:B------:R-:W-:Y:S05]  /*04e0*/  @P1 BRA `(.L_x_4916) ;  /* 0x0000025000001947 */ /* 0x000fea0003800000 */
[----:B-----5:R-:W-:Y:S01]  /*04f0*/  HADD2.F32 R9, -RZ, R6.H0_H0 ;  /* 0x20000006ff097230 */ /* 0x020fe20000004100 */
[----:B------:R-:W-:Y:S01]  /*0500*/  IMAD.MOV.U32 R13, RZ, RZ, 0x3e800000 ;  /* 0x3e800000ff0d7424 */ /* 0x000fe200078e00ff */
        /* <DEDUP_REMOVED lines=32> */
.L_x_4918:
[----:B------:R-:W-:Y:S05]  /*0710*/  BSYNC B1 ;  /* 0x0000000000017941 */ /* 0x000fea0003800000 */
.L_x_4917:
[----:B------:R-:W-:-:S05]  /*0720*/  FADD.FTZ R6, R9, -R12 ;  /* 0x8000000c09067221 */ /* 0x000fca0000010000 */
[----:B------:R-:W-:Y:S02]  /*0730*/  F2FP.PACK_AB R6, RZ, R6 ;  /* 0x00000006ff06723e */ /* 0x000fe400000000ff */
.L_x_4916:
[----:B------:R-:W-:Y:S05]  /*0740*/  BSYNC B0 ;  /* 0x0000000000007941 */ /* 0x000fea0003800000 */
.L_x_4915:
[----:B------:R-:W-:Y:S01]  /*0750*/  IADD3 R9, R7, 0x100, RZ ;  /* 0x0000010007097810 */ /* 0x000fe20007ffe0ff */
[----:B------:R-:W-:Y:S03]  /*0760*/  BSSY B0, `(.L_x_4919) ;  /* 0x0000028000007945 */ /* 0x000fe60003800000 */
[----:B------:R-:W-:-:S13]  /*0770*/  ISETP.GE.AND P1, PT, R9, R2, PT ;  /* 0x000000020900720c */ /* 0x000fda0003f26270 */
[----:B------:R-:W-:Y:S05]  /*0780*/  @P1 BRA `(.L_x_4920) ;  /* 0x0000025000001947 */ /* 0x000fea0003800000 */
[----:B-----5:R-:W-:Y:S01]  /*0790*/  HADD2.F32 R9, -RZ, R5.H0_H0 ;  /* 0x20000005ff097230 */ /* 0x020fe20000004100 */
[----:B------:R-:W-:Y:S01]  /*07a0*/  IMAD.MOV.U32 R13, RZ, RZ, 0x3e800000 ;  /* 0x3e800000ff0d7424 */ /* 0x000fe200078e00ff */
[----:B------:R-:W-:Y:S01]  /*07b0*/  HFMA2.MMA R14, -RZ, RZ, 1.3056640625, -1.8671875 ;  /* 0x3d39bf78ff0e7435 */ /* 0x000fe200000001ff */
        /* <DEDUP_REMOVED lines=31> */
.L_x_4922:
[----:B------:R-:W-:Y:S05]  /*09b0*/  BSYNC B1 ;  /* 0x0000000000017941 */ /* 0x000fea0003800000 */
.L_x_4921:
[----:B------:R-:W-:-:S05]  /*09c0*/  FADD.FTZ R5, R14, -R11 ;  /* 0x8000000b0e057221 */ /* 0x000fca0000010000 */
[----:B------:R-:W-:Y:S02]  /*09d0*/  F2FP.PACK_AB R5, RZ, R5 ;  /* 0x00000005ff05723e */ /* 0x000fe400000000ff */
.L_x_4920:
[----:B------:R-:W-:Y:S05]  /*09e0*/  BSYNC B0 ;  /* 0x0000000000007941 */ /* 0x000fea0003800000 */
.L_x_4919:
[----:B------:R-:W-:Y:S01]  /*09f0*/  IADD3 R9, R7, 0x180, RZ ;  /* 0x0000018007097810 */ /* 0x000fe20007ffe0ff */
[----:B------:R-:W-:Y:S03]  /*0a00*/  BSSY B0, `(.L_x_4923) ;  /* 0x0000028000007945 */ /* 0x000fe60003800000 */
[----:B------:R-:W-:-:S13]  /*0a10*/  ISETP.GE.AND P1, PT, R9, R2, PT ;  /* 0x000000020900720c */ /* 0x000fda0003f26270 */
[----:B------:R-:W-:Y:S05]  /*0a20*/  @P1 BRA `(.L_x_4924) ;  /* 0x0000025000001947 */ /* 0x000fea0003800000 */
[----:B-----5:R-:W-:Y:S01]  /*0a30*/  HADD2.F32 R9, -RZ, R4.H0_H0 ;  /* 0x20000004ff097230 */ /* 0x020fe20000004100 */
[----:B------:R-:W-:Y:S01]  /*0a40*/  MOV R13, 0x3e800000 ;  /* 0x3e800000000d7802 */ /* 0x000fe20000000f00 */
        /* <DEDUP_REMOVED lines=32> */
.L_x_4926:
[----:B------:R-:W-:Y:S05]  /*0c50*/  BSYNC B1 ;  /* 0x0000000000017941 */ /* 0x000fea0003800000 */
.L_x_4925:
[----:B------:R-:W-:-:S05]  /*0c60*/  FADD.FTZ R9, R9, -R12 ;  /* 0x8000000c09097221 */ /* 0x000fca0000010000 */
[----:B------:R-:W-:Y:S02]  /*0c70*/  F2FP.PACK_AB R10, RZ, R9 ;  /* 0x00000009ff0a723e */ /* 0x000fe400000000ff */
.L_x_4924:
[----:B------:R-:W-:Y:S05]  /*0c80*/  BSYNC B0 ;  /* 0x0000000000007941 */ /* 0x000fea0003800000 */
.L_x_4923:
        /* <DEDUP_REMOVED lines=9> */
[----:B------:R-:W-:Y:S01]  /*0d20*/  IMAD R4, R0, 0x200, R7 ;  /* 0x0000020000047824 */ /* 0x000fe200078e0207 */
[----:B------:R-:W-:Y:S01]  /*0d30*/  IADD3 R7, R7, 0x80, RZ ;  /* 0x0000008007077810 */ /* 0x000fe20007ffe0ff */
[----:B0-----:R-:W-:Y:S01]  /*0d40*/  HFMA2.MMA R9, -RZ, RZ, 0, 1.1920928955078125e-07 ;  /* 0x00000002ff097435 */ /* 0x001fe200000001ff */
[----:B------:R-:W-:-:S02]  /*0d50*/  PRMT R3, R5, 0x7610, R3 ;  /* 0x0000761005037816 */ /* 0x000fc40000000003 */
[----:B------:R-:W-:-:S07]  /*0d60*/  ISETP.GE.AND P0, PT, R7, R2, PT ;  /* 0x000000020700720c */ /* 0x000fce0003f06270 */
[----:B------:R-:W-:-:S05]  /*0d70*/  IMAD.WIDE.U32 R4, R4, R9, c[0x0][0x168] ;  /* 0x00005a0004047625 */ /* 0x000fca00078e0009 */
[----:B------:R0:W-:Y:S01]  /*0d80*/  STG.E.U16 [R4.64], R6 ;  /* 0x0000000604007986 */ /* 0x0001e2000c101504 */
[----:B------:R-:W-:Y:S02]  /*0d90*/  @!P0 LEA R8, R0, R7, 0x9 ;  /* 0x0000000700088211 */ /* 0x000fe400078e48ff */
[----:B------:R-:W-:-:S03]  /*0da0*/  @!P0 IADD3 R7, R7, 0x80, RZ ;  /* 0x0000008007078810 */ /* 0x000fc60007ffe0ff */
[----:B------:R-:W-:-:S05]  /*0db0*/  @!P0 IMAD.WIDE.U32 R8, R8, R9, c[0x0][0x168] ;  /* 0x00005a0008088625 */ /* 0x000fca00078e0009 */
[----:B------:R0:W-:Y:S02]  /*0dc0*/  @!P0 STG.E.U16 [R8.64], R3 ;  /* 0x0000000308008986 */ /* 0x0001e4000c101504 */
.L_x_4928:
[----:B------:R-:W-:Y:S05]  /*0dd0*/  BSYNC B0 ;  /* 0x0000000000007941 */ /* 0x000fea0003800000 */
.L_x_4927:
[----:B------:R-:W-:-:S13]  /*0de0*/  ISETP.GE.AND P0, PT, R7, R2, PT ;  /* 0x000000020700720c */ /* 0x000fda0003f06270 */
[----:B------:R-:W-:Y:S05]  /*0df0*/  @P0 EXIT ;  /* 0x000000000000094d */ /* 0x000fea0003800000 */
[----:B------:R-:W-:Y:S02]  /*0e00*/  LEA R2, R0, R7, 0x9 ;  /* 0x0000000700027211 */ /* 0x000fe400078e48ff */
[----:B0-----:R-:W-:-:S05]  /*0e10*/  MOV R3, 0x2 ;  /* 0x0000000200037802 */ /* 0x001fca0000000f00 */
[----:B------:R-:W-:-:S05]  /*0e20*/  IMAD.WIDE.U32 R2, R2, R3, c[0x0][0x168] ;  /* 0x00005a0002027625 */ /* 0x000fca00078e0003 */
[----:B------:R-:W-:Y:S01]  /*0e30*/  STG.E.U16 [R2.64], R10 ;  /* 0x0000000a02007986 */ /* 0x000fe2000c101504 */
[----:B------:R-:W-:Y:S05]  /*0e40*/  EXIT ;  /* 0x000000000000794d */ /* 0x000fea0003800000 */
.L_x_4929:
        /* <DEDUP_REMOVED lines=11> */
.L_x_6726:


//--------------------- .text._ZN2at6native29vectorized_elementwise_kernelILi2EZZZNS0_33launch_log_sigmoid_forward_kernelERNS_18TensorIteratorBaseEENKUlvE_clEvENKUlvE1_clEvEUlN3c104HalfEE_St5arrayIPcLm2EEEEviT0_T1_ --------------------------
	.section	.text._ZN2at6native29vectorized_elementwise_kernelILi2EZZZNS0_33launch_log_sigmoid_forward_kernelERNS_18TensorIteratorBaseEENKUlvE_clEvENKUlvE1_clEvEUlN3c104HalfEE_St5arrayIPcLm2EEEEviT0_T1_,"ax",@progbits
	.sectioninfo	@"SHI_REGISTERS=30"
	.align	128
        .global         _ZN2at6native29vectorized_elementwise_kernelILi2EZZZNS0_33launch_log_sigmoid_forward_kernelERNS_18TensorIteratorBaseEENKUlvE_clEvENKUlvE1_clEvEUlN3c104HalfEE_St5arrayIPcLm2EEEEviT0_T1_
        .type           _ZN2at6native29vectorized_elementwise_kernelILi2EZZZNS0_33launch_log_sigmoid_forward_kernelERNS_18TensorIteratorBaseEENKUlvE_clEvENKUlvE1_clEvEUlN3c104HalfEE_St5arrayIPcLm2EEEEviT0_T1_,@function
        .size           _ZN2at6native29vectorized_elementwise_kernelILi2EZZZNS0_33launch_log_sigmoid_forward_kernelERNS_18TensorIteratorBaseEENKUlvE_clEvENKUlvE1_clEvEUlN3c104HalfEE_St5arrayIPcLm2EEEEviT0_T1_,(.L_x_6727 - _ZN2at6native29vectorized_elementwise_kernelILi2EZZZNS0_33launch_log_sigmoid_forward_kernelERNS_18TensorIteratorBaseEENKUlvE_clEvENKUlvE1_clEvEUlN3c104HalfEE_St5arrayIPcLm2EEEEviT0_T1_)
        .other          _ZN2at6native29vectorized_elementwise_kernelILi2EZZZNS0_33launch_log_sigmoid_forward_kernelERNS_18TensorIteratorBaseEENKUlvE_clEvENKUlvE1_clEvEUlN3c104HalfEE_St5arrayIPcLm2EEEEviT0_T1_,@"STO_CUDA_ENTRY STV_DEFAULT"
_ZN2at6native29vectorized_elementwise_kernelILi2EZZZNS0_33launch_log_sigmoid_forward_kernelERNS_18TensorIteratorBaseEENKUlvE_clEvENKUlvE1_clEvEUlN3c104HalfEE_St5arrayIPcLm2EEEEviT0_T1_:
.text._ZN2at6native29vectorized_elementwise_kernelILi2EZZZNS0_33launch_log_sigmoid_forward_kernelERNS_18TensorIteratorBaseEENKUlvE_clEvENKUlvE1_clEvEUlN3c104HalfEE_St5arrayIPcLm2EEEEviT0_T1_:
        /* <DEDUP_REMOVED lines=13> */
[----:B------:R0:W4:Y:S04]  /*00d0*/  LDG.E R3, [R4.64+0x400] ;  /* 0x0004000404037981 */ /* 0x000128000c1e1900 */
[----:B------:R0:W5:Y:S01]  /*00e0*/  LDG.E R19, [R4.64+0x600] ;  /* 0x0006000404137981 */ /* 0x000162000c1e1900 */
[----:B------:R-:W-:Y:S01]  /*00f0*/  BSSY B0, `(.L_x_4931) ;  /* 0x000004b000007945 */ /* 0x000fe20003800000 */
[----:B--2---:R-:W-:-:S02]  /*0100*/  HADD2.F32 R11, -RZ, R13.H0_H0 ;  /* 0x2000000dff0b7230 */ /* 0x004fc40000004100 */
[----:B------:R-:W-:Y:S02]  /*0110*/  HADD2.F32 R13, -RZ, R13.H1_H1 ;  /* 0x3000000dff0d7230 */ /* 0x000fe40000004100 */
[--C-:B---3--:R-:W-:Y:S01]  /*0120*/  HADD2.F32 R18, -RZ, R6.reuse.H0_H0 ;  /* 0x20000006ff127230 */ /* 0x108fe20000004100 */
[----:B------:R-:W-:Y:S01]  /*0130*/  FMUL.FTZ R2, |R11|, -1.4426950216293334961 ;  /* 0xbfb8aa3b0b027820 */ /* 0x000fe20000410200 */
[----:B------:R-:W-:Y:S01]  /*0140*/  HADD2.F32 R6, -RZ, R6.H1_H1 ;  /* 0x30000006ff067230 */ /* 0x000fe20000004100 */
[----:B------:R-:W-:Y:S02]  /*0150*/  FMUL.FTZ R14, |R13|, -1.4426950216293334961 ;  /* 0xbfb8aa3b0d0e7820 */ /* 0x000fe40000410200 */
[----:B------:R-:W-:Y:S02]  /*0160*/  FMUL.FTZ R16, |R18|, -1.4426950216293334961 ;  /* 0xbfb8aa3b12107820 */ /* 0x000fe40000410200 */
[----:B------:R-:W1:Y:S01]  /*0170*/  MUFU.EX2 R2, R2 ;  /* 0x0000000200027308 */ /* 0x000e620000000800 */
[----:B------:R-:W-:-:S07]  /*0180*/  FMUL.FTZ R20, |R6|, -1.4426950216293334961 ;  /* 0xbfb8aa3b06147820 */ /* 0x000fce0000410200 */
[----:B------:R-:W2:Y:S01]  /*0190*/  MUFU.EX2 R14, R14 ;  /* 0x0000000e000e7308 */ /* 0x000ea20000000800 */
[C---:B-1----:R-:W-:Y:S01]  /*01a0*/  FADD.FTZ.RZ R7, R2.reuse, 1 ;  /* 0x3f80000002077421 */ /* 0x042fe2000001c000 */
[----:B------:R-:W-:-:S04]  /*01b0*/  ISETP.GE.U32.AND P0, PT, R2, 0x7f800000, PT ;  /* 0x7f8000000200780c */ /* 0x000fc80003f06070 */
[----:B------:R-:W-:Y:S01]  /*01c0*/  IADD3 R7, R7, -0x3f400000, RZ ;  /* 0xc0c0000007077810 */ /* 0x000fe20007ffe0ff */
[----:B--2---:R-:W-:-:S03]  /*01d0*/  FADD.FTZ.RZ R8, R14, 1 ;  /* 0x3f8000000e087421 */ /* 0x004fc6000001c000 */
[----:B------:R-:W-:Y:S02]  /*01e0*/  LOP3.LUT R21, R7, 0xff800000, RZ, 0xc0, !PT ;  /* 0xff80000007157812 */ /* 0x000fe400078ec0ff */
[----:B------:R-:W-:Y:S02]  /*01f0*/  IADD3 R8, R8, -0x3f400000, RZ ;  /* 0xc0c0000008087810 */ /* 0x000fe40007ffe0ff */
[----:B0-----:R-:W-:Y:S02]  /*0200*/  IADD3 R5, -R21, 0x40800000, RZ ;  /* 0x4080000015057810 */ /* 0x001fe40007ffe1ff */
[----:B------:R-:W-:Y:S02]  /*0210*/  LOP3.LUT R15, R8, 0xff800000, RZ, 0xc0, !PT ;  /* 0xff800000080f7812 */ /* 0x000fe400078ec0ff */
[----:B------:R-:W-:Y:S02]  /*0220*/  MOV R8, 0x3e800000 ;  /* 0x3e80000000087802 */ /* 0x000fe40000000f00 */
[----:B------:R-:W-:-:S02]  /*0230*/  IADD3 R7, -R15, 0x40800000, RZ ;  /* 0x408000000f077810 */ /* 0x000fc40007ffe1ff */
[----:B------:R-:W-:Y:S01]  /*0240*/  IADD3 R12, R2, -R21, RZ ;  /* 0x80000015020c7210 */ /* 0x000fe20007ffe0ff */
[-C--:B------:R-:W-:Y:S01]  /*0250*/  FFMA.FTZ R5, R5, R8.reuse, -1 ;  /* 0xbf80000005057423 */ /* 0x080fe20000010008 */
[----:B------:R-:W-:Y:S01]  /*0260*/  IADD3 R4, R14, -R15, RZ ;  /* 0x8000000f0e047210 */ /* 0x000fe20007ffe0ff */
[----:B------:R-:W-:Y:S01]  /*0270*/  FFMA.FTZ R17, R7, R8, -1 ;  /* 0xbf80000007117423 */ /* 0x000fe20000010008 */
[----:B------:R-:W-:Y:S01]  /*0280*/  HFMA2.MMA R7, -RZ, RZ, 1.3056640625, -1.8671875 ;  /* 0x3d39bf78ff077435 */ /* 0x000fe200000001ff */
[----:B------:R-:W-:Y:S01]  /*0290*/  FADD.FTZ R12, R12, R5 ;  /* 0x000000050c0c7221 */ /* 0x000fe20000010000 */
[----:B------:R-:W-:Y:S01]  /*02a0*/  I2F R15, R15 ;  /* 0x0000000f000f7306 */ /* 0x000fe20000201400 */
[----:B------:R-:W-:-:S07]  /*02b0*/  FADD.FTZ R4, R4, R17 ;  /* 0x0000001104047221 */ /* 0x000fce0000010000 */
[-C--:B------:R-:W-:Y:S01]  /*02c0*/  FFMA.FTZ R5, R12, -R7.reuse, 0.10546888411045074463 ;  /* 0x3dd800120c057423 */ /* 0x080fe20000010807 */
[----:B------:R-:W0:Y:S01]  /*02d0*/  MUFU.EX2 R17, R16 ;  /* 0x0000001000117308 */ /* 0x000e220000000800 */
[----:B------:R-:W-:Y:S02]  /*02e0*/  FFMA.FTZ R25, R4, -R7, 0.10546888411045074463 ;  /* 0x3dd8001204197423 */ /* 0x000fe40000010807 */
[----:B------:R-:W-:Y:S02]  /*02f0*/  FFMA.FTZ R23, R12, R5, -0.13229703903198242188 ;  /* 0xbe0778e00c177423 */ /* 0x000fe40000010005 */
[----:B------:R-:W-:Y:S02]  /*0300*/  FFMA.FTZ R25, R4, R25, -0.13229703903198242188 ;  /* 0xbe0778e004197423 */ /* 0x000fe40000010019 */
[----:B------:R-:W-:Y:S01]  /*0310*/  FFMA.FTZ R23, R12, R23, 0.14491446316242218018 ;  /* 0x3e1464750c177423 */ /* 0x000fe20000010017 */
[----:B------:R-:W1:Y:S01]  /*0320*/  MUFU.EX2 R5, R20 ;  /* 0x0000001400057308 */ /* 0x000e620000000800 */
[----:B------:R-:W-:-:S02]  /*0330*/  FFMA.FTZ R25, R4, R25, 0.14491446316242218018 ;  /* 0x3e14647504197423 */ /* 0x000fc40000010019 */
[----:B------:R-:W-:Y:S02]  /*0340*/  FFMA.FTZ R23, R12, R23, -0.16641564667224884033 ;  /* 0xbe2a68dd0c177423 */ /* 0x000fe40000010017 */
[----:B------:R-:W-:Y:S02]  /*0350*/  FFMA.FTZ R25, R4, R25, -0.16641564667224884033 ;  /* 0xbe2a68dd04197423 */ /* 0x000fe40000010019 */
[----:B------:R-:W-:Y:S01]  /*0360*/  FFMA.FTZ R23, R12, R23, 0.19988867640495300293 ;  /* 0x3e4caf9e0c177423 */ /* 0x000fe20000010017 */
[----:B------:R-:W2:Y:S01]  /*0370*/  I2F R21, R21 ;  /* 0x0000001500157306 */ /* 0x000ea20000201400 */
[----:B------:R-:W-:Y:S02]  /*0380*/  FFMA.FTZ R25, R4, R25, 0.19988867640495300293 ;  /* 0x3e4caf9e04197423 */ /* 0x000fe40000010019 */
[----:B------:R-:W-:Y:S02]  /*0390*/  FFMA.FTZ R23, R12, R23, -0.25000196695327758789 ;  /* 0xbe8000420c177423 */ /* 0x000fe40000010017 */
[----:B------:R-:W-:-:S02]  /*03a0*/  FFMA.FTZ R25, R4, R25, -0.25000196695327758789 ;  /* 0xbe80004204197423 */ /* 0x000fc40000010019 */
[----:B------:R-:W-:Y:S02]  /*03b0*/  FFMA.FTZ R23, R12, R23, 0.33333510160446166992 ;  /* 0x3eaaaae60c177423 */ /* 0x000fe40000010017 */
[----:B------:R-:W-:Y:S02]  /*03c0*/  FFMA.FTZ R25, R4, R25, 0.33333510160446166992 ;  /* 0x3eaaaae604197423 */ /* 0x000fe40000010019 */
[----:B0-----:R-:W-:Y:S02]  /*03d0*/  FADD.FTZ.RZ R16, R17, 1 ;  /* 0x3f80000011107421 */ /* 0x001fe4000001c000 */
[----:B-1----:R-:W-:Y:S02]  /*03e0*/  FADD.FTZ.RZ R20, R5, 1 ;  /* 0x3f80000005147421 */ /* 0x002fe4000001c000 */
[----:B------:R-:W-:Y:S01]  /*03f0*/  FFMA.FTZ R23, R12, R23, -0.5 ;  /* 0xbf0000000c177423 */ /* 0x000fe20000010017 */
[----:B------:R-:W-:Y:S01]  /*0400*/  IADD3 R16, R16, -0x3f400000, RZ ;  /* 0xc0c0000010107810 */ /* 0x000fe20007ffe0ff */
[----:B------:R-:W-:Y:S01]  /*0410*/  FFMA.FTZ R25, R4, R25, -0.5 ;  /* 0xbf00000004197423 */ /* 0x000fe20000010019 */
[----:B------:R-:W-:Y:S01]  /*0420*/  IADD3 R20, R20, -0x3f400000, RZ ;  /* 0xc0c0000014147810 */ /* 0x000fe20007ffe0ff */
[----:B------:R-:W-:Y:S01]  /*0430*/  FMUL.FTZ R23, R12, R23 ;  /* 0x000000170c177220 */ /* 0x000fe20000410000 */
[----:B------:R-:W-:Y:S01]  /*0440*/  LOP3.LUT R22, R16, 0xff800000, RZ, 0xc0, !PT ;  /* 0xff80000010167812 */ /* 0x000fe200078ec0ff */
[----:B------:R-:W-:Y:S01]  /*0450*/  FMUL.FTZ R25, R4, R25 ;  /* 0x0000001904197220 */ /* 0x000fe20000410000 */
[----:B------:R-:W-:Y:S01]  /*0460*/  LOP3.LUT R24, R20, 0xff800000, RZ, 0xc0, !PT ;  /* 0xff80000014187812 */ /* 0x000fe200078ec0ff */
[----:B------:R-:W-:Y:S01]  /*0470*/  FFMA.FTZ R12, R12, R23, R12 ;  /* 0x000000170c0c7223 */ /* 0x000fe2000001000c */
[----:B------:R-:W-:Y:S01]  /*0480*/  IADD3 R23, -R22, 0x40800000, RZ ;  /* 0x4080000016177810 */ /* 0x000fe20007ffe1ff */
[----:B------:R-:W-:Y:S01]  /*0490*/  FFMA.FTZ R4, R4, R25, R4 ;  /* 0x0000001904047223 */ /* 0x000fe20000010004 */
[----:B------:R-:W-:Y:S01]  /*04a0*/  IADD3 R25, -R24, 0x40800000, RZ ;  /* 0x4080000018197810 */ /* 0x000fe20007ffe1ff */
[----:B------:R-:W-:Y:S01]  /*04b0*/  FMUL.FTZ R15, R15, 1.1920928955078125e-07 ;  /* 0x340000000f0f7820 */ /* 0x000fe20000410000 */
[----:B------:R-:W-:Y:S01]  /*04c0*/  IADD3 R20, R17, -R22, RZ ;  /* 0x8000001611147210 */ /* 0x000fe20007ffe0ff */
[----:B--2---:R-:W-:Y:S01]  /*04d0*/  FMUL.FTZ R21, R21, 1.1920928955078125e-07 ;  /* 0x3400000015157820 */ /* 0x004fe20000410000 */
[----:B------:R-:W-:Y:S01]  /*04e0*/  IADD3 R16, R5, -R24, RZ ;  /* 0x8000001805107210 */ /* 0x000fe20007ffe0ff */
[----:B------:R-:W-:Y:S01]  /*04f0*/  FFMA.FTZ R15, R15, 0.69314718246459960938, R4 ;  /* 0x3f3172180f0f7823 */ /* 0x000fe20000010004 */
[----:B----4-:R-:W-:Y:S01]  /*0500*/  HADD2.F32 R4, -RZ, R3.H0_H0 ;  /* 0x20000003ff047230 */ /* 0x010fe20000004100 */
[----:B------:R-:W-:-:S02]  /*0510*/  FFMA.FTZ R21, R21, 0.69314718246459960938, R12 ;  /* 0x3f31721815157823 */ /* 0x000fc4000001000c */
[-C--:B------:R-:W-:Y:S02]  /*0520*/  FFMA.FTZ R23, R23, R8.reuse, -1 ;  /* 0xbf80000017177423 */ /* 0x080fe40000010008 */
[----:B------:R-:W-:Y:S01]  /*0530*/  FFMA.FTZ R25, R25, R8, -1 ;  /* 0xbf80000019197423 */ /* 0x000fe20000010008 */
[----:B------:R-:W-:Y:S05]  /*0540*/  @!P0 BRA `(.L_x_4932) ;  /* 0x0000005000008947 */ /* 0x000fea0003800000 */
[----:B------:R-:W-:-:S13]  /*0550*/  ISETP.GE.AND P0, PT, R2, -0x407fffff, PT ;  /* 0xbf8000010200780c */ /* 0x000fda0003f06270 */
[----:B------:R-:W-:-:S05]  /*0560*/  @P0 MOV R27, 0x7f800000 ;  /* 0x7f800000001b0802 */ /* 0x000fca0000000f00 */
[C---:B------:R-:W-:Y:S01]  /*0570*/  @P0 FFMA.FTZ R21, R2.reuse, R27, +INF ;  /* 0x7f80000002150423 */ /* 0x040fe2000001001b */
[----:B------:R-:W-:-:S04]  /*0580*/  FSETP.NEU.FTZ.AND P0, PT, R2, RZ, PT ;  /* 0x000000ff0200720b */ /* 0x000fc80003f1d000 */
[----:B------:R-:W-:-:S04]  /*0590*/  FSEL R21, R21, -RZ, P0 ;  /* 0x800000ff15157208 */ /* 0x000fc80000000000 */
.L_x_4932:
[----:B------:R-:W-:Y:S05]  /*05a0*/  BSYNC B0 ;  /* 0x0000000000007941 */ /* 0x000fea0003800000 */
.L_x_4931:
[----:B------:R-:W-:Y:S01]  /*05b0*/  HADD2.F32 R3, -RZ, R3.H1_H1 ;  /* 0x30000003ff037230 */ /* 0x000fe20000004100 */
[----:B------:R-:W-:Y:S01]  /*05c0*/  FADD.FTZ R20, R20, R23 ;  /* 0x0000001714147221 */ /* 0x000fe20000010000 */
[----:B------:R-:W-:Y:S01]  /*05d0*/  ISETP.GE.U32.AND P0, PT, R14, 0x7f800000, PT ;  /* 0x7f8000000e00780c */ /* 0x000fe20003f06070 */
[----:B------:R-:W-:Y:S01]  /*05e0*/  FADD.FTZ R16, R16, R25 ;  /* 0x0000001910107221 */ /* 0x000fe20000010000 */
[----:B------:R-:W-:Y:S01]  /*05f0*/  FMNMX.FTZ R26, RZ, R11, PT ;  /* 0x0000000bff1a7209 */ /* 0x000fe20003810000 */
[----:B------:R-:W-:Y:S01]  /*0600*/  FMUL.FTZ R2, |R4|, -1.4426950216293334961 ;  /* 0xbfb8aa3b04027820 */ /* 0x000fe20000410200 */
[----:B------:R-:W-:Y:S01]  /*0610*/  BSSY B0, `(.L_x_4933) ;  /* 0x0000015000007945 */ /* 0x000fe20003800000 */
[----:B------:R-:W-:Y:S02]  /*0620*/  FMUL.FTZ R12, |R3|, -1.4426950216293334961 ;  /* 0xbfb8aa3b030c7820 */ /* 0x000fe40000410200 */
[-C--:B------:R-:W-:Y:S02]  /*0630*/  FFMA.FTZ R23, R20, -R7.reuse, 0.10546888411045074463 ;  /* 0x3dd8001214177423 */ /* 0x080fe40000010807 */
[----:B------:R-:W-:Y:S01]  /*0640*/  FFMA.FTZ R25, R16, -R7, 0.10546888411045074463 ;  /* 0x3dd8001210197423 */ /* 0x000fe20000010807 */
[----:B------:R-:W0:Y:S01]  /*0650*/  MUFU.EX2 R2, R2 ;  /* 0x0000000200027308 */ /* 0x000e220000000800 */
[----:B------:R-:W-:-:S02]  /*0660*/  FFMA.FTZ R23, R20, R23, -0.13229703903198242188 ;  /* 0xbe0778e014177423 */ /* 0x000fc40000010017 */
[----:B------:R-:W-:Y:S02]  /*0670*/  FFMA.FTZ R25, R16, R25, -0.13229703903198242188 ;  /* 0xbe0778e010197423 */ /* 0x000fe40000010019 */
[----:B------:R-:W-:Y:S02]  /*0680*/  FFMA.FTZ R23, R20, R23, 0.14491446316242218018 ;  /* 0x3e14647514177423 */ /* 0x000fe40000010017 */
[----:B------:R-:W-:Y:S01]  /*0690*/  FFMA.FTZ R25, R16, R25, 0.14491446316242218018 ;  /* 0x3e14647510197423 */ /* 0x000fe20000010019 */
[----:B------:R-:W1:Y:S01]  /*06a0*/  MUFU.EX2 R12, R12 ;  /* 0x0000000c000c7308 */ /* 0x000e620000000800 */
[----:B------:R-:W-:Y:S02]  /*06b0*/  FFMA.FTZ R23, R20, R23, -0.16641564667224884033 ;  /* 0xbe2a68dd14177423 */ /* 0x000fe40000010017 */
[----:B------:R-:W-:Y:S02]  /*06c0*/  FFMA.FTZ R25, R16, R25, -0.16641564667224884033 ;  /* 0xbe2a68dd10197423 */ /* 0x000fe40000010019 */
[----:B------:R-:W-:-:S02]  /*06d0*/  FADD.FTZ R11, R26, -R21 ;  /* 0x800000151a0b7221 */ /* 0x000fc40000010000 */
[----:B------:R-:W-:Y:S02]  /*06e0*/  FFMA.FTZ R23, R20, R23, 0.19988867640495300293 ;  /* 0x3e4caf9e14177423 */ /* 0x000fe40000010017 */
[----:B------:R-:W-:Y:S01]  /*06f0*/  FFMA.FTZ R25, R16, R25, 0.19988867640495300293 ;  /* 0x3e4caf9e10197423 */ /* 0x000fe20000010019 */
[----:B------:R-:W-:Y:S05]  /*0700*/  @!P0 BRA `(.L_x_4934) ;  /* 0x0000005000008947 */ /* 0x000fea0003800000 */
[----:B0-----:R-:W-:-:S13]  /*0710*/  ISETP.GE.AND P0, PT, R14, -0x407fffff, PT ;  /* 0xbf8000010e00780c */ /* 0x001fda0003f06270 */
[----:B------:R-:W-:-:S05]  /*0720*/  @P0 MOV R21, 0x7f800000 ;  /* 0x7f80000000150802 */ /* 0x000fca0000000f00 */
[C---:B------:R-:W-:Y:S01]  /*0730*/  @P0 FFMA.FTZ R15, R14.reuse, R21, +INF ;  /* 0x7f8000000e0f0423 */ /* 0x040fe20000010015 */
[----:B------:R-:W-:-:S04]  /*0740*/  FSETP.NEU.FTZ.AND P0, PT, R14, RZ, PT ;  /* 0x000000ff0e00720b */ /* 0x000fc80003f1d000 */
[----:B------:R-:W-:-:S04]  /*0750*/  FSEL R15, R15, -RZ, P0 ;  /* 0x800000ff0f0f7208 */ /* 0x000fc80000000000 */
.L_x_4934:
[----:B0-----:R-:W-:Y:S05]  /*0760*/  BSYNC B0 ;  /* 0x0000000000007941 */ /* 0x001fea0003800000 */
.L_x_4933:
[----:B------:R-:W-:Y:S01]  /*0770*/  FFMA.FTZ R25, R16, R25, -0.25000196695327758789 ;  /* 0xbe80004210197423 */ /* 0x000fe20000010019 */
[----:B------:R-:W0:Y:S01]  /*0780*/  I2F R24, R24 ;  /* 0x0000001800187306 */ /* 0x000e220000201400 */
[----:B------:R-:W-:Y:S01]  /*0790*/  FFMA.FTZ R23, R20, R23, -0.25000196695327758789 ;  /* 0xbe80004214177423 */ /* 0x000fe20000010017 */
[----:B------:R-:W-:Y:S01]  /*07a0*/  FMNMX.FTZ R14, RZ, R13, PT ;  /* 0x0000000dff0e7209 */ /* 0x000fe20003810000 */
[----:B------:R-:W-:Y:S01]  /*07b0*/  FADD.FTZ.RZ R21, R2, 1 ;  /* 0x3f80000002157421 */ /* 0x000fe2000001c000 */
[----:B------:R-:W-:Y:S01]  /*07c0*/  ISETP.GE.U32.AND P0, PT, R17, 0x7f800000, PT ;  /* 0x7f8000001100780c */ /* 0x000fe20003f06070 */
[----:B------:R-:W-:Y:S01]  /*07d0*/  FFMA.FTZ R25, R16, R25, 0.33333510160446166992 ;  /* 0x3eaaaae610197423 */ /* 0x000fe20000010019 */
[----:B------:R-:W-:Y:S01]  /*07e0*/  BSSY B0, `(.L_x_4935) ;  /* 0x000001e000007945 */ /* 0x000fe20003800000 */
[----:B------:R-:W-:Y:S01]  /*07f0*/  FFMA.FTZ R23, R20, R23, 0.33333510160446166992 ;  /* 0x3eaaaae614177423 */ /* 0x000fe20000010017 */
[----:B------:R-:W2:Y:S01]  /*0800*/  I2F R22, R22 ;  /* 0x0000001600167306 */ /* 0x000ea20000201400 */
[----:B------:R-:W-:Y:S01]  /*0810*/  IADD3 R13, R21, -0x3f400000, RZ ;  /* 0xc0c00000150d7810 */ /* 0x000fe20007ffe0ff */
[----:B------:R-:W-:-:S02]  /*0820*/  FFMA.FTZ R25, R16, R25, -0.5 ;  /* 0xbf00000010197423 */ /* 0x000fc40000010019 */
[----:B------:R-:W-:Y:S01]  /*0830*/  FFMA.FTZ R23, R20, R23, -0.5 ;  /* 0xbf00000014177423 */ /* 0x000fe20000010017 */
[----:B------:R-:W-:Y:S01]  /*0840*/  LOP3.LUT R13, R13, 0xff800000, RZ, 0xc0, !PT ;  /* 0xff8000000d0d7812 */ /* 0x000fe200078ec0ff */
[----:B------:R-:W-:Y:S02]  /*0850*/  FMUL.FTZ R25, R16, R25 ;  /* 0x0000001910197220 */ /* 0x000fe40000410000 */
[----:B------:R-:W-:Y:S01]  /*0860*/  FMUL.FTZ R21, R20, R23 ;  /* 0x0000001714157220 */ /* 0x000fe20000410000 */
[----:B------:R-:W-:Y:S01]  /*0870*/  IADD3 R23, -R13, 0x40800000, RZ ;  /* 0x408000000d177810 */ /* 0x000fe20007ffe1ff */
[----:B------:R-:W-:Y:S02]  /*0880*/  FFMA.FTZ R25, R16, R25, R16 ;  /* 0x0000001910197223 */ /* 0x000fe40000010010 */
[----:B-1----:R-:W-:Y:S02]  /*0890*/  FADD.FTZ.RZ R26, R12, 1 ;  /* 0x3f8000000c1a7421 */ /* 0x002fe4000001c000 */
[----:B0-----:R-:W-:-:S02]  /*08a0*/  FMUL.FTZ R24, R24, 1.1920928955078125e-07 ;  /* 0x3400000018187820 */ /* 0x001fc40000410000 */
[----:B------:R-:W-:Y:S01]  /*08b0*/  FADD.FTZ R14, R14, -R15 ;  /* 0x8000000f0e0e7221 */ /* 0x000fe20000010000 */
[----:B------:R-:W-:Y:S01]  /*08c0*/  IADD3 R15, R2, -R13, RZ ;  /* 0x8000000d020f7210 */ /* 0x000fe20007ffe0ff */
[----:B------:R-:W-:Y:S01]  /*08d0*/  FFMA.FTZ R21, R20, R21, R20 ;  /* 0x0000001514157223 */ /* 0x000fe20000010014 */
[----:B------:R-:W-:Y:S01]  /*08e0*/  IADD3 R26, R26, -0x3f400000, RZ ;  /* 0xc0c000001a1a7810 */ /* 0x000fe20007ffe0ff */
[----:B------:R-:W-:Y:S02]  /*08f0*/  FFMA.FTZ R16, R23, R8, -1 ;  /* 0xbf80000017107423 */ /* 0x000fe40000010008 */
[----:B------:R-:W-:Y:S02]  /*0900*/  FFMA.FTZ R20, R24, 0.69314718246459960938, R25 ;  /* 0x3f31721818147823 */ /* 0x000fe40000010019 */
[----:B--2---:R-:W-:Y:S02]  /*0910*/  FMUL.FTZ R24, R22, 1.1920928955078125e-07 ;  /* 0x3400000016187820 */ /* 0x004fe40000410000 */
[----:B------:R-:W-:Y:S01]  /*0920*/  FADD.FTZ R22, R15, R16 ;  /* 0x000000100f167221 */ /* 0x000fe20000010000 */
[----:B-----5:R-:W-:Y:S01]  /*0930*/  HADD2.F32 R16, -RZ, R19.H0_H0 ;  /* 0x20000013ff107230 */ /* 0x020fe20000004100 */
[----:B------:R-:W-:Y:S01]  /*0940*/  LOP3.LUT R15, R26, 0xff800000, RZ, 0xc0, !PT ;  /* 0xff8000001a0f7812 */ /* 0x000fe200078ec0ff */
[----:B------:R-:W-:Y:S01]  /*0950*/  FFMA.FTZ R21, R24, 0.69314718246459960938, R21 ;  /* 0x3f31721818157823 */ /* 0x000fe20000010015 */
[----:B------:R-:W-:Y:S05]  /*0960*/  @!P0 BRA `(.L_x_4936) ;  /* 0x0000005000008947 */ /* 0x000fea0003800000 */
[C---:B------:R-:W-:Y:S02]  /*0970*/  ISETP.GE.AND P0, PT, R17.reuse, -0x407fffff, PT ;  /* 0xbf8000011100780c */ /* 0x040fe40003f06270 */
[----:B------:R-:W-:-:S11]  /*0980*/  FSETP.NEU.FTZ.AND P1, PT, R17, RZ, PT ;  /* 0x000000ff1100720b */ /* 0x000fd60003f3d000 */
[----:B------:R-:W-:-:S05]  /*0990*/  @P0 MOV R24, 0x7f800000 ;  /* 0x7f80000000180802 */ /* 0x000fca0000000f00 */
[----:B------:R-:W-:-:S05]  /*09a0*/  @P0 FFMA.FTZ R21, R17, R24, +INF ;  /* 0x7f80000011150423 */ /* 0x000fca0000010018 */
[----:B------:R-:W-:Y:S02]  /*09b0*/  FSEL R21, R21, -RZ, P1 ;  /* 0x800000ff15157208 */ /* 0x000fe40000800000 */
.L_x_4936:
[----:B------:R-:W-:Y:S05]  /*09c0*/  BSYNC B0 ;  /* 0x0000000000007941 */ /* 0x000fea0003800000 */
.L_x_4935:
[----:B------:R-:W-:Y:S01]  /*09d0*/  IADD3 R23, -R15, 0x40800000, RZ ;  /* 0x408000000f177810 */ /* 0x000fe20007ffe1ff */
[----:B------:R-:W-:Y:S01]  /*09e0*/  FFMA.FTZ R17, R22, -R7, 0.10546888411045074463 ;  /* 0x3dd8001216117423 */ /* 0x000fe20000010807 */
[----:B------:R-:W-:Y:S01]  /*09f0*/  FMNMX.FTZ R18, RZ, R18, PT ;  /* 0x00000012ff127209 */ /* 0x000fe20003810000 */
[----:B------:R-:W-:Y:S01]  /*0a00*/  HADD2.F32 R19, -RZ, R19.H1_H1 ;  /* 0x30000013ff137230 */ /* 0x000fe20000004100 */
[----:B------:R-:W-:Y:S01]  /*0a10*/  IADD3 R24, R12, -R15, RZ ;  /* 0x8000000f0c187210 */ /* 0x000fe20007ffe0ff */
[----:B------:R-:W-:Y:S01]  /*0a20*/  FFMA.FTZ R25, R23, R8, -1 ;  /* 0xbf80000017197423 */ /* 0x000fe20000010008 */
[----:B------:R-:W-:Y:S01]  /*0a30*/  ISETP.GE.U32.AND P0, PT, R5, 0x7f800000, PT ;  /* 0x7f8000000500780c */ /* 0x000fe20003f06070 */
[----:B------:R-:W-:Y:S01]  /*0a40*/  FFMA.FTZ R23, R22, R17, -0.13229703903198242188 ;  /* 0xbe0778e016177423 */ /* 0x000fe20000010011 */
[----:B------:R-:W-:Y:S01]  /*0a50*/  BSSY B0, `(.L_x_4937) ;  /* 0x0000016000007945 */ /* 0x000fe20003800000 */
[----:B------:R-:W-:Y:S02]  /*0a60*/  FADD.FTZ R18, R18, -R21 ;  /* 0x8000001512127221 */ /* 0x000fe40000010000 */
[----:B------:R-:W-:-:S02]  /*0a70*/  FMUL.FTZ R21, |R19|, -1.4426950216293334961 ;  /* 0xbfb8aa3b13157820 */ /* 0x000fc40000410200 */
[----:B------:R-:W-:Y:S02]  /*0a80*/  FMUL.FTZ R26, |R16|, -1.4426950216293334961 ;  /* 0xbfb8aa3b101a7820 */ /* 0x000fe40000410200 */
[----:B------:R-:W-:Y:S02]  /*0a90*/  FADD.FTZ R24, R24, R25 ;  /* 0x0000001918187221 */ /* 0x000fe40000010000 */
[----:B------:R-:W-:Y:S01]  /*0aa0*/  FFMA.FTZ R23, R22, R23, 0.14491446316242218018 ;  /* 0x3e14647516177423 */ /* 0x000fe20000010017 */
[----:B------:R0:W1:Y:S01]  /*0ab0*/  MUFU.EX2 R17, R26 ;  /* 0x0000001a00117308 */ /* 0x0000620000000800 */
[----:B------:R-:W-:Y:S02]  /*0ac0*/  FFMA.FTZ R25, R24, -R7, 0.10546888411045074463 ;  /* 0x3dd8001218197423 */ /* 0x000fe40000010807 */
[----:B------:R-:W-:Y:S02]  /*0ad0*/  FFMA.FTZ R23, R22, R23, -0.16641564667224884033 ;  /* 0xbe2a68dd16177423 */ /* 0x000fe40000010017 */
[----:B------:R-:W-:-:S02]  /*0ae0*/  FFMA.FTZ R25, R24, R25, -0.13229703903198242188 ;  /* 0xbe0778e018197423 */ /* 0x000fc40000010019 */
[----:B------:R-:W-:Y:S01]  /*0af0*/  FFMA.FTZ R23, R22, R23, 0.19988867640495300293 ;  /* 0x3e4caf9e16177423 */ /* 0x000fe20000010017 */
[----:B------:R-:W2:Y:S01]  /*0b00*/  MUFU.EX2 R21, R21 ;  /* 0x0000001500157308 */ /* 0x000ea20000000800 */
[----:B------:R-:W-:Y:S02]  /*0b10*/  FFMA.FTZ R25, R24, R25, 0.14491446316242218018 ;  /* 0x3e14647518197423 */ /* 0x000fe40000010019 */
[----:B------:R-:W-:Y:S02]  /*0b20*/  FFMA.FTZ R23, R22, R23, -0.25000196695327758789 ;  /* 0xbe80004216177423 */ /* 0x000fe40000010017 */
[----:B------:R-:W-:Y:S02]  /*0b30*/  FFMA.FTZ R25, R24, R25, -0.16641564667224884033 ;  /* 0xbe2a68dd18197423 */ /* 0x000fe40000010019 */
[----:B------:R-:W-:Y:S01]  /*0b40*/  FFMA.FTZ R23, R22, R23, 0.33333510160446166992 ;  /* 0x3eaaaae616177423 */ /* 0x000fe20000010017 */
[----:B------:R-:W-:Y:S05]  /*0b50*/  @!P0 BRA `(.L_x_4938) ;  /* 0x0000005000008947 */ /* 0x000fea0003800000 */
[----:B01----:R-:W-:-:S13]  /*0b60*/  ISETP.GE.AND P0, PT, R5, -0x407fffff, PT ;  /* 0xbf8000010500780c */ /* 0x003fda0003f06270 */
[----:B------:R-:W-:-:S05]  /*0b70*/  @P0 MOV R26, 0x7f800000 ;  /* 0x7f800000001a0802 */ /* 0x000fca0000000f00 */
[C---:B------:R-:W-:Y:S01]  /*0b80*/  @P0 FFMA.FTZ R20, R5.reuse, R26, +INF ;  /* 0x7f80000005140423 */ /* 0x040fe2000001001a */
[----:B------:R-:W-:-:S04]  /*0b90*/  FSETP.NEU.FTZ.AND P0, PT, R5, RZ, PT ;  /* 0x000000ff0500720b */ /* 0x000fc80003f1d000 */
[----:B------:R-:W-:-:S04]  /*0ba0*/  FSEL R20, R20, -RZ, P0 ;  /* 0x800000ff14147208 */ /* 0x000fc80000000000 */
.L_x_4938:
[----:B01----:R-:W-:Y:S05]  /*0bb0*/  BSYNC B0 ;  /* 0x0000000000007941 */ /* 0x003fea0003800000 */
.L_x_4937:
        /* <DEDUP_REMOVED lines=19> */
[----:B------:R-:W-:Y:S01]  /*0cf0*/  IADD3 R6, R20, -0x3f400000, RZ ;  /* 0xc0c0000014067810 */ /* 0x000fe20007ffe0ff */
[----:B0-----:R-:W-:Y:S01]  /*0d00*/  FMUL.FTZ R26, R13, 1.1920928955078125e-07 ;  /* 0x340000000d1a7820 */ /* 0x001fe20000410000 */
[----:B------:R-:W-:Y:S01]  /*0d10*/  IADD3 R27, -R22, 0x40800000, RZ ;  /* 0x40800000161b7810 */ /* 0x000fe20007ffe1ff */
[----:B------:R-:W-:Y:S01]  /*0d20*/  FMUL.FTZ R25, R24, R25 ;  /* 0x0000001918197220 */ /* 0x000fe20000410000 */
[----:B------:R-:W-:Y:S01]  /*0d30*/  LOP3.LUT R6, R6, 0xff800000, RZ, 0xc0, !PT ;  /* 0xff80000006067812 */ /* 0x000fe200078ec0ff */
[----:B------:R-:W-:Y:S01]  /*0d40*/  FFMA.FTZ R23, R26, 0.69314718246459960938, R23 ;  /* 0x3f3172181a177823 */ /* 0x000fe20000010017 */
[----:B------:R-:W-:Y:S01]  /*0d50*/  IADD3 R20, R17, -R22, RZ ;  /* 0x8000001611147210 */ /* 0x000fe20007ffe0ff */
[----:B------:R-:W-:Y:S01]  /*0d60*/  FFMA.FTZ R24, R24, R25, R24 ;  /* 0x0000001918187223 */ /* 0x000fe20000010018 */
[----:B------:R-:W-:Y:S01]  /*0d70*/  IADD3 R25, -R6, 0x40800000, RZ ;  /* 0x4080000006197810 */ /* 0x000fe20007ffe1ff */
[-C--:B------:R-:W-:Y:S01]  /*0d80*/  FFMA.FTZ R27, R27, R8.reuse, -1 ;  /* 0xbf8000001b1b7423 */ /* 0x080fe20000010008 */
[----:B------:R-:W0:Y:S03]  /*0d90*/  I2F R22, R22 ;  /* 0x0000001600167306 */ /* 0x000e260000201400 */
[----:B------:R-:W-:-:S02]  /*0da0*/  FFMA.FTZ R25, R25, R8, -1 ;  /* 0xbf80000019197423 */ /* 0x000fc40000010008 */
[----:B------:R-:W-:Y:S01]  /*0db0*/  FADD.FTZ R8, R20, R27 ;  /* 0x0000001b14087221 */ /* 0x000fe20000010000 */
[----:B------:R-:W-:-:S03]  /*0dc0*/  IADD3 R20, R21, -R6, RZ ;  /* 0x8000000615147210 */ /* 0x000fc60007ffe0ff */
[----:B------:R-:W-:Y:S02]  /*0dd0*/  FFMA.FTZ R13, R8, -R7, 0.10546888411045074463 ;  /* 0x3dd80012080d7423 */ /* 0x000fe40000010807 */
[----:B------:R-:W-:Y:S02]  /*0de0*/  FADD.FTZ R20, R20, R25 ;  /* 0x0000001914147221 */ /* 0x000fe40000010000 */
[----:B------:R-:W-:Y:S02]  /*0df0*/  FFMA.FTZ R13, R8, R13, -0.13229703903198242188 ;  /* 0xbe0778e0080d7423 */ /* 0x000fe4000001000d */
[----:B------:R-:W-:Y:S02]  /*0e00*/  FFMA.FTZ R7, R20, -R7, 0.10546888411045074463 ;  /* 0x3dd8001214077423 */ /* 0x000fe40000010807 */
[----:B------:R-:W-:Y:S02]  /*0e10*/  FFMA.FTZ R13, R8, R13, 0.14491446316242218018 ;  /* 0x3e146475080d7423 */ /* 0x000fe4000001000d */
[----:B------:R-:W-:-:S02]  /*0e20*/  FFMA.FTZ R7, R20, R7, -0.13229703903198242188 ;  /* 0xbe0778e014077423 */ /* 0x000fc40000010007 */
[----:B------:R-:W-:Y:S02]  /*0e30*/  FFMA.FTZ R13, R8, R13, -0.16641564667224884033 ;  /* 0xbe2a68dd080d7423 */ /* 0x000fe4000001000d */
[----:B------:R-:W-:Y:S02]  /*0e40*/  FFMA.FTZ R7, R20, R7, 0.14491446316242218018 ;  /* 0x3e14647514077423 */ /* 0x000fe40000010007 */
[----:B------:R-:W-:Y:S02]  /*0e50*/  FFMA.FTZ R13, R8, R13, 0.19988867640495300293 ;  /* 0x3e4caf9e080d7423 */ /* 0x000fe4000001000d */
[----:B------:R-:W-:Y:S01]  /*0e60*/  FFMA.FTZ R7, R20, R7, -0.16641564667224884033 ;  /* 0xbe2a68dd14077423 */ /* 0x000fe20000010007 */
[----:B------:R-:W-:Y:S05]  /*0e70*/  @!P0 BRA `(.L_x_4940) ;  /* 0x0000005000008947 */ /* 0x000fea0003800000 */
[----:B01----:R-:W-:-:S13]  /*0e80*/  ISETP.GE.AND P0, PT, R2, -0x407fffff, PT ;  /* 0xbf8000010200780c */ /* 0x003fda0003f06270 */
[----:B------:R-:W-:-:S05]  /*0e90*/  @P0 MOV R25, 0x7f800000 ;  /* 0x7f80000000190802 */ /* 0x000fca0000000f00 */
[C---:B------:R-:W-:Y:S01]  /*0ea0*/  @P0 FFMA.FTZ R23, R2.reuse, R25, +INF ;  /* 0x7f80000002170423 */ /* 0x040fe20000010019 */
[----:B------:R-:W-:-:S04]  /*0eb0*/  FSETP.NEU.FTZ.AND P0, PT, R2, RZ, PT ;  /* 0x000000ff0200720b */ /* 0x000fc80003f1d000 */
[----:B------:R-:W-:-:S04]  /*0ec0*/  FSEL R23, R23, -RZ, P0 ;  /* 0x800000ff17177208 */ /* 0x000fc80000000000 */
.L_x_4940:
[----:B01----:R-:W-:Y:S05]  /*0ed0*/  BSYNC B0 ;  /* 0x0000000000007941 */ /* 0x003fea0003800000 */
.L_x_4939:
        /* <DEDUP_REMOVED lines=14> */
.L_x_4942:
[----:B------:R-:W-:Y:S05]  /*0fc0*/  BSYNC B0 ;  /* 0x0000000000007941 */ /* 0x000fea0003800000 */
.L_x_4941:
        /* <DEDUP_REMOVED lines=22> */
.L_x_4944:
[----:B0-----:R-:W-:Y:S05]  /*1130*/  BSYNC B0 ;  /* 0x0000000000007941 */ /* 0x001fea0003800000 */
.L_x_4943:
        /* <DEDUP_REMOVED lines=12> */
.L_x_4946:
[----:B------:R-:W-:Y:S05]  /*1200*/  BSYNC B0 ;  /* 0x0000000000007941 */ /* 0x000fea0003800000 */
.L_x_4945:
[----:B------:R-:W-:Y:S01]  /*1210*/  FADD.FTZ R19, R19, -R6 ;  /* 0x8000000613137221 */ /* 0x000fe20000010000 */
[----:B------:R-:W-:Y:S01]  /*1220*/  F2FP.PACK_AB R11, R14, R11 ;  /* 0x0000000b0e0b723e */ /* 0x000fe200000000ff */
[----:B------:R-:W-:Y:S01]  /*1230*/  IMAD.WIDE R2, R10, 0x4, R2 ;  /* 0x000000040a027825 */ /* 0x000fe200078e0202 */
[----:B------:R-:W-:Y:S02]  /*1240*/  F2FP.PACK_AB R5, R5, R18 ;  /* 0x000000120505723e */ /* 0x000fe400000000ff */
[----:B------:R-:W-:Y:S02]  /*1250*/  F2FP.PACK_AB R23, R24, R23 ;  /* 0x000000171817723e */ /* 0x000fe400000000ff */
[----:B------:R-:W-:Y:S01]  /*1260*/  F2FP.PACK_AB R19, R19, R16 ;  /* 0x000000101313723e */ /* 0x000fe200000000ff */
[----:B------:R-:W-:Y:S04]  /*1270*/  STG.E [R2.64], R11 ;  /* 0x0000000b02007986 */ /* 0x000fe8000c101904 */
[----:B------:R-:W-:Y:S04]  /*1280*/  STG.E [R2.64+0x200], R5 ;  /* 0x0002000502007986 */ /* 0x000fe8000c101904 */
[----:B------:R-:W-:Y:S04]  /*1290*/  STG.E [R2.64+0x400], R23 ;  /* 0x0004001702007986 */ /* 0x000fe8000c101904 */
[----:B------:R-:W-:Y:S01]  /*12a0*/  STG.E [R2.64+0x600], R19 ;  /* 0x0006001302007986 */ /* 0x000fe2000c101904 */
[----:B------:R-:W-:Y:S05]  /*12b0*/  EXIT ;  /* 0x000000000000794d */ /* 0x000fea0003800000 */
.L_x_4930:
        /* <DEDUP_REMOVED lines=59> */
[----:B-----5:R-:W-:Y:S01]  /*1670*/  HADD2.F32 R21, -RZ, R21.H0_H0 ;  /* 0x20000015ff157230 */ /* 0x020fe20000004100 */
        /* <DEDUP_REMOVED lines=33> */
.L_x_4950:
[----:B------:R-:W-:Y:S05]  /*1890*/  BSYNC B1 ;  /* 0x0000000000017941 */ /* 0x000fea0003800000 */
.L_x_4949:
[----:B------:R-:W-:-:S05]  /*18a0*/  FADD.FTZ R2, R21, -R4 ;  /* 0x8000000415027221 */ /* 0x000fca0000010000 */
[----:B------:R-:W-:Y:S02]  /*18b0*/  F2FP.PACK_AB R2, RZ, R2 ;  /* 0x00000002ff02723e */ /* 0x000fe400000000ff */
.L_x_4948:
[----:B------:R-:W-:Y:S05]  /*18c0*/  BSYNC B0 ;  /* 0x0000000000007941 */ /* 0x000fea0003800000 */
.L_x_4947:
[----:B--2---:R-:W-:Y:S01]  /*18d0*/  IADD3 R3, R13, 0x80, RZ ;  /* 0x000000800d037810 */ /* 0x004fe20007ffe0ff */
[----:B------:R-:W-:Y:S03]  /*18e0*/  BSSY B0, `(.L_x_4951) ;  /* 0x0000028000007945 */ /* 0x000fe60003800000 */
[----:B------:R-:W-:-:S13]  /*18f0*/  ISETP.GE.AND P1, PT, R3, R12, PT ;  /* 0x0000000c0300720c */ /* 0x000fda0003f26270 */
[----:B------:R-:W-:Y:S05]  /*1900*/  @P1 BRA `(.L_x_4952) ;  /* 0x0000025000001947 */ /* 0x000fea0003800000 */
[----:B-----5:R-:W-:Y:S01]  /*1910*/  HADD2.F32 R20, -RZ, R20.H0_H0 ;  /* 0x20000014ff147230 */ /* 0x020fe20000004100 */
        /* <DEDUP_REMOVED lines=33> */
.L_x_4954:
[----:B------:R-:W-:Y:S05]  /*1b30*/  BSYNC B1 ;  /* 0x0000000000017941 */ /* 0x000fea0003800000 */
.L_x_4953:
[----:B------:R-:W-:-:S05]  /*1b40*/  FADD.FTZ R3, R20, -R5 ;  /* 0x8000000514037221 */ /* 0x000fca0000010000 */
[----:B------:R-:W-:Y:S02]  /*1b50*/  F2FP.PACK_AB R3, RZ, R3 ;  /* 0x00000003ff03723e */ /* 0x000fe400000000ff */
.L_x_4952:
[----:B------:R-:W-:Y:S05]  /*1b60*/  BSYNC B0 ;  /* 0x0000000000007941 */ /* 0x000fea0003800000 */
.L_x_4951:
[----:B------:R-:W-:Y:S01]  /*1b70*/  IADD3 R5, R13, 0x100, RZ ;  /* 0x000001000d057810 */ /* 0x000fe20007ffe0ff */
[----:B------:R-:W-:Y:S03]  /*1b80*/  BSSY B0, `(.L_x_4955) ;  /* 0x0000028000007945 */ /* 0x000fe60003800000 */
[----:B------:R-:W-:-:S13]  /*1b90*/  ISETP.GE.AND P1, PT, R5, R12, PT ;  /* 0x0000000c0500720c */ /* 0x000fda0003f26270 */
[----:B------:R-:W-:Y:S05]  /*1ba0*/  @P1 BRA `(.L_x_4956) ;  /* 0x0000025000001947 */ /* 0x000fea0003800000 */
[----:B-----5:R-:W-:Y:S01]  /*1bb0*/  HADD2.F32 R14, -RZ, R14.H0_H0 ;  /* 0x2000000eff0e7230 */ /* 0x020fe20000004100 */
        /* <DEDUP_REMOVED lines=33> */
.L_x_4958:
[----:B------:R-:W-:Y:S05]  /*1dd0*/  BSYNC B1 ;  /* 0x0000000000017941 */ /* 0x000fea0003800000 */
.L_x_4957:
[----:B------:R-:W-:-:S05]  /*1de0*/  FADD.FTZ R4, R9, -R6 ;  /* 0x8000000609047221 */ /* 0x000fca0000010000 */
[----:B------:R-:W-:Y:S02]  /*1df0*/  F2FP.PACK_AB R4, RZ, R4 ;  /* 0x00000004ff04723e */ /* 0x000fe400000000ff */
.L_x_4956:
[----:B------:R-:W-:Y:S05]  /*1e00*/  BSYNC B0 ;  /* 0x0000000000007941 */ /* 0x000fea0003800000 */
.L_x_4955:
        /* <DEDUP_REMOVED lines=38> */
.L_x_4962:
[----:B------:R-:W-:Y:S05]  /*2070*/  BSYNC B1 ;  /* 0x0000000000017941 */ /* 0x000fea0003800000 */
.L_x_4961:
[----:B------:R-:W-:-:S05]  /*2080*/  FADD.FTZ R5, R10, -R7 ;  /* 0x800000070a057221 */ /* 0x000fca0000010000 */
[----:B------:R-:W-:Y:S02]  /*2090*/  F2FP.PACK_AB R5, RZ, R5 ;  /* 0x00000005ff05723e */ /* 0x000fe400000000ff */
.L_x_4960:
[----:B------:R-:W-:Y:S05]  /*20a0*/  BSYNC B0 ;  /* 0x0000000000007941 */ /* 0x000fea0003800000 */
.L_x_4959:
        /* <DEDUP_REMOVED lines=38> */
.L_x_4966:
[----:B------:R-:W-:Y:S05]  /*2310*/  BSYNC B1 ;  /* 0x0000000000017941 */ /* 0x000fea0003800000 */
.L_x_4965:
[----:B------:R-:W-:-:S05]  /*2320*/  FADD.FTZ R6, R15, -R8 ;  /* 0x800000080f067221 */ /* 0x000fca0000010000 */
[----:B------:R-:W-:Y:S02]  /*2330*/  F2FP.PACK_AB R6, RZ, R6 ;  /* 0x00000006ff06723e */ /* 0x000fe400000000ff */
.L_x_4964:
[----:B------:R-:W-:Y:S05]  /*2340*/  BSYNC B0 ;  /* 0x0000000000007941 */ /* 0x000fea0003800000 */
.L_x_4963:
        /* <DEDUP_REMOVED lines=38> */
.L_x_4970:
[----:B------:R-:W-:Y:S05]  /*25b0*/  BSYNC B1 ;  /* 0x0000000000017941 */ /* 0x000fea0003800000 */
.L_x_4969:
[----:B------:R-:W-:-:S05]  /*25c0*/  FADD.FTZ R7, R16, -R9 ;  /* 0x8000000910077221 */ /* 0x000fca0000010000 */
[----:B------:R-:W-:Y:S02]  /*25d0*/  F2FP.PACK_AB R7, RZ, R7 ;  /* 0x00000007ff07723e */ /* 0x000fe400000000ff */
.L_x_4968:
[----:B------:R-:W-:Y:S05]  /*25e0*/  BSYNC B0 ;  /* 0x0000000000007941 */ /* 0x000fea0003800000 */
.L_x_4967:
        /* <DEDUP_REMOVED lines=38> */
.L_x_4974:
[----:B------:R-:W-:Y:S05]  /*2850*/  BSYNC B1 ;  /* 0x0000000000017941 */ /* 0x000fea0003800000 */
.L_x_4973:
[----:B------:R-:W-:-:S05]  /*2860*/  FADD.FTZ R8, R17, -R10 ;  /* 0x8000000a11087221 */ /* 0x000fca0000010000 */
[----:B------:R-:W-:Y:S02]  /*2870*/  F2FP.PACK_AB R8, RZ, R8 ;  /* 0x00000008ff08723e */ /* 0x000fe400000000ff */
.L_x_4972:
[----:B------:R-:W-:Y:S05]  /*2880*/  BSYNC B0 ;  /* 0x0000000000007941 */ /* 0x000fea0003800000 */
.L_x_4971:
        /* <DEDUP_REMOVED lines=38> */
.L_x_4978:
[----:B------:R-:W-:Y:S05]  /*2af0*/  BSYNC B1 ;  /* 0x0000000000017941 */ /* 0x000fea0003800000 */
.L_x_4977:
[----:B------:R-:W-:-:S05]  /*2b00*/  FADD.FTZ R9, R18, -R11 ;  /* 0x8000000b12097221 */ /* 0x000fca0000010000 */
[----:B------:R-:W-:Y:S02]  /*2b10*/  F2FP.PACK_AB R9, RZ, R9 ;  /* 0x00000009ff09723e */ /* 0x000fe400000000ff */
.L_x_4976:
[----:B------:R-:W-:Y:S05]  /*2b20*/  BSYNC B0 ;  /* 0x0000000000007941 */ /* 0x000fea0003800000 */
.L_x_4975:
        /* <DEDUP_REMOVED lines=22> */
.L_x_4981:
[----:B0-----:R-:W-:-:S13]  /*2c90*/  ISETP.GE.AND P0, PT, R13, R12, PT ;  /* 0x0000000c0d00720c */ /* 0x001fda0003f06270 */
[----:B------:R-:W-:Y:S05]  /*2ca0*/  @P0 BRA `(.L_x_4983) ;  /* 0x000000c000000947 */ /* 0x000fea0003800000 */
[----:B------:R-:W-:Y:S02]  /*2cb0*/  IADD3 R2, R0, R13, RZ ;  /* 0x0000000d00027210 */ /* 0x000fe40007ffe0ff */
[----:B------:R-:W-:Y:S02]  /*2cc0*/  MOV R3, 0x2 ;  /* 0x0000000200037802 */ /* 0x000fe40000000f00 */
[----:B------:R-:W-:-:S03]  /*2cd0*/  IADD3 R13, R13, 0x80, RZ ;  /* 0x000000800d0d7810 */ /* 0x000fc60007ffe0ff */
[----:B------:R-:W-:-:S05]  /*2ce0*/  IMAD.WIDE.U32 R2, R2, R3, c[0x0][0x168] ;  /* 0x00005a0002027625 */ /* 0x000fca00078e0003 */
[----:B------:R0:W-:Y:S02]  /*2cf0*/  STG.E.U16 [R2.64], R5 ;  /* 0x0000000502007986 */ /* 0x0001e4000c101504 */
.L_x_4982:
[----:B------:R-:W-:-:S13]  /*2d00*/  ISETP.GE.AND P0, PT, R13, R12, PT ;  /* 0x0000000c0d00720c */ /* 0x000fda0003f06270 */
[----:B------:R-:W-:Y:S05]  /*2d10*/  @P0 BRA `(.L_x_4984) ;  /* 0x000000d000000947 */ /* 0x000fea0003800000 */
[----:B0-----:R-:W-:Y:S01]  /*2d20*/  HFMA2.MMA R3, -RZ, RZ, 0, 1.1920928955078125e-07 ;  /* 0x00000002ff037435 */ /* 0x001fe200000001ff */
[----:B------:R-:W-:Y:S02]  /*2d30*/  IADD3 R2, R0, R13, RZ ;  /* 0x0000000d00027210 */ /* 0x000fe40007ffe0ff */
[----:B------:R-:W-:-:S07]  /*2d40*/  IADD3 R13, R13, 0x80, RZ ;  /* 0x000000800d0d7810 */ /* 0x000fce0007ffe0ff */
[----:B------:R-:W-:-:S05]  /*2d50*/  IMAD.WIDE.U32 R2, R2, R3, c[0x0][0x168] ;  /* 0x00005a0002027625 */ /* 0x000fca00078e0003 */
[----:B------:R0:W-:Y:S02]  /*2d60*/  STG.E.U16 [R2.64], R6 ;  /* 0x0000000602007986 */ /* 0x0001e4000c101504 */
.L_x_4983:
        /* <DEDUP_REMOVED lines=8> */
.L_x_4984:
[----:B------:R-:W-:Y:S05]  /*2df0*/  BSYNC B1 ;  /* 0x0000000000017941 */ /* 0x000fea0003800000 */
.L_x_4980:
[----:B------:R-:W-:-:S13]  /*2e00*/  ISETP.GE.AND P0, PT, R13, R12, PT ;  /* 0x0000000c0d00720c */ /* 0x000fda0003f06270 */
[----:B0-----:R-:W-:Y:S02]  /*2e10*/  @!P0 IADD3 R2, R0, R13, RZ ;  /* 0x0000000d00028210 */ /* 0x001fe40007ffe0ff */
[----:B------:R-:W-:Y:S02]  /*2e20*/  @!P0 MOV R3, 0x2 ;  /* 0x0000000200038802 */ /* 0x000fe40000000f00 */
[----:B------:R-:W-:-:S03]  /*2e30*/  @!P0 IADD3 R13, R13, 0x80, RZ ;  /* 0x000000800d0d8810 */ /* 0x000fc60007ffe0ff */
[----:B------:R-:W-:-:S05]  /*2e40*/  @!P0 IMAD.WIDE.U32 R2, R2, R3, c[0x0][0x168] ;  /* 0x00005a0002028625 */ /* 0x000fca00078e0003 */
[----:B------:R0:W-:Y:S02]  /*2e50*/  @!P0 STG.E.U16 [R2.64], R8 ;  /* 0x0000000802008986 */ /* 0x0001e4000c101504 */
.L_x_4985:
[----:B------:R-:W-:Y:S05]  /*2e60*/  BSYNC B0 ;  /* 0x0000000000007941 */ /* 0x000fea0003800000 */
.L_x_4979:
        /* <DEDUP_REMOVED lines=8> */
.L_x_4986:
        /* <DEDUP_REMOVED lines=9> */
.L_x_6727:


//--------------------- .text._ZN2at6native29vectorized_elementwise_kernelILi4EZZZNS0_33launch_log_sigmoid_forward_kernelERNS_18TensorIteratorBaseEENKUlvE_clEvENKUlvE1_clEvEUlN3c104HalfEE_St5arrayIPcLm2EEEEviT0_T1_ --------------------------
	.section	.text._ZN2at6native29vectorized_elementwise_kernelILi4EZZZNS0_33launch_log_sigmoid_forward_kernelERNS_18TensorIteratorBaseEENKUlvE_clEvENKUlvE1_clEvEUlN3c104HalfEE_St5arrayIPcLm2EEEEviT0_T1_,"ax",@progbits
	.sectioninfo	@"SHI_REGISTERS=31"
	.align	128
        .global         _ZN2at6native29vectorized_elementwise_kernelILi4EZZZNS0_33launch_log_sigmoid_forward_kernelERNS_18TensorIteratorBaseEENKUlvE_clEvENKUlvE1_clEvEUlN3c104HalfEE_St5arrayIPcLm2EEEEviT0_T1_
        .type           _ZN2at6native29vectorized_elementwise_kernelILi4EZZZNS0_33launch_log_sigmoid_forward_kernelERNS_18TensorIteratorBaseEENKUlvE_clEvENKUlvE1_clEvEUlN3c104HalfEE_St5arrayIPcLm2EEEEviT0_T1_,@function
        .size           _ZN2at6native29vectorized_elementwise_kernelILi4EZZZNS0_33launch_log_sigmoid_forward_kernelERNS_18TensorIteratorBaseEENKUlvE_clEvENKUlvE1_clEvEUlN3c104HalfEE_St5arrayIPcLm2EEEEviT0_T1_,(.L_x_6728 - _ZN2at6native29vectorized_elementwise_kernelILi4EZZZNS0_33launch_log_sigmoid_forward_kernelERNS_18TensorIteratorBaseEENKUlvE_clEvENKUlvE1_clEvEUlN3c104HalfEE_St5arrayIPcLm2EEEEviT0_T1_)
        .other          _ZN2at6native29vectorized_elementwise_kernelILi4EZZZNS0_33launch_log_sigmoid_forward_kernelERNS_18TensorIteratorBaseEENKUlvE_clEvENKUlvE1_clEvEUlN3c104HalfEE_St5arrayIPcLm2EEEEviT0_T1_,@"STO_CUDA_ENTRY STV_DEFAULT"
_ZN2at6native29vectorized_elementwise_kernelILi4EZZZNS0_33launch_log_sigmoid_forward_kernelERNS_18TensorIteratorBaseEENKUlvE_clEvENKUlvE1_clEvEUlN3c104HalfEE_St5arrayIPcLm2EEEEviT0_T1_:
.text._ZN2at6native29vectorized_elementwise_kernelILi4EZZZNS0_33launch_log_sigmoid_forward_kernelERNS_18TensorIteratorBaseEENKUlvE_clEvENKUlvE1_clEvEUlN3c104HalfEE_St5arrayIPcLm2EEEEviT0_T1_:
        /* <DEDUP_REMOVED lines=14> */
[----:B------:R-:W-:Y:S01]  /*00e0*/  BSSY B0, `(.L_x_4988) ;  /* 0x000006b000007945 */ /* 0x000fe20003800000 */
[--C-:B--2---:R-:W-:Y:S02]  /*00f0*/  HADD2.F32 R18, -RZ, R4.reuse.H0_H0 ;  /* 0x20000004ff127230 */ /* 0x104fe40000004100 */
[----:B------:R-:W-:Y:S02]  /*0100*/  HADD2.F32 R15, -RZ, R4.H1_H1 ;  /* 0x30000004ff0f7230 */ /* 0x000fe40000004100 */
[--C-:B0-----:R-:W-:Y:S01]  /*0110*/  HADD2.F32 R10, -RZ, R5.reuse.H0_H0 ;  /* 0x20000005ff0a7230 */ /* 0x101fe20000004100 */
[----:B------:R-:W-:Y:S01]  /*0120*/  FMUL.FTZ R22, |R18|, -1.4426950216293334961 ;  /* 0xbfb8aa3b12167820 */ /* 0x000fe20000410200 */
[----:B------:R-:W-:Y:S01]  /*0130*/  HADD2.F32 R12, -RZ, R5.H1_H1 ;  /* 0x30000005ff0c7230 */ /* 0x000fe20000004100 */
[----:B------:R-:W-:-:S04]  /*0140*/  FMUL.FTZ R19, |R15|, -1.4426950216293334961 ;  /* 0xbfb8aa3b0f137820 */ /* 0x000fc80000410200 */
[----:B------:R-:W0:Y:S01]  /*0150*/  MUFU.EX2 R22, R22 ;  /* 0x0000001600167308 */ /* 0x000e220000000800 */
[----:B------:R-:W-:-:S07]  /*0160*/  FMUL.FTZ R14, |R12|, -1.4426950216293334961 ;  /* 0xbfb8aa3b0c0e7820 */ /* 0x000fce0000410200 */
[----:B------:R-:W1:Y:S01]  /*0170*/  MUFU.EX2 R19, R19 ;  /* 0x0000001300137308 */ /* 0x000e620000000800 */
[----:B0-----:R-:W-:-:S07]  /*0180*/  FADD.FTZ.RZ R4, R22, 1 ;  /* 0x3f80000016047421 */ /* 0x001fce000001c000 */
[----:B------:R-:W0:Y:S01]  /*0190*/  MUFU.EX2 R14, R14 ;  /* 0x0000000e000e7308 */ /* 0x000e220000000800 */
[----:B------:R-:W-:Y:S02]  /*01a0*/  ISETP.GE.U32.AND P0, PT, R22, 0x7f800000, PT ;  /* 0x7f8000001600780c */ /* 0x000fe40003f06070 */
[----:B------:R-:W-:Y:S01]  /*01b0*/  IADD3 R4, R4, -0x3f400000, RZ ;  /* 0xc0c0000004047810 */ /* 0x000fe20007ffe0ff */
[----:B-1----:R-:W-:-:S03]  /*01c0*/  FADD.FTZ.RZ R6, R19, 1 ;  /* 0x3f80000013067421 */ /* 0x002fc6000001c000 */
[----:B------:R-:W-:Y:S02]  /*01d0*/  LOP3.LUT R25, R4, 0xff800000, RZ, 0xc0, !PT ;  /* 0xff80000004197812 */ /* 0x000fe400078ec0ff */
[----:B------:R-:W-:Y:S02]  /*01e0*/  ISETP.GE.U32.AND P1, PT, R19, 0x7f800000, PT ;  /* 0x7f8000001300780c */ /* 0x000fe40003f26070 */
[----:B------:R-:W-:Y:S02]  /*01f0*/  IADD3 R11, -R25, 0x40800000, RZ ;  /* 0x40800000190b7810 */ /* 0x000fe40007ffe1ff */
[----:B------:R-:W-:Y:S02]  /*0200*/  IADD3 R4, R22, -R25, RZ ;  /* 0x8000001916047210 */ /* 0x000fe40007ffe0ff */
[----:B------:R-:W-:Y:S01]  /*0210*/  IADD3 R6, R6, -0x3f400000, RZ ;  /* 0xc0c0000006067810 */ /* 0x000fe20007ffe0ff */
[----:B------:R-:W-:Y:S01]  /*0220*/  FFMA.FTZ R13, R11, R8, -1 ;  /* 0xbf8000000b0d7423 */ /* 0x000fe20000010008 */
[----:B------:R-:W-:Y:S01]  /*0230*/  HFMA2.MMA R11, -RZ, RZ, 1.3056640625, -1.8671875 ;  /* 0x3d39bf78ff0b7435 */ /* 0x000fe200000001ff */
[----:B0-----:R-:W-:Y:S01]  /*0240*/  FADD.FTZ.RZ R21, R14, 1 ;  /* 0x3f8000000e157421 */ /* 0x001fe2000001c000 */
[----:B------:R-:W-:Y:S01]  /*0250*/  LOP3.LUT R16, R6, 0xff800000, RZ, 0xc0, !PT ;  /* 0xff80000006107812 */ /* 0x000fe200078ec0ff */
[----:B------:R-:W-:Y:S01]  /*0260*/  FADD.FTZ R4, R4, R13 ;  /* 0x0000000d04047221 */ /* 0x000fe20000010000 */
[----:B------:R-:W-:Y:S01]  /*0270*/  I2F R25, R25 ;  /* 0x0000001900197306 */ /* 0x000fe20000201400 */
[----:B------:R-:W-:Y:S01]  /*0280*/  FMUL.FTZ R13, |R10|, -1.4426950216293334961 ;  /* 0xbfb8aa3b0a0d7820 */ /* 0x000fe20000410200 */
[----:B------:R-:W-:-:S02]  /*0290*/  IADD3 R17, -R16, 0x40800000, RZ ;  /* 0x4080000010117810 */ /* 0x000fc40007ffe1ff */
[----:B------:R-:W-:Y:S02]  /*02a0*/  IADD3 R20, R19, -R16, RZ ;  /* 0x8000001013147210 */ /* 0x000fe40007ffe0ff */
[C---:B------:R-:W-:Y:S02]  /*02b0*/  FFMA.FTZ R5, R4.reuse, -R11, 0.10546888411045074463 ;  /* 0x3dd8001204057423 */ /* 0x040fe4000001080b */
[----:B------:R-:W0:Y:S01]  /*02c0*/  MUFU.EX2 R13, R13 ;  /* 0x0000000d000d7308 */ /* 0x000e220000000800 */
[----:B------:R-:W-:Y:S02]  /*02d0*/  FFMA.FTZ R17, R17, R8, -1 ;  /* 0xbf80000011117423 */ /* 0x000fe40000010008 */
[----:B------:R-:W-:Y:S02]  /*02e0*/  FFMA.FTZ R5, R4, R5, -0.13229703903198242188 ;  /* 0xbe0778e004057423 */ /* 0x000fe40000010005 */
[----:B------:R-:W-:Y:S02]  /*02f0*/  FADD.FTZ R20, R20, R17 ;  /* 0x0000001114147221 */ /* 0x000fe40000010000 */
[----:B------:R-:W-:Y:S01]  /*0300*/  FFMA.FTZ R5, R4, R5, 0.14491446316242218018 ;  /* 0x3e14647504057423 */ /* 0x000fe20000010005 */
[----:B------:R-:W1:Y:S01]  /*0310*/  I2F R16, R16 ;  /* 0x0000001000107306 */ /* 0x000e620000201400 */
[----:B------:R-:W-:-:S02]  /*0320*/  FFMA.FTZ R17, R20, -R11, 0.10546888411045074463 ;  /* 0x3dd8001214117423 */ /* 0x000fc4000001080b */
[----:B------:R-:W-:Y:S02]  /*0330*/  FFMA.FTZ R5, R4, R5, -0.16641564667224884033 ;  /* 0xbe2a68dd04057423 */ /* 0x000fe40000010005 */
[----:B------:R-:W-:Y:S02]  /*0340*/  FFMA.FTZ R17, R20, R17, -0.13229703903198242188 ;  /* 0xbe0778e014117423 */ /* 0x000fe40000010011 */
[C---:B------:R-:W-:Y:S02]  /*0350*/  FFMA.FTZ R5, R4.reuse, R5, 0.19988867640495300293 ;  /* 0x3e4caf9e04057423 */ /* 0x040fe40000010005 */
[----:B0-----:R-:W-:Y:S02]  /*0360*/  FADD.FTZ.RZ R6, R13, 1 ;  /* 0x3f8000000d067421 */ /* 0x001fe4000001c000 */
[----:B------:R-:W-:Y:S02]  /*0370*/  FFMA.FTZ R5, R4, R5, -0.25000196695327758789 ;  /* 0xbe80004204057423 */ /* 0x000fe40000010005 */
[----:B------:R-:W-:Y:S01]  /*0380*/  FFMA.FTZ R17, R20, R17, 0.14491446316242218018 ;  /* 0x3e14647514117423 */ /* 0x000fe20000010011 */
[----:B------:R-:W-:Y:S01]  /*0390*/  IADD3 R6, R6, -0x3f400000, RZ ;  /* 0xc0c0000006067810 */ /* 0x000fe20007ffe0ff */
[----:B------:R-:W-:-:S02]  /*03a0*/  FFMA.FTZ R5, R4, R5, 0.33333510160446166992 ;  /* 0x3eaaaae604057423 */ /* 0x000fc40000010005 */
[----:B------:R-:W-:Y:S01]  /*03b0*/  FFMA.FTZ R17, R20, R17, -0.16641564667224884033 ;  /* 0xbe2a68dd14117423 */ /* 0x000fe20000010011 */
[----:B------:R-:W-:Y:S01]  /*03c0*/  LOP3.LUT R24, R6, 0xff800000, RZ, 0xc0, !PT ;  /* 0xff80000006187812 */ /* 0x000fe200078ec0ff */
[----:B------:R-:W-:Y:S01]  /*03d0*/  FFMA.FTZ R5, R4, R5, -0.5 ;  /* 0xbf00000004057423 */ /* 0x000fe20000010005 */
[----:B------:R-:W-:Y:S01]  /*03e0*/  IADD3 R6, R21, -0x3f400000, RZ ;  /* 0xc0c0000015067810 */ /* 0x000fe20007ffe0ff */
[----:B------:R-:W-:Y:S01]  /*03f0*/  FFMA.FTZ R23, R20, R17, 0.19988867640495300293 ;  /* 0x3e4caf9e14177423 */ /* 0x000fe20000010011 */
[----:B------:R-:W-:Y:S01]  /*0400*/  IADD3 R27, -R24, 0x40800000, RZ ;  /* 0x40800000181b7810 */ /* 0x000fe20007ffe1ff */
[----:B------:R-:W-:Y:S01]  /*0410*/  FMUL.FTZ R5, R4, R5 ;  /* 0x0000000504057220 */ /* 0x000fe20000410000 */
[----:B------:R-:W-:Y:S01]  /*0420*/  LOP3.LUT R17, R6, 0xff800000, RZ, 0xc0, !PT ;  /* 0xff80000006117812 */ /* 0x000fe200078ec0ff */
[----:B------:R-:W-:Y:S01]  /*0430*/  FFMA.FTZ R23, R20, R23, -0.25000196695327758789 ;  /* 0xbe80004214177423 */ /* 0x000fe20000010017 */
[----:B------:R-:W-:Y:S01]  /*0440*/  IADD3 R6, R13, -R24, RZ ;  /* 0x800000180d067210 */ /* 0x000fe20007ffe0ff */
[----:B------:R-:W-:Y:S01]  /*0450*/  FFMA.FTZ R21, R4, R5, R4 ;  /* 0x0000000504157223 */ /* 0x000fe20000010004 */
[----:B------:R-:W-:Y:S01]  /*0460*/  IADD3 R5, -R17, 0x40800000, RZ ;  /* 0x4080000011057810 */ /* 0x000fe20007ffe1ff */
[-C--:B------:R-:W-:Y:S01]  /*0470*/  FFMA.FTZ R27, R27, R8.reuse, -1 ;  /* 0xbf8000001b1b7423 */ /* 0x080fe20000010008 */
[----:B------:R-:W-:Y:S01]  /*0480*/  IADD3 R4, R14, -R17, RZ ;  /* 0x800000110e047210 */ /* 0x000fe20007ffe0ff */
[----:B------:R-:W-:Y:S01]  /*0490*/  FFMA.FTZ R23, R20, R23, 0.33333510160446166992 ;  /* 0x3eaaaae614177423 */ /* 0x000fe20000010017 */
[----:B------:R-:W0:Y:S01]  /*04a0*/  I2F R24, R24 ;  /* 0x0000001800187306 */ /* 0x000e220000201400 */
[----:B------:R-:W-:-:S02]  /*04b0*/  FFMA.FTZ R5, R5, R8, -1 ;  /* 0xbf80000005057423 */ /* 0x000fc40000010008 */
[----:B------:R-:W-:Y:S02]  /*04c0*/  FADD.FTZ R6, R6, R27 ;  /* 0x0000001b06067221 */ /* 0x000fe40000010000 */
[----:B------:R-:W-:Y:S02]  /*04d0*/  FFMA.FTZ R23, R20, R23, -0.5 ;  /* 0xbf00000014177423 */ /* 0x000fe40000010017 */
[----:B------:R-:W-:Y:S02]  /*04e0*/  FADD.FTZ R4, R4, R5 ;  /* 0x0000000504047221 */ /* 0x000fe40000010000 */
[----:B------:R-:W-:Y:S02]  /*04f0*/  FMUL.FTZ R23, R20, R23 ;  /* 0x0000001714177220 */ /* 0x000fe40000410000 */
[----:B------:R-:W-:Y:S02]  /*0500*/  FFMA.FTZ R5, R6, -R11, 0.10546888411045074463 ;  /* 0x3dd8001206057423 */ /* 0x000fe4000001080b */
[----:B------:R-:W-:-:S02]  /*0510*/  FFMA.FTZ R20, R20, R23, R20 ;  /* 0x0000001714147223 */ /* 0x000fc40000010014 */
[----:B------:R-:W-:Y:S02]  /*0520*/  FFMA.FTZ R5, R6, R5, -0.13229703903198242188 ;  /* 0xbe0778e006057423 */ /* 0x000fe40000010005 */
[----:B------:R-:W-:Y:S02]  /*0530*/  FFMA.FTZ R23, R4, -R11, 0.10546888411045074463 ;  /* 0x3dd8001204177423 */ /* 0x000fe4000001080b */
[----:B------:R-:W-:Y:S02]  /*0540*/  FFMA.FTZ R5, R6, R5, 0.14491446316242218018 ;  /* 0x3e14647506057423 */ /* 0x000fe40000010005 */
[----:B------:R-:W-:Y:S02]  /*0550*/  FFMA.FTZ R23, R4, R23, -0.13229703903198242188 ;  /* 0xbe0778e004177423 */ /* 0x000fe40000010017 */
[----:B------:R-:W-:Y:S02]  /*0560*/  FFMA.FTZ R5, R6, R5, -0.16641564667224884033 ;  /* 0xbe2a68dd06057423 */ /* 0x000fe40000010005 */
[----:B------:R-:W-:-:S02]  /*0570*/  FFMA.FTZ R23, R4, R23, 0.14491446316242218018 ;  /* 0x3e14647504177423 */ /* 0x000fc40000010017 */
[----:B------:R-:W-:Y:S02]  /*0580*/  FFMA.FTZ R5, R6, R5, 0.19988867640495300293 ;  /* 0x3e4caf9e06057423 */ /* 0x000fe40000010005 */
[----:B------:R-:W-:Y:S02]  /*0590*/  FFMA.FTZ R23, R4, R23, -0.16641564667224884033 ;  /* 0xbe2a68dd04177423 */ /* 0x000fe40000010017 */
[----:B------:R-:W-:Y:S02]  /*05a0*/  FFMA.FTZ R5, R6, R5, -0.25000196695327758789 ;  /* 0xbe80004206057423 */ /* 0x000fe40000010005 */
[----:B------:R-:W-:Y:S02]  /*05b0*/  FFMA.FTZ R23, R4, R23, 0.19988867640495300293 ;  /* 0x3e4caf9e04177423 */ /* 0x000fe40000010017 */
[----:B------:R-:W-:Y:S02]  /*05c0*/  FFMA.FTZ R5, R6, R5, 0.33333510160446166992 ;  /* 0x3eaaaae606057423 */ /* 0x000fe40000010005 */
[----:B------:R-:W-:-:S02]  /*05d0*/  FFMA.FTZ R23, R4, R23, -0.25000196695327758789 ;  /* 0xbe80004204177423 */ /* 0x000fc40000010017 */
[----:B------:R-:W-:Y:S02]  /*05e0*/  FFMA.FTZ R5, R6, R5, -0.5 ;  /* 0xbf00000006057423 */ /* 0x000fe40000010005 */
[----:B------:R-:W-:Y:S02]  /*05f0*/  FFMA.FTZ R23, R4, R23, 0.33333510160446166992 ;  /* 0x3eaaaae604177423 */ /* 0x000fe40000010017 */
[----:B------:R-:W-:Y:S02]  /*0600*/  FMUL.FTZ R5, R6, R5 ;  /* 0x0000000506057220 */ /* 0x000fe40000410000 */
[----:B------:R-:W-:Y:S02]  /*0610*/  FFMA.FTZ R27, R4, R23, -0.5 ;  /* 0xbf000000041b7423 */ /* 0x000fe40000010017 */
[----:B------:R-:W-:Y:S01]  /*0620*/  FFMA.FTZ R23, R6, R5, R6 ;  /* 0x0000000506177223 */ /* 0x000fe20000010006 */
[--C-:B---3--:R-:W-:Y:S01]  /*0630*/  HADD2.F32 R6, -RZ, R2.reuse.H0_H0 ;  /* 0x20000002ff067230 */ /* 0x108fe20000004100 */
[----:B------:R-:W-:Y:S01]  /*0640*/  FMUL.FTZ R5, R4, R27 ;  /* 0x0000001b04057220 */ /* 0x000fe20000410000 */
[----:B------:R-:W-:Y:S01]  /*0650*/  HADD2.F32 R2, -RZ, R2.H1_H1 ;  /* 0x30000002ff027230 */ /* 0x000fe20000004100 */
[----:B------:R-:W-:-:S02]  /*0660*/  FMUL.FTZ R26, R25, 1.1920928955078125e-07 ;  /* 0x34000000191a7820 */ /* 0x000fc40000410000 */
[----:B------:R-:W-:Y:S02]  /*0670*/  FFMA.FTZ R5, R4, R5, R4 ;  /* 0x0000000504057223 */ /* 0x000fe40000010004 */
[----:B------:R-:W-:Y:S02]  /*0680*/  FMUL.FTZ R4, |R6|, -1.4426950216293334961 ;  /* 0xbfb8aa3b06047820 */ /* 0x000fe40000410200 */
[----:B-1----:R-:W-:Y:S02]  /*0690*/  FMUL.FTZ R25, R16, 1.1920928955078125e-07 ;  /* 0x3400000010197820 */ /* 0x002fe40000410000 */
[----:B------:R-:W-:Y:S02]  /*06a0*/  FMUL.FTZ R16, |R2|, -1.4426950216293334961 ;  /* 0xbfb8aa3b02107820 */ /* 0x000fe40000410200 */
[----:B------:R-:W1:Y:S01]  /*06b0*/  MUFU.EX2 R4, R4 ;  /* 0x0000000400047308 */ /* 0x000e620000000800 */
[----:B------:R-:W-:Y:S02]  /*06c0*/  FFMA.FTZ R21, R26, 0.69314718246459960938, R21 ;  /* 0x3f3172181a157823 */ /* 0x000fe40000010015 */
[----:B0-----:R-:W-:-:S02]  /*06d0*/  FMUL.FTZ R24, R24, 1.1920928955078125e-07 ;  /* 0x3400000018187820 */ /* 0x001fc40000410000 */
[----:B------:R-:W-:Y:S02]  /*06e0*/  FFMA.FTZ R20, R25, 0.69314718246459960938, R20 ;  /* 0x3f31721819147823 */ /* 0x000fe40000010014 */
[----:B------:R-:W-:Y:S01]  /*06f0*/  FFMA.FTZ R25, R24, 0.69314718246459960938, R23 ;  /* 0x3f31721818197823 */ /* 0x000fe20000010017 */
[----:B------:R-:W0:Y:S01]  /*0700*/  MUFU.EX2 R16, R16 ;  /* 0x0000001000107308 */ /* 0x000e220000000800 */
[----:B-1----:R-:W-:-:S05]  /*0710*/  FADD.FTZ.RZ R26, R4, 1 ;  /* 0x3f800000041a7421 */ /* 0x002fca000001c000 */
[----:B------:R-:W-:Y:S01]  /*0720*/  IADD3 R23, R26, -0x3f400000, RZ ;  /* 0xc0c000001a177810 */ /* 0x000fe20007ffe0ff */
[----:B------:R-:W-:Y:S05]  /*0730*/  @!P0 BRA `(.L_x_4989) ;  /* 0x0000005000008947 */ /* 0x000fea0003800000 */
[----:B------:R-:W-:-:S13]  /*0740*/  ISETP.GE.AND P0, PT, R22, -0x407fffff, PT ;  /* 0xbf8000011600780c */ /* 0x000fda0003f06270 */
[----:B------:R-:W-:-:S05]  /*0750*/  @P0 MOV R27, 0x7f800000 ;  /* 0x7f800000001b0802 */ /* 0x000fca0000000f00 */
[C---:B------:R-:W-:Y:S01]  /*0760*/  @P0 FFMA.FTZ R21, R22.reuse, R27, +INF ;  /* 0x7f80000016150423 */ /* 0x040fe2000001001b */
[----:B------:R-:W-:-:S04]  /*0770*/  FSETP.NEU.FTZ.AND P0, PT, R22, RZ, PT ;  /* 0x000000ff1600720b */ /* 0x000fc80003f1d000 */
[----:B------:R-:W-:-:S04]  /*0780*/  FSEL R21, R21, -RZ, P0 ;  /* 0x800000ff15157208 */ /* 0x000fc80000000000 */
.L_x_4989:
[----:B------:R-:W-:Y:S05]  /*0790*/  BSYNC B0 ;  /* 0x0000000000007941 */ /* 0x000fea0003800000 */
.L_x_4988:
[----:B------:R-:W-:Y:S01]  /*07a0*/  BSSY B0, `(.L_x_4990) ;  /* 0x0000009000007945 */ /* 0x000fe20003800000 */
[----:B------:R-:W-:Y:S01]  /*07b0*/  HADD2.F32 R22, -RZ, R3.H0_H0 ;  /* 0x20000003ff167230 */ /* 0x000fe20000004100 */
[----:B------:R-:W-:Y:S01]  /*07c0*/  LOP3.LUT R23, R23, 0xff800000, RZ, 0xc0, !PT ;  /* 0xff80000017177812 */ /* 0x000fe200078ec0ff */
[----:B------:R-:W-:Y:S05]  /*07d0*/  @!P1 BRA `(.L_x_4991) ;  /* 0x0000005000009947 */ /* 0x000fea0003800000 */
[----:B------:R-:W-:-:S13]  /*07e0*/  ISETP.GE.AND P0, PT, R19, -0x407fffff, PT ;  /* 0xbf8000011300780c */ /* 0x000fda0003f06270 */
[----:B------:R-:W-:-:S05]  /*07f0*/  @P0 MOV R24, 0x7f800000 ;  /* 0x7f80000000180802 */ /* 0x000fca0000000f00 */
[C---:B------:R-:W-:Y:S01]  /*0800*/  @P0 FFMA.FTZ R20, R19.reuse, R24, +INF ;  /* 0x7f80000013140423 */ /* 0x040fe20000010018 */
[----:B------:R-:W-:-:S04]  /*0810*/  FSETP.NEU.FTZ.AND P0, PT, R19, RZ, PT ;  /* 0x000000ff1300720b */ /* 0x000fc80003f1d000 */
[----:B------:R-:W-:-:S04]  /*0820*/  FSEL R20, R20, -RZ, P0 ;  /* 0x800000ff14147208 */ /* 0x000fc80000000000 */
.L_x_4991:
[----:B------:R-:W-:Y:S05]  /*0830*/  BSYNC B0 ;  /* 0x0000000000007941 */ /* 0x000fea0003800000 */
.L_x_4990:
[----:B------:R-:W-:Y:S01]  /*0840*/  IADD3 R19, -R23, 0x40800000, RZ ;  /* 0x4080000017137810 */ /* 0x000fe20007ffe1ff */
[----:B------:R-:W-:Y:S01]  /*0850*/  FMUL.FTZ R27, |R22|, -1.4426950216293334961 ;  /* 0xbfb8aa3b161b7820 */ /* 0x000fe20000410200 */
[----:B------:R-:W-:Y:S01]  /*0860*/  ISETP.GE.U32.AND P0, PT, R13, 0x7f800000, PT ;  /* 0x7f8000000d00780c */ /* 0x000fe20003f06070 */
[----:B------:R-:W1:Y:S01]  /*0870*/  I2F R17, R17 ;  /* 0x0000001100117306 */ /* 0x000e620000201400 */
[----:B------:R-:W-:Y:S01]  /*0880*/  FMNMX.FTZ R24, RZ, R18, PT ;  /* 0x00000012ff187209 */ /* 0x000fe20003810000 */
[----:B------:R-:W-:Y:S01]  /*0890*/  FFMA.FTZ R26, R19, R8, -1 ;  /* 0xbf800000131a7423 */ /* 0x000fe20000010008 */
[----:B------:R-:W-:Y:S01]  /*08a0*/  IADD3 R19, R4, -R23, RZ ;  /* 0x8000001704137210 */ /* 0x000fe20007ffe0ff */
[----:B------:R-:W-:Y:S01]  /*08b0*/  BSSY B0, `(.L_x_4992) ;  /* 0x0000010000007945 */ /* 0x000fe20003800000 */
[----:B------:R-:W-:Y:S01]  /*08c0*/  FMNMX.FTZ R15, RZ, R15, PT ;  /* 0x0000000fff0f7209 */ /* 0x000fe20003810000 */
[----:B------:R-:W-:Y:S01]  /*08d0*/  FADD.FTZ R21, R24, -R21 ;  /* 0x8000001518157221 */ /* 0x000fe20000010000 */
[----:B------:R-:W-:Y:S01]  /*08e0*/  ISETP.GE.U32.AND P1, PT, R14, 0x7f800000, PT ;  /* 0x7f8000000e00780c */ /* 0x000fe20003f26070 */
[----:B------:R2:W3:Y:S01]  /*08f0*/  MUFU.EX2 R18, R27 ;  /* 0x0000001b00127308 */ /* 0x0004e20000000800 */
[----:B------:R-:W-:Y:S01]  /*0900*/  FADD.FTZ R24, R19, R26 ;  /* 0x0000001a13187221 */ /* 0x000fe20000010000 */
[----:B------:R-:W-:Y:S01]  /*0910*/  FMNMX.FTZ R10, RZ, R10, PT ;  /* 0x0000000aff0a7209 */ /* 0x000fe20003810000 */
[----:B------:R-:W-:-:S02]  /*0920*/  FADD.FTZ R20, R15, -R20 ;  /* 0x800000140f147221 */ /* 0x000fc40000010000 */
[----:B------:R-:W-:-:S04]  /*0930*/  FFMA.FTZ R19, R24, -R11, 0.10546888411045074463 ;  /* 0x3dd8001218137423 */ /* 0x000fc8000001080b */
[----:B------:R-:W-:Y:S01]  /*0940*/  FFMA.FTZ R19, R24, R19, -0.13229703903198242188 ;  /* 0xbe0778e018137423 */ /* 0x000fe20000010013 */
[----:B------:R-:W-:Y:S05]  /*0950*/  @!P0 BRA `(.L_x_4993) ;  /* 0x0000005000008947 */ /* 0x000fea0003800000 */
[----:B-12---:R-:W-:-:S13]  /*0960*/  ISETP.GE.AND P0, PT, R13, -0x407fffff, PT ;  /* 0xbf8000010d00780c */ /* 0x006fda0003f06270 */
[----:B------:R-:W-:-:S05]  /*0970*/  @P0 MOV R26, 0x7f800000 ;  /* 0x7f800000001a0802 */ /* 0x000fca0000000f00 */
[C---:B------:R-:W-:Y:S01]  /*0980*/  @P0 FFMA.FTZ R25, R13.reuse, R26, +INF ;  /* 0x7f8000000d190423 */ /* 0x040fe2000001001a */
[----:B------:R-:W-:-:S04]  /*0990*/  FSETP.NEU.FTZ.AND P0, PT, R13, RZ, PT ;  /* 0x000000ff0d00720b */ /* 0x000fc80003f1d000 */
[----:B------:R-:W-:-:S04]  /*09a0*/  FSEL R25, R25, -RZ, P0 ;  /* 0x800000ff19197208 */ /* 0x000fc80000000000 */
.L_x_4993:
[----:B-12---:R-:W-:Y:S05]  /*09b0*/  BSYNC B0 ;  /* 0x0000000000007941 */ /* 0x006fea0003800000 */
.L_x_4992:
[----:B------:R-:W-:Y:S01]  /*09c0*/  FFMA.FTZ R19, R24, R19, 0.14491446316242218018 ;  /* 0x3e14647518137423 */ /* 0x000fe20000010013 */
[----:B------:R-:W-:Y:S01]  /*09d0*/  BSSY B0, `(.L_x_4994) ;  /* 0x000000c000007945 */ /* 0x000fe20003800000 */
[----:B------:R-:W-:Y:S02]  /*09e0*/  FMUL.FTZ R26, R17, 1.1920928955078125e-07 ;  /* 0x34000000111a7820 */ /* 0x000fe40000410000 */
[----:B------:R-:W-:Y:S02]  /*09f0*/  FADD.FTZ R25, R10, -R25 ;  /* 0x800000190a197221 */ /* 0x000fe40000010000 */
[----:B0-----:R-:W-:Y:S02]  /*0a00*/  FADD.FTZ.RZ R15, R16, 1 ;  /* 0x3f800000100f7421 */ /* 0x001fe4000001c000 */
        /* <DEDUP_REMOVED lines=8> */
.L_x_4995:
[----:B------:R-:W-:Y:S05]  /*0a90*/  BSYNC B0 ;  /* 0x0000000000007941 */ /* 0x000fea0003800000 */
.L_x_4994:
[----:B------:R-:W-:Y:S01]  /*0aa0*/  HADD2.F32 R5, -RZ, R3.H1_H1 ;  /* 0x30000003ff057230 */ /* 0x000fe20000004100 */
[----:B------:R-:W-:Y:S01]  /*0ab0*/  FMNMX.FTZ R13, RZ, R12, PT ;  /* 0x0000000cff0d7209 */ /* 0x000fe20003810000 */
[----:B---3--:R-:W-:Y:S01]  /*0ac0*/  FADD.FTZ.RZ R3, R18, 1 ;  /* 0x3f80000012037421 */ /* 0x008fe2000001c000 */
[----:B------:R-:W-:Y:S01]  /*0ad0*/  IADD3 R15, R15, -0x3f400000, RZ ;  /* 0xc0c000000f0f7810 */ /* 0x000fe20007ffe0ff */
[C---:B------:R-:W-:Y:S01]  /*0ae0*/  FFMA.FTZ R19, R24.reuse, R19, 0.19988867640495300293 ;  /* 0x3e4caf9e18137423 */ /* 0x040fe20000010013 */
[----:B------:R-:W-:Y:S01]  /*0af0*/  I2F R23, R23 ;  /* 0x0000001700177306 */ /* 0x000fe20000201400 */
[----:B------:R-:W-:Y:S01]  /*0b00*/  FMUL.FTZ R12, |R5|, -1.4426950216293334961 ;  /* 0xbfb8aa3b050c7820 */ /* 0x000fe20000410200 */
[----:B------:R-:W-:Y:S01]  /*0b10*/  LOP3.LUT R15, R15, 0xff800000, RZ, 0xc0, !PT ;  /* 0xff8000000f0f7812 */ /* 0x000fe200078ec0ff */
[----:B------:R-:W-:Y:S01]  /*0b20*/  FADD.FTZ R10, R13, -R10 ;  /* 0x8000000a0d0a7221 */ /* 0x000fe20000010000 */
[----:B------:R-:W-:Y:S01]  /*0b30*/  IADD3 R13, R3, -0x3f400000, RZ ;  /* 0xc0c00000030d7810 */ /* 0x000fe20007ffe0ff */
[C---:B------:R-:W-:Y:S01]  /*0b40*/  FFMA.FTZ R19, R24.reuse, R19, -0.25000196695327758789 ;  /* 0xbe80004218137423 */ /* 0x040fe20000010013 */
[----:B------:R-:W-:Y:S01]  /*0b50*/  IADD3 R17, -R15, 0x40800000, RZ ;  /* 0x408000000f117810 */ /* 0x000fe20007ffe1ff */
[----:B------:R-:W-:Y:S01]  /*0b60*/  BSSY B0, `(.L_x_4996) ;  /* 0x0000043000007945 */ /* 0x000fe20003800000 */
[----:B------:R-:W0:Y:S01]  /*0b70*/  MUFU.EX2 R3, R12 ;  /* 0x0000000c00037308 */ /* 0x000e220000000800 */
[----:B------:R-:W-:Y:S01]  /*0b80*/  FFMA.FTZ R19, R24, R19, 0.33333510160446166992 ;  /* 0x3eaaaae618137423 */ /* 0x000fe20000010013 */
[----:B------:R-:W-:Y:S01]  /*0b90*/  LOP3.LUT R13, R13, 0xff800000, RZ, 0xc0, !PT ;  /* 0xff8000000d0d7812 */ /* 0x000fe200078ec0ff */
[----:B------:R-:W-:Y:S01]  /*0ba0*/  FFMA.FTZ R17, R17, R8, -1 ;  /* 0xbf80000011117423 */ /* 0x000fe20000010008 */
[----:B------:R-:W-:Y:S01]  /*0bb0*/  IADD3 R28, R16, -R15, RZ ;  /* 0x8000000f101c7210 */ /* 0x000fe20007ffe0ff */
[----:B------:R-:W-:Y:S01]  /*0bc0*/  FFMA.FTZ R19, R24, R19, -0.5 ;  /* 0xbf00000018137423 */ /* 0x000fe20000010013 */
[----:B------:R-:W-:-:S02]  /*0bd0*/  IADD3 R27, -R13, 0x40800000, RZ ;  /* 0x408000000d1b7810 */ /* 0x000fc40007ffe1ff */
[----:B------:R-:W-:Y:S01]  /*0be0*/  IADD3 R26, R18, -R13, RZ ;  /* 0x8000000d121a7210 */ /* 0x000fe20007ffe0ff */
[----:B------:R-:W-:Y:S01]  /*0bf0*/  FMUL.FTZ R19, R24, R19 ;  /* 0x0000001318137220 */ /* 0x000fe20000410000 */
[----:B------:R-:W-:Y:S01]  /*0c00*/  ISETP.GE.U32.AND P2, PT, R4, 0x7f800000, PT ;  /* 0x7f8000000400780c */ /* 0x000fe20003f46070 */
[----:B------:R-:W-:Y:S01]  /*0c10*/  FFMA.FTZ R27, R27, R8, -1 ;  /* 0xbf8000001b1b7423 */ /* 0x000fe20000010008 */
[----:B------:R-:W1:Y:S01]  /*0c20*/  I2F R15, R15 ;  /* 0x0000000f000f7306 */ /* 0x000e620000201400 */
[----:B------:R-:W-:Y:S01]  /*0c30*/  FFMA.FTZ R24, R24, R19, R24 ;  /* 0x0000001318187223 */ /* 0x000fe20000010018 */
[----:B------:R-:W-:Y:S01]  /*0c40*/  ISETP.GE.U32.AND P4, PT, R16, 0x7f800000, PT ;  /* 0x7f8000001000780c */ /* 0x000fe20003f86070 */
[----:B------:R-:W-:Y:S01]  /*0c50*/  FADD.FTZ R26, R26, R27 ;  /* 0x0000001b1a1a7221 */ /* 0x000fe20000010000 */
[----:B------:R-:W-:Y:S01]  /*0c60*/  ISETP.GE.U32.AND P0, PT, R18, 0x7f800000, PT ;  /* 0x7f8000001200780c */ /* 0x000fe20003f06070 */
[C---:B0-----:R-:W-:Y:S01]  /*0c70*/  FADD.FTZ.RZ R12, R3.reuse, 1 ;  /* 0x3f800000030c7421 */ /* 0x041fe2000001c000 */
[----:B------:R-:W-:Y:S01]  /*0c80*/  ISETP.GE.U32.AND P1, PT, R3, 0x7f800000, PT ;  /* 0x7f8000000300780c */ /* 0x000fe20003f26070 */
[----:B------:R-:W-:Y:S01]  /*0c90*/  FADD.FTZ R28, R28, R17 ;  /* 0x000000111c1c7221 */ /* 0x000fe20000010000 */
[----:B------:R-:W0:Y:S01]  /*0ca0*/  I2F R13, R13 ;  /* 0x0000000d000d7306 */ /* 0x000e220000201400 */
[----:B------:R-:W-:Y:S01]  /*0cb0*/  FMUL.FTZ R23, R23, 1.1920928955078125e-07 ;  /* 0x3400000017177820 */ /* 0x000fe20000410000 */
[----:B------:R-:W-:Y:S01]  /*0cc0*/  IADD3 R12, R12, -0x3f400000, RZ ;  /* 0xc0c000000c0c7810 */ /* 0x000fe20007ffe0ff */
[----:B------:R-:W-:Y:S01]  /*0cd0*/  FFMA.FTZ R17, R28, -R11, 0.10546888411045074463 ;  /* 0x3dd800121c117423 */ /* 0x000fe2000001080b */
[----:B------:R-:W-:Y:S01]  /*0ce0*/  FMNMX.FTZ R6, RZ, R6, PT ;  /* 0x00000006ff067209 */ /* 0x000fe20003810000 */
[----:B------:R-:W-:Y:S01]  /*0cf0*/  FFMA.FTZ R23, R23, 0.69314718246459960938, R24 ;  /* 0x3f31721817177823 */ /* 0x000fe20000010018 */
[----:B------:R-:W-:Y:S01]  /*0d00*/  LOP3.LUT R12, R12, 0xff800000, RZ, 0xc0, !PT ;  /* 0xff8000000c0c7812 */ /* 0x000fe200078ec0ff */
[----:B------:R-:W-:-:S03]  /*0d10*/  FFMA.FTZ R17, R28, R17, -0.13229703903198242188 ;  /* 0xbe0778e01c117423 */ /* 0x000fc60000010011 */
[----:B------:R-:W-:Y:S01]  /*0d20*/  IADD3 R19, -R12, 0x40800000, RZ ;  /* 0x408000000c137810 */ /* 0x000fe20007ffe1ff */
[----:B------:R-:W-:Y:S01]  /*0d30*/  FFMA.FTZ R17, R28, R17, 0.14491446316242218018 ;  /* 0x3e1464751c117423 */ /* 0x000fe20000010011 */
        /* <DEDUP_REMOVED lines=11> */
[----:B------:R-:W-:-:S02]  /*0df0*/  FFMA.FTZ R19, R26, R19, -0.16641564667224884033 ;  /* 0xbe2a68dd1a137423 */ /* 0x000fc40000010013 */
[----:B------:R-:W-:Y:S02]  /*0e00*/  FFMA.FTZ R11, R14, R11, -0.16641564667224884033 ;  /* 0xbe2a68dd0e0b7423 */ /* 0x000fe4000001000b */
[----:B------:R-:W-:Y:S02]  /*0e10*/  FFMA.FTZ R17, R28, R17, 0.19988867640495300293 ;  /* 0x3e4caf9e1c117423 */ /* 0x000fe40000010011 */
[----:B------:R-:W-:Y:S02]  /*0e20*/  FFMA.FTZ R19, R26, R19, 0.19988867640495300293 ;  /* 0x3e4caf9e1a137423 */ /* 0x000fe40000010013 */
[----:B------:R-:W-:Y:S02]  /*0e30*/  FFMA.FTZ R11, R14, R11, 0.19988867640495300293 ;  /* 0x3e4caf9e0e0b7423 */ /* 0x000fe4000001000b */
[----:B------:R-:W-:Y:S02]  /*0e40*/  FFMA.FTZ R17, R28, R17, -0.25000196695327758789 ;  /* 0xbe8000421c117423 */ /* 0x000fe40000010011 */
[----:B------:R-:W-:-:S02]  /*0e50*/  FFMA.FTZ R19, R26, R19, -0.25000196695327758789 ;  /* 0xbe8000421a137423 */ /* 0x000fc40000010013 */
[----:B------:R-:W-:Y:S02]  /*0e60*/  FFMA.FTZ R11, R14, R11, -0.25000196695327758789 ;  /* 0xbe8000420e0b7423 */ /* 0x000fe4000001000b */
[----:B------:R-:W-:Y:S02]  /*0e70*/  FFMA.FTZ R17, R28, R17, 0.33333510160446166992 ;  /* 0x3eaaaae61c117423 */ /* 0x000fe40000010011 */
[----:B------:R-:W-:Y:S02]  /*0e80*/  FFMA.FTZ R19, R26, R19, 0.33333510160446166992 ;  /* 0x3eaaaae61a137423 */ /* 0x000fe40000010013 */
[----:B------:R-:W-:Y:S02]  /*0e90*/  FFMA.FTZ R11, R14, R11, 0.33333510160446166992 ;  /* 0x3eaaaae60e0b7423 */ /* 0x000fe4000001000b */
[----:B------:R-:W-:Y:S02]  /*0ea0*/  FFMA.FTZ R17, R28, R17, -0.5 ;  /* 0xbf0000001c117423 */ /* 0x000fe40000010011 */
[----:B------:R-:W-:-:S02]  /*0eb0*/  FFMA.FTZ R19, R26, R19, -0.5 ;  /* 0xbf0000001a137423 */ /* 0x000fc40000010013 */
[----:B------:R-:W-:Y:S02]  /*0ec0*/  FFMA.FTZ R11, R14, R11, -0.5 ;  /* 0xbf0000000e0b7423 */ /* 0x000fe4000001000b */
[----:B------:R-:W-:Y:S02]  /*0ed0*/  FMUL.FTZ R17, R28, R17 ;  /* 0x000000111c117220 */ /* 0x000fe40000410000 */
[----:B------:R-:W-:Y:S02]  /*0ee0*/  FMUL.FTZ R19, R26, R19 ;  /* 0x000000131a137220 */ /* 0x000fe40000410000 */
[----:B------:R-:W-:Y:S02]  /*0ef0*/  FMUL.FTZ R11, R14, R11 ;  /* 0x0000000b0e0b7220 */ /* 0x000fe40000410000 */
[----:B------:R-:W-:Y:S02]  /*0f00*/  FFMA.FTZ R8, R28, R17, R28 ;  /* 0x000000111c087223 */ /* 0x000fe4000001001c */
[----:B------:R-:W-:-:S02]  /*0f10*/  FFMA.FTZ R26, R26, R19, R26 ;  /* 0x000000131a1a7223 */ /* 0x000fc4000001001a */
[----:B------:R-:W-:Y:S01]  /*0f20*/  FFMA.FTZ R14, R14, R11, R14 ;  /* 0x0000000b0e0e7223 */ /* 0x000fe2000001000e */
[----:B------:R-:W-:Y:S05]  /*0f30*/  @!P2 BRA `(.L_x_4997) ;  /* 0x000000500000a947 */ /* 0x000fea0003800000 */
[C---:B012---:R-:W-:Y:S02]  /*0f40*/  ISETP.GE.AND P2, PT, R4.reuse, -0x407fffff, PT ;  /* 0xbf8000010400780c */ /* 0x047fe40003f46270 */
[----:B------:R-:W-:-:S11]  /*0f50*/  FSETP.NEU.FTZ.AND P3, PT, R4, RZ, PT ;  /* 0x000000ff0400720b */ /* 0x000fd60003f7d000 */
[----:B------:R-:W-:-:S05]  /*0f60*/  @P2 MOV R11, 0x7f800000 ;  /* 0x7f800000000b2802 */ /* 0x000fca0000000f00 */
[----:B------:R-:W-:-:S05]  /*0f70*/  @P2 FFMA.FTZ R23, R4, R11, +INF ;  /* 0x7f80000004172423 */ /* 0x000fca000001000b */
[----:B------:R-:W-:Y:S02]  /*0f80*/  FSEL R23, R23, -RZ, P3 ;  /* 0x800000ff17177208 */ /* 0x000fe40001800000 */
.L_x_4997:
[----:B012---:R-:W-:Y:S05]  /*0f90*/  BSYNC B0 ;  /* 0x0000000000007941 */ /* 0x007fea0003800000 */
.L_x_4996:
        /* <DEDUP_REMOVED lines=12> */
.L_x_4999:
[----:B------:R-:W-:Y:S05]  /*1060*/  BSYNC B0 ;  /* 0x0000000000007941 */ /* 0x000fea0003800000 */
.L_x_4998:
        /* <DEDUP_REMOVED lines=10> */
.L_x_5001:
[----:B------:R-:W-:Y:S05]  /*1110*/  BSYNC B0 ;  /* 0x0000000000007941 */ /* 0x000fea0003800000 */
.L_x_5000:
        /* <DEDUP_REMOVED lines=12> */
.L_x_5003:
[----:B------:R-:W-:Y:S05]  /*11e0*/  BSYNC B0 ;  /* 0x0000000000007941 */ /* 0x000fea0003800000 */
.L_x_5002:
[----:B------:R-:W-:Y:S01]  /*11f0*/  FADD.FTZ R5, R5, -R14 ;  /* 0x8000000e05057221 */ /* 0x000fe20000010000 */
[----:B------:R-:W-:Y:S01]  /*1200*/  F2FP.PACK_AB R20, R20, R21 ;  /* 0x000000151414723e */ /* 0x000fe200000000ff */
[----:B------:R-:W-:Y:S01]  /*1210*/  IMAD.WIDE R8, R7, 0x8, R8 ;  /* 0x0000000807087825 */ /* 0x000fe200078e0208 */
[----:B------:R-:W-:Y:S02]  /*1220*/  F2FP.PACK_AB R21, R10, R25 ;  /* 0x000000190a15723e */ /* 0x000fe400000000ff */
[----:B------:R-:W-:Y:S02]  /*1230*/  F2FP.PACK_AB R4, R11, R4 ;  /* 0x000000040b04723e */ /* 0x000fe400000000ff */
[----:B------:R-:W-:Y:S01]  /*1240*/  F2FP.PACK_AB R5, R5, R22 ;  /* 0x000000160505723e */ /* 0x000fe200000000ff */
[----:B------:R-:W-:Y:S04]  /*1250*/  STG.E.64 [R8.64], R20 ;  /* 0x0000001408007986 */ /* 0x000fe8000c101b04 */
[----:B------:R-:W-:Y:S01]  /*1260*/  STG.E.64 [R8.64+0x400], R4 ;  /* 0x0004000408007986 */ /* 0x000fe2000c101b04 */
[----:B------:R-:W-:Y:S05]  /*1270*/  EXIT ;  /* 0x000000000000794d */ /* 0x000fea0003800000 */
.L_x_4987:
        /* <DEDUP_REMOVED lines=93> */
.L_x_5007:
[----:B------:R-:W-:Y:S05]  /*1850*/  BSYNC B1 ;  /* 0x0000000000017941 */ /* 0x000fea0003800000 */
.L_x_5006:
[----:B------:R-:W-:-:S05]  /*1860*/  FADD.FTZ R2, R21, -R4 ;  /* 0x8000000415027221 */ /* 0x000fca0000010000 */
[----:B------:R-:W-:Y:S02]  /*1870*/  F2FP.PACK_AB R2, RZ, R2 ;  /* 0x00000002ff02723e */ /* 0x000fe400000000ff */
.L_x_5005:
[----:B------:R-:W-:Y:S05]  /*1880*/  BSYNC B0 ;  /* 0x0000000000007941 */ /* 0x000fea0003800000 */
.L_x_5004:
        /* <DEDUP_REMOVED lines=38> */
.L_x_5011:
[----:B------:R-:W-:Y:S05]  /*1af0*/  BSYNC B1 ;  /* 0x0000000000017941 */ /* 0x000fea0003800000 */
.L_x_5010:
[----:B------:R-:W-:-:S05]  /*1b00*/  FADD.FTZ R3, R20, -R5 ;  /* 0x8000000514037221 */ /* 0x000fca0000010000 */
[----:B------:R-:W-:Y:S02]  /*1b10*/  F2FP.PACK_AB R3, RZ, R3 ;  /* 0x00000003ff03723e */ /* 0x000fe400000000ff */
.L_x_5009:
[----:B------:R-:W-:Y:S05]  /*1b20*/  BSYNC B0 ;  /* 0x0000000000007941 */ /* 0x000fea0003800000 */
.L_x_5008:
        /* <DEDUP_REMOVED lines=38> */
.L_x_5015:
[----:B------:R-:W-:Y:S05]  /*1d90*/  BSYNC B1 ;  /* 0x0000000000017941 */ /* 0x000fea0003800000 */
.L_x_5014:
[----:B------:R-:W-:-:S05]  /*1da0*/  FADD.FTZ R4, R9, -R6 ;  /* 0x8000000609047221 */ /* 0x000fca0000010000 */
[----:B------:R-:W-:Y:S02]  /*1db0*/  F2FP.PACK_AB R4, RZ, R4 ;  /* 0x00000004ff04723e */ /* 0x000fe400000000ff */
.L_x_5013:
[----:B------:R-:W-:Y:S05]  /*1dc0*/  BSYNC B0 ;  /* 0x0000000000007941 */ /* 0x000fea0003800000 */
.L_x_5012:
        /* <DEDUP_REMOVED lines=38> */
.L_x_5019:
[----:B------:R-:W-:Y:S05]  /*2030*/  BSYNC B1 ;  /* 0x0000000000017941 */ /* 0x000fea0003800000 */
.L_x_5018:
[----:B------:R-:W-:-:S05]  /*2040*/  FADD.FTZ R5, R10, -R7 ;  /* 0x800000070a057221 */ /* 0x000fca0000010000 */
[----:B------:R-:W-:Y:S02]  /*2050*/  F2FP.PACK_AB R5, RZ, R5 ;  /* 0x00000005ff05723e */ /* 0x000fe400000000ff */
.L_x_5017:
[----:B------:R-:W-:Y:S05]  /*2060*/  BSYNC B0 ;  /* 0x0000000000007941 */ /* 0x000fea0003800000 */
.L_x_5016:
        /* <DEDUP_REMOVED lines=38> */
.L_x_5023:
[----:B------:R-:W-:Y:S05]  /*22d0*/  BSYNC B1 ;  /* 0x0000000000017941 */ /* 0x000fea0003800000 */
.L_x_5022:
[----:B------:R-:W-:-:S05]  /*22e0*/  FADD.FTZ R6, R15, -R8 ;  /* 0x800000080f067221 */ /* 0x000fca0000010000 */
[----:B------:R-:W-:Y:S02]  /*22f0*/  F2FP.PACK_AB R6, RZ, R6 ;  /* 0x00000006ff06723e */ /* 0x000fe400000000ff */
.L_x_5021:
[----:B------:R-:W-:Y:S05]  /*2300*/  BSYNC B0 ;  /* 0x0000000000007941 */ /* 0x000fea0003800000 */
.L_x_5020:
        /* <DEDUP_REMOVED lines=38> */
.L_x_5027:
[----:B------:R-:W-:Y:S05]  /*2570*/  BSYNC B1 ;  /* 0x0000000000017941 */ /* 0x000fea0003800000 */
.L_x_5026:
[----:B------:R-:W-:-:S05]  /*2580*/  FADD.FTZ R7, R16, -R9 ;  /* 0x8000000910077221 */ /* 0x000fca0000010000 */
[----:B------:R-:W-:Y:S02]  /*2590*/  F2FP.PACK_AB R7, RZ, R7 ;  /* 0x00000007ff07723e */ /* 0x000fe400000000ff */
.L_x_5025:
[----:B------:R-:W-:Y:S05]  /*25a0*/  BSYNC B0 ;  /* 0x0000000000007941 */ /* 0x000fea0003800000 */
.L_x_5024:
        /* <DEDUP_REMOVED lines=38> */
.L_x_5031:
[----:B------:R-:W-:Y:S05]  /*2810*/  BSYNC B1 ;  /* 0x0000000000017941 */ /* 0x000fea0003800000 */
.L_x_5030:
[----:B------:R-:W-:-:S05]  /*2820*/  FADD.FTZ R8, R17, -R10 ;  /* 0x8000000a11087221 */ /* 0x000fca0000010000 */
[----:B------:R-:W-:Y:S02]  /*2830*/  F2FP.PACK_AB R8, RZ, R8 ;  /* 0x00000008ff08723e */ /* 0x000fe400000000ff */
.L_x_5029:
[----:B------:R-:W-:Y:S05]  /*2840*/  BSYNC B0 ;  /* 0x0000000000007941 */ /* 0x000fea0003800000 */
.L_x_5028:
        /* <DEDUP_REMOVED lines=38> */
.L_x_5035:
[----:B------:R-:W-:Y:S05]  /*2ab0*/  BSYNC B1 ;  /* 0x0000000000017941 */ /* 0x000fea0003800000 */
.L_x_5034:
[----:B------:R-:W-:-:S05]  /*2ac0*/  FADD.FTZ R9, R18, -R11 ;  /* 0x8000000b12097221 */ /* 0x000fca0000010000 */
[----:B------:R-:W-:Y:S02]  /*2ad0*/  F2FP.PACK_AB R9, RZ, R9 ;  /* 0x00000009ff09723e */ /* 0x000fe400000000ff */
.L_x_5033:
[----:B------:R-:W-:Y:S05]  /*2ae0*/  BSYNC B0 ;  /* 0x0000000000007941 */ /* 0x000fea0003800000 */
.L_x_5032:
        /* <DEDUP_REMOVED lines=22> */
.L_x_5038:
[----:B0-----:R-:W-:-:S13]  /*2c50*/  ISETP.GE.AND P0, PT, R13, R12, PT ;  /* 0x0000000c0d00720c */ /* 0x001fda0003f06270 */
[----:B------:R-:W-:Y:S05]  /*2c60*/  @P0 BRA `(.L_x_5040) ;  /* 0x000000c000000947 */ /* 0x000fea0003800000 */
[----:B------:R-:W-:Y:S02]  /*2c70*/  IADD3 R2, R0, R13, RZ ;  /* 0x0000000d00027210 */ /* 0x000fe40007ffe0ff */
[----:B------:R-:W-:Y:S02]  /*2c80*/  MOV R3, 0x2 ;  /* 0x0000000200037802 */ /* 0x000fe40000000f00 */
[----:B------:R-:W-:-:S03]  /*2c90*/  IADD3 R13, R13, 0x80, RZ ;  /* 0x000000800d0d7810 */ /* 0x000fc60007ffe0ff */
[----:B------:R-:W-:-:S05]  /*2ca0*/  IMAD.WIDE.U32 R2, R2, R3, c[0x0][0x168] ;  /* 0x00005a0002027625 */ /* 0x000fca00078e0003 */
[----:B------:R0:W-:Y:S02]  /*2cb0*/  STG.E.U16 [R2.64], R5 ;  /* 0x0000000502007986 */ /* 0x0001e4000c101504 */
.L_x_5039:
[----:B------:R-:W-:-:S13]  /*2cc0*/  ISETP.GE.AND P0, PT, R13, R12, PT ;  /* 0x0000000c0d00720c */ /* 0x000fda0003f06270 */
[----:B------:R-:W-:Y:S05]  /*2cd0*/  @P0 BRA `(.L_x_5041) ;  /* 0x000000d000000947 */ /* 0x000fea0003800000 */
[----:B0-----:R-:W-:Y:S01]  /*2ce0*/  HFMA2.MMA R3, -RZ, RZ, 0, 1.1920928955078125e-07 ;  /* 0x00000002ff037435 */ /* 0x001fe200000001ff */
[----:B------:R-:W-:Y:S02]  /*2cf0*/  IADD3 R2, R0, R13, RZ ;  /* 0x0000000d00027210 */ /* 0x000fe40007ffe0ff */
[----:B------:R-:W-:-:S07]  /*2d00*/  IADD3 R13, R13, 0x80, RZ ;  /* 0x000000800d0d7810 */ /* 0x000fce0007ffe0ff */
[----:B------:R-:W-:-:S05]  /*2d10*/  IMAD.WIDE.U32 R2, R2, R3, c[0x0][0x168] ;  /* 0x00005a0002027625 */ /* 0x000fca00078e0003 */
[----:B------:R0:W-:Y:S02]  /*2d20*/  STG.E.U16 [R2.64], R6 ;  /* 0x0000000602007986 */ /* 0x0001e4000c101504 */
.L_x_5040:
        /* <DEDUP_REMOVED lines=8> */
.L_x_5041:
[----:B------:R-:W-:Y:S05]  /*2db0*/  BSYNC B1 ;  /* 0x0000000000017941 */ /* 0x000fea0003800000 */
.L_x_5037:
[----:B------:R-:W-:-:S13]  /*2dc0*/  ISETP.GE.AND P0, PT, R13, R12, PT ;  /* 0x0000000c0d00720c */ /* 0x000fda0003f06270 */
[----:B0-----:R-:W-:Y:S02]  /*2dd0*/  @!P0 IADD3 R2, R0, R13, RZ ;  /* 0x0000000d00028210 */ /* 0x001fe40007ffe0ff */
[----:B------:R-:W-:Y:S02]  /*2de0*/  @!P0 MOV R3, 0x2 ;  /* 0x0000000200038802 */ /* 0x000fe40000000f00 */
[----:B------:R-:W-:-:S03]  /*2df0*/  @!P0 IADD3 R13, R13, 0x80, RZ ;  /* 0x000000800d0d8810 */ /* 0x000fc60007ffe0ff */
[----:B------:R-:W-:-:S05]  /*2e00*/  @!P0 IMAD.WIDE.U32 R2, R2, R3, c[0x0][0x168] ;  /* 0x00005a0002028625 */ /* 0x000fca00078e0003 */
[----:B------:R0:W-:Y:S02]  /*2e10*/  @!P0 STG.E.U16 [R2.64], R8 ;  /* 0x0000000802008986 */ /* 0x0001e4000c101504 */
.L_x_5042:
[----:B------:R-:W-:Y:S05]  /*2e20*/  BSYNC B0 ;  /* 0x0000000000007941 */ /* 0x000fea0003800000 */
.L_x_5036:
        /* <DEDUP_REMOVED lines=8> */
.L_x_5043:
        /* <DEDUP_REMOVED lines=13> */
.L_x_6728:


//--------------------- .text._ZN2at6native29vectorized_elementwise_kernelILi8EZZZNS0_33launch_log_sigmoid_forward_kernelERNS_18TensorIteratorBaseEENKUlvE_clEvENKUlvE1_clEvEUlN3c104HalfEE_St5arrayIPcLm2EEEEviT0_T1_ --------------------------
	.section	.text._ZN2at6native29vectorized_elementwise_kernelILi8EZZZNS0_33launch_log_sigmoid_forward_kernelERNS_18TensorIteratorBaseEENKUlvE_clEvENKUlvE1_clEvEUlN3c104HalfEE_St5arrayIPcLm2EEEEviT0_T1_,"ax",@progbits
	.sectioninfo	@"SHI_REGISTERS=4"
	.align	128
        .global         _ZN2at6native29vectorized_elementwise_kernelILi8EZZZNS0_33launch_log_sigmoid_forward_kernelERNS_18TensorIteratorBaseEENKUlvE_clEvENKUlvE1_clEvEUlN3c104HalfEE_St5arrayIPcLm2EEEEviT0_T1_
        .type           _ZN2at6native29vectorized_elementwise_kernelILi8EZZZNS0_33launch_log_sigmoid_forward_kernelERNS_18TensorIteratorBaseEENKUlvE_clEvENKUlvE1_clEvEUlN3c104HalfEE_St5arrayIPcLm2EEEEviT0_T1_,@function
        .size           _ZN2at6native29vectorized_elementwise_kernelILi8EZZZNS0_33launch_log_sigmoid_forward_kernelERNS_18TensorIteratorBaseEENKUlvE_clEvENKUlvE1_clEvEUlN3c104HalfEE_St5arrayIPcLm2EEEEviT0_T1_,(.L_x_6729 - _ZN2at6native29vectorized_elementwise_kernelILi8EZZZNS0_33launch_log_sigmoid_forward_kernelERNS_18TensorIteratorBaseEENKUlvE_clEvENKUlvE1_clEvEUlN3c104HalfEE_St5arrayIPcLm2EEEEviT0_T1_)
        .other          _ZN2at6native29vectorized_elementwise_kernelILi8EZZZNS0_33launch_log_sigmoid_forward_kernelERNS_18TensorIteratorBaseEENKUlvE_clEvENKUlvE1_clEvEUlN3c104HalfEE_St5arrayIPcLm2EEEEviT0_T1_,@"STO_CUDA_ENTRY STV_DEFAULT"
_ZN2at6native29vectorized_elementwise_kernelILi8EZZZNS0_33launch_log_sigmoid_forward_kernelERNS_18TensorIteratorBaseEENKUlvE_clEvENKUlvE1_clEvEUlN3c104HalfEE_St5arrayIPcLm2EEEEviT0_T1_:
.text._ZN2at6native29vectorized_elementwise_kernelILi8EZZZNS0_33launch_log_sigmoid_forward_kernelERNS_18TensorIteratorBaseEENKUlvE_clEvENKUlvE1_clEvEUlN3c104HalfEE_St5arrayIPcLm2EEEEviT0_T1_:
[----:B------:R-:W-:Y:S02]  /*0000*/  MOV R1, c[0x0][0x28] ;  /* 0x00000a0000017a02 */ /* 0x000fe40000000f00 */
[----:B------:R-:W-:Y:S05]  /*0010*/  EXIT ;  /* 0x000000000000794d */ /* 0x000fea0003800000 */
.L_x_5044:
        /* <DEDUP_REMOVED lines=14> */
.L_x_6729:


//--------------------- .text._ZN2at6native18elementwise_kernelILi128ELi4EZNS0_15gpu_kernel_implIZZZNS0_33launch_log_sigmoid_forward_kernelERNS_18TensorIteratorBaseEENKUlvE_clEvENKUlvE0_clEvEUlfE_EEvS4_RKT_EUliE_EEviT1_ --------------------------
	.section	.text._ZN2at6native18elementwise_kernelILi128ELi4EZNS0_15gpu_kernel_implIZZZNS0_33launch_log_sigmoid_forward_kernelERNS_18TensorIteratorBaseEENKUlvE_clEvENKUlvE0_clEvEUlfE_EEvS4_RKT_EUliE_EEviT1_,"ax",@progbits
	.sectioninfo	@"SHI_REGISTERS=26"
	.align	128
        .global         _ZN2at6native18elementwise_kernelILi128ELi4EZNS0_15gpu_kernel_implIZZZNS0_33launch_log_sigmoid_forward_kernelERNS_18TensorIteratorBaseEENKUlvE_clEvENKUlvE0_clEvEUlfE_EEvS4_RKT_EUliE_EEviT1_
        .type           _ZN2at6native18elementwise_kernelILi128ELi4EZNS0_15gpu_kernel_implIZZZNS0_33launch_log_sigmoid_forward_kernelERNS_18TensorIteratorBaseEENKUlvE_clEvENKUlvE0_clEvEUlfE_EEvS4_RKT_EUliE_EEviT1_,@function
        .size           _ZN2at6native18elementwise_kernelILi128ELi4EZNS0_15gpu_kernel_implIZZZNS0_33launch_log_sigmoid_forward_kernelERNS_18TensorIteratorBaseEENKUlvE_clEvENKUlvE0_clEvEUlfE_EEvS4_RKT_EUliE_EEviT1_,(.L_x_6730 - _ZN2at6native18elementwise_kernelILi128ELi4EZNS0_15gpu_kernel_implIZZZNS0_33launch_log_sigmoid_forward_kernelERNS_18TensorIteratorBaseEENKUlvE_clEvENKUlvE0_clEvEUlfE_EEvS4_RKT_EUliE_EEviT1_)
        .other          _ZN2at6native18elementwise_kernelILi128ELi4EZNS0_15gpu_kernel_implIZZZNS0_33launch_log_sigmoid_forward_kernelERNS_18TensorIteratorBaseEENKUlvE_clEvENKUlvE0_clEvEUlfE_EEvS4_RKT_EUliE_EEviT1_,@"STO_CUDA_ENTRY STV_DEFAULT"
_ZN2at6native18elementwise_kernelILi128ELi4EZNS0_15gpu_kernel_implIZZZNS0_33launch_log_sigmoid_forward_kernelERNS_18TensorIteratorBaseEENKUlvE_clEvENKUlvE0_clEvEUlfE_EEvS4_RKT_EUliE_EEviT1_:
.text._ZN2at6native18elementwise_kernelILi128ELi4EZNS0_15gpu_kernel_implIZZZNS0_33launch_log_sigmoid_forward_kernelERNS_18TensorIteratorBaseEENKUlvE_clEvENKUlvE0_clEvEUlfE_EEvS4_RKT_EUliE_EEviT1_:
        /* <DEDUP_REMOVED lines=238> */
.L_x_5047:
        /* <DEDUP_REMOVED lines=20> */
.L_x_5052:
[----:B------:R-:W2:Y:S02]  /*1020*/  LDG.E.U8 R0, [R2.64] ;  /* 0x0000002402007981 */ /* 0x000ea4000c1e1100 */
[----:B--2---:R-:W0:Y:S01]  /*1030*/  I2F.U16 R0, R0 ;  /* 0x0000000000007306 */ /* 0x004e220000101000 */
[----:B------:R-:W-:Y:S05]  /*1040*/  BRA `(.L_x_5054) ;  /* 0x00000ca000007947 */ /* 0x000fea0003800000 */
.L_x_5051:
        /* <DEDUP_REMOVED lines=9> */
.L_x_5056:
[----:B------:R-:W2:Y:S02]  /*10e0*/  LDG.E R0, [R2.64] ;  /* 0x0000002402007981 */ /* 0x000ea4000c1e1900 */
[----:B--2---:R-:W0:Y:S01]  /*10f0*/  I2F R0, R0 ;  /* 0x0000000000007306 */ /* 0x004e220000201400 */
[----:B------:R-:W-:Y:S05]  /*1100*/  BRA `(.L_x_5054) ;  /* 0x00000be000007947 */ /* 0x000fea0003800000 */
.L_x_5055:
[----:B------:R-:W2:Y:S02]  /*1110*/  LDG.E.U16 R0, [R2.64] ;  /* 0x0000002402007981 */ /* 0x000ea4000c1e1500 */
[----:B--2---:R-:W0:Y:S01]  /*1120*/  I2F.S16 R0, R0 ;  /* 0x0000000000007306 */ /* 0x004e220000101400 */
[----:B------:R-:W-:Y:S05]  /*1130*/  BRA `(.L_x_5054) ;  /* 0x00000bb000007947 */ /* 0x000fea0003800000 */
.L_x_5050:
        /* <DEDUP_REMOVED lines=8> */
.L_x_5058:
[----:B------:R-:W2:Y:S02]  /*11c0*/  LDG.E.U16 R0, [R2.64] ;  /* 0x0000002402007981 */ /* 0x000ea4000c1e1500 */
[----:B--2---:R-:W-:Y:S01]  /*11d0*/  HADD2.F32 R0, -RZ, R0.H0_H0 ;  /* 0x20000000ff007230 */ /* 0x004fe20000004100 */
[----:B------:R-:W-:Y:S05]  /*11e0*/  BRA `(.L_x_5054) ;  /* 0x00000b0000007947 */ /* 0x000fea0003800000 */
.L_x_5057:
        /* <DEDUP_REMOVED lines=8> */
.L_x_5060:
[----:B------:R-:W2:Y:S02]  /*1270*/  LDG.E.U16 R0, [R2.64] ;  /* 0x0000002402007981 */ /* 0x000ea4000c1e1500 */
[----:B--2---:R-:W-:Y:S01]  /*1280*/  HADD2.F32 R0, -RZ, R0.H0_H0 ;  /* 0x20000000ff007230 */ /* 0x004fe20000004100 */
[----:B------:R-:W-:Y:S05]  /*1290*/  BRA `(.L_x_5054) ;  /* 0x00000a5000007947 */ /* 0x000fea0003800000 */
.L_x_5059:
[----:B------:R-:W2:Y:S02]  /*12a0*/  LDG.E.64 R2, [R2.64] ;  /* 0x0000002402027981 */ /* 0x000ea4000c1e1b00 */
[----:B--2---:R-:W0:Y:S01]  /*12b0*/  F2F.F32.F64 R0, R2 ;  /* 0x0000000200007310 */ /* 0x004e220000301000 */
[----:B------:R-:W0:-:S14]  /*12c0*/  DSETP.GEU.AND P0, PT, |R2|, c[0x2][0x0], PT ;  /* 0x008000000200762a */ /* 0x000e1c0003f0e200 */
[----:B0-----:R-:W-:Y:S01]  /*12d0*/  @!P0 FMUL R0, R0, 1.175494350822287508e-38 ;  /* 0x0080000000008820 */ /* 0x001fe20000400000 */
[----:B------:R-:W-:Y:S05]  /*12e0*/  BRA `(.L_x_5054) ;  /* 0x00000a0000007947 */ /* 0x000fea0003800000 */
.L_x_5049:
        /* <DEDUP_REMOVED lines=12> */
.L_x_5063:
[----:B------:R-:W2:Y:S02]  /*13b0*/  LDG.E.64 R2, [R2.64] ;  /* 0x0000002402027981 */ /* 0x000ea4000c1e1b00 */
[----:B--2---:R-:W0:Y:S01]  /*13c0*/  F2F.F32.F64 R0, R2 ;  /* 0x0000000200007310 */ /* 0x004e220000301000 */
[----:B------:R-:W0:-:S14]  /*13d0*/  DSETP.GEU.AND P0, PT, |R2|, c[0x2][0x0], PT ;  /* 0x008000000200762a */ /* 0x000e1c0003f0e200 */
[----:B0-----:R-:W-:Y:S01]  /*13e0*/  @!P0 FMUL R0, R0, 1.175494350822287508e-38 ;  /* 0x0080000000008820 */ /* 0x001fe20000400000 */
[----:B------:R-:W-:Y:S05]  /*13f0*/  BRA `(.L_x_5054) ;  /* 0x000008f000007947 */ /* 0x000fea0003800000 */
.L_x_5062:
        /* <DEDUP_REMOVED lines=26> */
.L_x_5065:
        /* <DEDUP_REMOVED lines=13> */
.L_x_5064:
[----:B------:R-:W2:Y:S02]  /*1670*/  LDG.E.U16 R0, [R2.64] ;  /* 0x0000002402007981 */ /* 0x000ea4000c1e1500 */
[----:B--2---:R-:W-:Y:S01]  /*1680*/  PRMT R0, RZ, 0x5410, R0 ;  /* 0x00005410ff007816 */ /* 0x004fe20000000000 */
[----:B------:R-:W-:Y:S05]  /*1690*/  BRA `(.L_x_5054) ;  /* 0x0000065000007947 */ /* 0x000fea0003800000 */
.L_x_5061:
        /* <DEDUP_REMOVED lines=11> */
.L_x_5068:
        /* <DEDUP_REMOVED lines=20> */
.L_x_5070:
[----:B------:R-:W-:Y:S05]  /*1890*/  BSYNC B0 ;  /* 0x0000000000007941 */ /* 0x000fea0003800000 */
.L_x_5069:
[----:B------:R-:W-:Y:S01]  /*18a0*/  LEA R3, R0, 0x3b800000, 0x17 ;  /* 0x3b80000000037811 */ /* 0x000fe200078eb8ff */
[----:B------:R-:W-:-:S05]  /*18b0*/  IMAD.SHL.U32 R0, R2, 0x100000, RZ ;  /* 0x0010000002007824 */ /* 0x000fca00078e00ff */
[----:B------:R-:W-:Y:S01]  /*18c0*/  LOP3.LUT R0, R3, R0, R4, 0xfe, !PT ;  /* 0x0000000003007212 */ /* 0x000fe200078efe04 */
[----:B------:R-:W-:Y:S05]  /*18d0*/  BRA `(.L_x_5054) ;  /* 0x0000041000007947 */ /* 0x000fea0003800000 */
.L_x_5067:
        /* <DEDUP_REMOVED lines=20> */
.L_x_5072:
[----:B------:R-:W-:Y:S05]  /*1a20*/  BSYNC B0 ;  /* 0x0000000000007941 */ /* 0x000fea0003800000 */
.L_x_5071:
[----:B------:R-:W-:Y:S01]  /*1a30*/  LEA R3, R0, 0x37800000, 0x17 ;  /* 0x3780000000037811 */ /* 0x000fe200078eb8ff */
[----:B------:R-:W-:-:S05]  /*1a40*/  IMAD.SHL.U32 R0, R2, 0x200000, RZ ;  /* 0x0020000002007824 */ /* 0x000fca00078e00ff */
[----:B------:R-:W-:Y:S01]  /*1a50*/  LOP3.LUT R0, R3, R0, R4, 0xfe, !PT ;  /* 0x0000000003007212 */ /* 0x000fe200078efe04 */
[----:B------:R-:W-:Y:S05]  /*1a60*/  BRA `(.L_x_5054) ;  /* 0x0000028000007947 */ /* 0x000fea0003800000 */
.L_x_5066:
        /* <DEDUP_REMOVED lines=14> */
.L_x_5053:
        /* <DEDUP_REMOVED lines=21> */
.L_x_5074:
[----:B------:R-:W2:Y:S02]  /*1ca0*/  LDG.E.64 R2, [R2.64] ;  /* 0x0000002402027981 */ /* 0x000ea4000c1e1b00 */
[----:B--2---:R0:W1:Y:S01]  /*1cb0*/  I2F.U64 R0, R2 ;  /* 0x0000000200007312 */ /* 0x0040620000301000 */
[----:B------:R-:W-:Y:S05]  /*1cc0*/  BRA `(.L_x_5054) ;  /* 0x0000002000007947 */ /* 0x000fea0003800000 */
.L_x_5073:
[----:B------:R-:W2:Y:S02]  /*1cd0*/  LDG.E R0, [R2.64] ;  /* 0x0000002402007981 */ /* 0x000ea4000c1e1900 */
[----:B--2---:R-:W0:Y:S02]  /*1ce0*/  I2F.U32 R0, R0 ;  /* 0x0000000000007306 */ /* 0x004e240000201000 */
.L_x_5054:
[----:B------:R-:W-:Y:S05]  /*1cf0*/  BSYNC B6 ;  /* 0x0000000000067941 */ /* 0x000fea0003800000 */
.L_x_5048:
[----:B01---5:R-:W-:Y:S01]  /*1d00*/  FMUL.FTZ R2, |R0|, -1.4426950216293334961 ;  /* 0xbfb8aa3b00027820 */ /* 0x023fe20000410200 */
[----:B------:R-:W0:Y:S01]  /*1d10*/  LDC.U8 R8, c[0x0][0x371] ;  /* 0x0000dc40ff087b82 */ /* 0x000e220000000000 */
[----:B------:R-:W-:Y:S01]  /*1d20*/  IMAD.MOV.U32 R6, RZ, RZ, 0x3e800000 ;  /* 0x3e800000ff067424 */ /* 0x000fe200078e00ff */
[----:B------:R-:W-:Y:S01]  /*1d30*/  BSSY B0, `(.L_x_5075) ;  /* 0x0000021000007945 */ /* 0x000fe20003800000 */
[----:B------:R-:W-:-:S02]  /*1d40*/  IMAD.MOV.U32 R7, RZ, RZ, 0x3d39bf78 ;  /* 0x3d39bf78ff077424 */ /* 0x000fc400078e00ff */
        /* <DEDUP_REMOVED lines=31> */
.L_x_5076:
[----:B------:R-:W-:Y:S05]  /*1f40*/  BSYNC B0 ;  /* 0x0000000000007941 */ /* 0x000fea0003800000 */
.L_x_5075:
[----:B------:R-:W-:Y:S01]  /*1f50*/  FADD.FTZ R2, R7, -R4 ;  /* 0x8000000407027221 */ /* 0x000fe20000010000 */
        /* <DEDUP_REMOVED lines=12> */
.L_x_5080:
[----:B------:R-:W0:Y:S02]  /*2020*/  F2I.S64.TRUNC R2, R2 ;  /* 0x0000000200027311 */ /* 0x000e24000020d900 */
[----:B0-----:R-:W-:-:S05]  /*2030*/  IMAD.MOV.U32 R5, RZ, RZ, R2 ;  /* 0x000000ffff057224 */ /* 0x001fca00078e0002 */
[----:B------:R0:W-:Y:S01]  /*2040*/  STG.E.U8 [R16.64], R5 ;  /* 0x0000000510007986 */ /* 0x0001e2000c101124 */
[----:B------:R-:W-:Y:S05]  /*2050*/  BRA `(.L_x_5082) ;  /* 0x00000d3000007947 */ /* 0x000fea0003800000 */
.L_x_5079:
        /* <DEDUP_REMOVED lines=9> */
.L_x_5084:
[----:B------:R-:W0:Y:S02]  /*20f0*/  F2I.FTZ.TRUNC.NTZ R3, R2 ;  /* 0x0000000200037305 */ /* 0x000e24000021f100 */
[----:B0-----:R0:W-:Y:S01]  /*2100*/  STG.E [R16.64], R3 ;  /* 0x0000000310007986 */ /* 0x0011e2000c101924 */
[----:B------:R-:W-:Y:S05]  /*2110*/  BRA `(.L_x_5082) ;  /* 0x00000c7000007947 */ /* 0x000fea0003800000 */
.L_x_5083:
[----:B------:R-:W0:Y:S02]  /*2120*/  F2I.FTZ.TRUNC.NTZ R3, R2 ;  /* 0x0000000200037305 */ /* 0x000e24000021f100 */
[----:B0-----:R0:W-:Y:S01]  /*2130*/  STG.E.U16 [R16.64], R3 ;  /* 0x0000000310007986 */ /* 0x0011e2000c101524 */
[----:B------:R-:W-:Y:S05]  /*2140*/  BRA `(.L_x_5082) ;  /* 0x00000c4000007947 */ /* 0x000fea0003800000 */
.L_x_5078:
        /* <DEDUP_REMOVED lines=8> */
.L_x_5086:
[----:B------:R-:W-:-:S05]  /*21d0*/  F2FP.PACK_AB R2, RZ, R2 ;  /* 0x00000002ff02723e */ /* 0x000fca00000000ff */
[----:B------:R0:W-:Y:S01]  /*21e0*/  STG.E.U16 [R16.64], R2 ;  /* 0x0000000210007986 */ /* 0x0001e2000c101524 */
[----:B------:R-:W-:Y:S05]  /*21f0*/  BRA `(.L_x_5082) ;  /* 0x00000b9000007947 */ /* 0x000fea0003800000 */
.L_x_5085:
        /* <DEDUP_REMOVED lines=9> */
.L_x_5088:
[----:B------:R-:W-:-:S04]  /*2290*/  F2FP.PACK_AB R3, RZ, R2 ;  /* 0x00000002ff03723e */ /* 0x000fc800000000ff */
[----:B------:R-:W-:-:S05]  /*22a0*/  PRMT R3, R3, 0x5410, RZ ;  /* 0x0000541003037816 */ /* 0x000fca00000000ff */
[----:B------:R0:W-:Y:S01]  /*22b0*/  STG.E [R16.64], R3 ;  /* 0x0000000310007986 */ /* 0x0001e2000c101924 */
[----:B------:R-:W-:Y:S05]  /*22c0*/  BRA `(.L_x_5082) ;  /* 0x00000ac000007947 */ /* 0x000fea0003800000 */
.L_x_5087:
[----:B------:R-:W-:-:S06]  /*22d0*/  FMUL.FTZ R2, R2, 1 ;  /* 0x3f80000002027820 */ /* 0x000fcc0000410000 */
[----:B------:R-:W0:Y:S02]  /*22e0*/  F2F.F64.F32 R2, R2 ;  /* 0x0000000200027310 */ /* 0x000e240000201800 */
[----:B0-----:R0:W-:Y:S01]  /*22f0*/  STG.E.64 [R16.64], R2 ;  /* 0x0000000210007986 */ /* 0x0011e2000c101b24 */
[----:B------:R-:W-:Y:S05]  /*2300*/  BRA `(.L_x_5082) ;  /* 0x00000a8000007947 */ /* 0x000fea0003800000 */
.L_x_5077:
        /* <DEDUP_REMOVED lines=12> */
.L_x_5091:
[----:B------:R-:W-:Y:S01]  /*23d0*/  FMUL.FTZ R4, R2, 1 ;  /* 0x3f80000002047820 */ /* 0x000fe20000410000 */
[----:B------:R-:W-:-:S05]  /*23e0*/  CS2R R6, SRZ ;  /* 0x0000000000067805 */ /* 0x000fca000001ff00 */
[----:B------:R-:W0:Y:S02]  /*23f0*/  F2F.F64.F32 R4, R4 ;  /* 0x0000000400047310 */ /* 0x000e240000201800 */
[----:B0-----:R0:W-:Y:S01]  /*2400*/  STG.E.128 [R16.64], R4 ;  /* 0x0000000410007986 */ /* 0x0011e2000c101d24 */
[----:B------:R-:W-:Y:S05]  /*2410*/  BRA `(.L_x_5082) ;  /* 0x0000097000007947 */ /* 0x000fea0003800000 */
.L_x_5090:
        /* <DEDUP_REMOVED lines=20> */
.L_x_5095:
[----:B------:R-:W-:Y:S05]  /*2560*/  BSYNC B0 ;  /* 0x0000000000007941 */ /* 0x000fea0003800000 */
.L_x_5094:
[----:B------:R-:W-:-:S05]  /*2570*/  LOP3.LUT R5, R0, R5, RZ, 0xfc, !PT ;  /* 0x0000000500057212 */ /* 0x000fca00078efcff */
[----:B------:R0:W-:Y:S01]  /*2580*/  STG.E.U8 [R16.64], R5 ;  /* 0x0000000510007986 */ /* 0x0001e2000c101124 */
[----:B------:R-:W-:Y:S05]  /*2590*/  BRA `(.L_x_5082) ;  /* 0x000007f000007947 */ /* 0x000fea0003800000 */
.L_x_5093:
        /* <DEDUP_REMOVED lines=12> */
.L_x_5097:
[----:B------:R-:W-:Y:S01]  /*2660*/  IMAD.MOV.U32 R0, RZ, RZ, 0x7f ;  /* 0x0000007fff007424 */ /* 0x000fe200078e00ff */
[----:B------:R-:W-:-:S04]  /*2670*/  ISETP.GT.U32.AND P0, PT, R4, 0x7f800000, PT ;  /* 0x7f8000000400780c */ /* 0x000fc80003f04070 */
[----:B------:R-:W-:-:S04]  /*2680*/  SEL R0, R0, 0x7c, P0 ;  /* 0x0000007c00007807 */ /* 0x000fc80000000000 */
.L_x_5098:
[----:B------:R-:W-:Y:S05]  /*2690*/  BSYNC B0 ;  /* 0x0000000000007941 */ /* 0x000fea0003800000 */
.L_x_5096:
[----:B------:R-:W-:-:S04]  /*26a0*/  LOP3.LUT R2, R2, 0x80000000, RZ, 0xc0, !PT ;  /* 0x8000000002027812 */ /* 0x000fc800078ec0ff */
[----:B------:R-:W-:-:S04]  /*26b0*/  SHF.R.U32.HI R3, RZ, 0x18, R2 ;  /* 0x00000018ff037819 */ /* 0x000fc80000011602 */
[----:B------:R-:W-:-:S05]  /*26c0*/  LOP3.LUT R3, R0, R3, RZ, 0xfc, !PT ;  /* 0x0000000300037212 */ /* 0x000fca00078efcff */
[----:B------:R0:W-:Y:S01]  /*26d0*/  STG.E.U8 [R16.64], R3 ;  /* 0x0000000310007986 */ /* 0x0001e2000c101124 */
[----:B------:R-:W-:Y:S05]  /*26e0*/  BRA `(.L_x_5082) ;  /* 0x000006a000007947 */ /* 0x000fea0003800000 */
.L_x_5092:
[----:B------:R-:W-:-:S05]  /*26f0*/  F2FP.BF16.PACK_AB R2, RZ, R2 ;  /* 0x00000002ff02723e */ /* 0x000fca00000010ff */
[----:B------:R0:W-:Y:S01]  /*2700*/  STG.E.U16 [R16.64], R2 ;  /* 0x0000000210007986 */ /* 0x0001e2000c101524 */
[----:B------:R-:W-:Y:S05]  /*2710*/  BRA `(.L_x_5082) ;  /* 0x0000067000007947 */ /* 0x000fea0003800000 */
.L_x_5089:
        /* <DEDUP_REMOVED lines=11> */
.L_x_5101:
        /* <DEDUP_REMOVED lines=16> */
.L_x_5104:
[----:B------:R-:W-:-:S04]  /*28d0*/  LOP3.LUT R2, R2, 0x80000000, RZ, 0xc0, !PT ;  /* 0x8000000002027812 */ /* 0x000fc800078ec0ff */
[----:B------:R-:W-:-:S04]  /*28e0*/  SHF.R.U32.HI R3, RZ, 0x18, R2 ;  /* 0x00000018ff037819 */ /* 0x000fc80000011602 */
[----:B------:R-:W-:-:S04]  /*28f0*/  LOP3.LUT R0, R0, R3, RZ, 0xfc, !PT ;  /* 0x0000000300007212 */ /* 0x000fc800078efcff */
[----:B------:R-:W-:Y:S02]  /*2900*/  PRMT R8, R0, 0x7610, R8 ;  /* 0x0000761000087816 */ /* 0x000fe40000000008 */
.L_x_5103:
[----:B------:R-:W-:Y:S05]  /*2910*/  BSYNC B0 ;  /* 0x0000000000007941 */ /* 0x000fea0003800000 */
.L_x_5102:
[----:B------:R0:W-:Y:S01]  /*2920*/  STG.E.U8 [R16.64], R8 ;  /* 0x0000000810007986 */ /* 0x0001e2000c101124 */
[----:B------:R-:W-:Y:S05]  /*2930*/  BRA `(.L_x_5082) ;  /* 0x0000045000007947 */ /* 0x000fea0003800000 */
.L_x_5100:
        /* <DEDUP_REMOVED lines=16> */
.L_x_5107:
[----:B------:R-:W-:-:S04]  /*2a40*/  LOP3.LUT R2, R2, 0x80000000, RZ, 0xc0, !PT ;  /* 0x8000000002027812 */ /* 0x000fc800078ec0ff */
[----:B------:R-:W-:-:S04]  /*2a50*/  SHF.R.U32.HI R3, RZ, 0x18, R2 ;  /* 0x00000018ff037819 */ /* 0x000fc80000011602 */
[----:B------:R-:W-:-:S04]  /*2a60*/  LOP3.LUT R0, R0, R3, RZ, 0xfc, !PT ;  /* 0x0000000300007212 */ /* 0x000fc800078efcff */
[----:B------:R-:W-:Y:S02]  /*2a70*/  PRMT R8, R0, 0x7610, R8 ;  /* 0x0000761000087816 */ /* 0x000fe40000000008 */
.L_x_5106:
[----:B------:R-:W-:Y:S05]  /*2a80*/  BSYNC B0 ;  /* 0x0000000000007941 */ /* 0x000fea0003800000 */
.L_x_5105:
[----:B------:R0:W-:Y:S01]  /*2a90*/  STG.E.U8 [R16.64], R8 ;  /* 0x0000000810007986 */ /* 0x0001e2000c101124 */
[----:B------:R-:W-:Y:S05]  /*2aa0*/  BRA `(.L_x_5082) ;  /* 0x000002e000007947 */ /* 0x000fea0003800000 */
.L_x_5099:
        /* <DEDUP_REMOVED lines=21> */
.L_x_5081:
        /* <DEDUP_REMOVED lines=20> */
.L_x_5109:
[----:B------:R-:W0:Y:S02]  /*2d40*/  F2I.U64.TRUNC R2, R2 ;  /* 0x0000000200027311 */ /* 0x000e24000020d800 */
[----:B0-----:R0:W-:Y:S01]  /*2d50*/  STG.E.64 [R16.64], R2 ;  /* 0x0000000210007986 */ /* 0x0011e2000c101b24 */
[----:B------:R-:W-:Y:S05]  /*2d60*/  BRA `(.L_x_5082) ;  /* 0x0000002000007947 */ /* 0x000fea0003800000 */
.L_x_5108:
[----:B------:R-:W0:Y:S02]  /*2d70*/  F2I.FTZ.U32.TRUNC.NTZ R3, R2 ;  /* 0x0000000200037305 */ /* 0x000e24000021f000 */
[----:B0-----:R0:W-:Y:S02]  /*2d80*/  STG.E [R16.64], R3 ;  /* 0x0000000310007986 */ /* 0x0011e4000c101924 */
.L_x_5082:
[----:B------:R-:W-:-:S05]  /*2d90*/  IMAD R18, R18, 0x200, R23 ;  /* 0x0000020012127824 */ /* 0x000fca00078e0217 */
[----:B------:R-:W-:Y:S02]  /*2da0*/  IADD3 R19, R18, 0x80, RZ ;  /* 0x0000008012137810 */ /* 0x000fe40007ffe0ff */
.L_x_5046:
[----:B------:R-:W-:Y:S05]  /*2db0*/  BSYNC B7 ;  /* 0x0000000000077941 */ /* 0x000fea0003800000 */
.L_x_5045:
[----:B------:R-:W-:Y:S01]  /*2dc0*/  ISETP.GE.AND P0, PT, R19, c[0x0][0x160], PT ;  /* 0x0000580013007a0c */ /* 0x000fe20003f06270 */
[----:B------:R-:W-:-:S12]  /*2dd0*/  BSSY B7, `(.L_x_5110) ;  /* 0x00005a4000077945 */ /* 0x000fd80003800000 */
[----:B------:R-:W-:Y:S05]  /*2de0*/  @P0 BRA `(.L_x_5111) ;  /* 0x00005a2000000947 */ /* 0x000fea0003800000 */
[----:B------:R-:W-:Y:S01]  /*2df0*/  ISETP.NE.AND P0, PT, RZ, c[0x0][0x168], PT ;  /* 0x00005a00ff007a0c */ /* 0x000fe20003f05270 */
[----:B------:R-:W-:Y:S02]  /*2e00*/  IMAD.MOV.U32 R0, RZ, RZ, RZ ;  /* 0x000000ffff007224 */ /* 0x000fe400078e00ff */
[----:B0-----:R-:W-:-:S10]  /*2e10*/  IMAD.MOV.U32 R16, RZ, RZ, RZ ;  /* 0x000000ffff107224 */ /* 0x001fd400078e00ff */
        /* <DEDUP_REMOVED lines=225> */
.L_x_5112:
        /* <DEDUP_REMOVED lines=20> */
.L_x_5117:
[----:B------:R-:W2:Y:S02]  /*3d70*/  LDG.E.U8 R0, [R2.64] ;  /* 0x0000002402007981 */ /* 0x000ea4000c1e1100 */
[----:B--2---:R-:W0:Y:S01]  /*3d80*/  I2F.U16 R0, R0 ;  /* 0x0000000000007306 */ /* 0x004e220000101000 */
[----:B------:R-:W-:Y:S05]  /*3d90*/  BRA `(.L_x_5119) ;  /* 0x00000ca000007947 */ /* 0x000fea0003800000 */
.L_x_5116:
        /* <DEDUP_REMOVED lines=9> */
.L_x_5121:
[----:B------:R-:W2:Y:S02]  /*3e30*/  LDG.E R0, [R2.64] ;  /* 0x0000002402007981 */ /* 0x000ea4000c1e1900 */
[----:B--2---:R-:W0:Y:S01]  /*3e40*/  I2F R0, R0 ;  /* 0x0000000000007306 */ /* 0x004e220000201400 */
[----:B------:R-:W-:Y:S05]  /*3e50*/  BRA `(.L_x_5119) ;  /* 0x00000be000007947 */ /* 0x000fea0003800000 */
.L_x_5120:
[----:B------:R-:W2:Y:S02]  /*3e60*/  LDG.E.U16 R0, [R2.64] ;  /* 0x0000002402007981 */ /* 0x000ea4000c1e1500 */
[----:B--2---:R-:W0:Y:S01]  /*3e70*/  I2F.S16 R0, R0 ;  /* 0x0000000000007306 */ /* 0x004e220000101400 */
[----:B------:R-:W-:Y:S05]  /*3e80*/  BRA `(.L_x_5119) ;  /* 0x00000bb000007947 */ /* 0x000fea0003800000 */
.L_x_5115:
        /* <DEDUP_REMOVED lines=8> */
.L_x_5123:
[----:B------:R-:W2:Y:S02]  /*3f10*/  LDG.E.U16 R0, [R2.64] ;  /* 0x0000002402007981 */ /* 0x000ea4000c1e1500 */
[----:B--2---:R-:W-:Y:S01]  /*3f20*/  HADD2.F32 R0, -RZ, R0.H0_H0 ;  /* 0x20000000ff007230 */ /* 0x004fe20000004100 */
[----:B------:R-:W-:Y:S05]  /*3f30*/  BRA `(.L_x_5119) ;  /* 0x00000b0000007947 */ /* 0x000fea0003800000 */
.L_x_5122:
        /* <DEDUP_REMOVED lines=8> */
.L_x_5125:
[----:B------:R-:W2:Y:S02]  /*3fc0*/  LDG.E.U16 R0, [R2.64] ;  /* 0x0000002402007981 */ /* 0x000ea4000c1e1500 */
[----:B--2---:R-:W-:Y:S01]  /*3fd0*/  HADD2.F32 R0, -RZ, R0.H0_H0 ;  /* 0x20000000ff007230 */ /* 0x004fe20000004100 */
[----:B------:R-:W-:Y:S05]  /*3fe0*/  BRA `(.L_x_5119) ;  /* 0x00000a5000007947 */ /* 0x000fea0003800000 */
.L_x_5124:
[----:B------:R-:W2:Y:S02]  /*3ff0*/  LDG.E.64 R2, [R2.64] ;  /* 0x0000002402027981 */ /* 0x000ea4000c1e1b00 */
[----:B--2---:R-:W0:Y:S01]  /*4000*/  F2F.F32.F64 R0, R2 ;  /* 0x0000000200007310 */ /* 0x004e220000301000 */
[----:B------:R-:W0:-:S14]  /*4010*/  DSETP.GEU.AND P0, PT, |R2|, c[0x2][0x0], PT ;  /* 0x008000000200762a */ /* 0x000e1c0003f0e200 */
[----:B0-----:R-:W-:Y:S01]  /*4020*/  @!P0 FMUL R0, R0, 1.175494350822287508e-38 ;  /* 0x0080000000008820 */ /* 0x001fe20000400000 */
[----:B------:R-:W-:Y:S05]  /*4030*/  BRA `(.L_x_5119) ;  /* 0x00000a0000007947 */ /* 0x000fea0003800000 */
.L_x_5114:
        /* <DEDUP_REMOVED lines=12> */
.L_x_5128:
[----:B------:R-:W2:Y:S02]  /*4100*/  LDG.E.64 R2, [R2.64] ;  /* 0x0000002402027981 */ /* 0x000ea4000c1e1b00 */
[----:B--2---:R-:W0:Y:S01]  /*4110*/  F2F.F32.F64 R0, R2 ;  /* 0x0000000200007310 */ /* 0x004e220000301000 */
[----:B------:R-:W0:-:S14]  /*4120*/  DSETP.GEU.AND P0, PT, |R2|, c[0x2][0x0], PT ;  /* 0x008000000200762a */ /* 0x000e1c0003f0e200 */
[----:B0-----:R-:W-:Y:S01]  /*4130*/  @!P0 FMUL R0, R0, 1.175494350822287508e-38 ;  /* 0x0080000000008820 */ /* 0x001fe20000400000 */
[----:B------:R-:W-:Y:S05]  /*4140*/  BRA `(.L_x_5119) ;  /* 0x000008f000007947 */ /* 0x000fea0003800000 */
.L_x_5127:
        /* <DEDUP_REMOVED lines=26> */
.L_x_5130:
        /* <DEDUP_REMOVED lines=13> */
.L_x_5129:
[----:B------:R-:W2:Y:S02]  /*43c0*/  LDG.E.U16 R0, [R2.64] ;  /* 0x0000002402007981 */ /* 0x000ea4000c1e1500 */
[----:B--2---:R-:W-:Y:S01]  /*43d0*/  PRMT R0, RZ, 0x5410, R0 ;  /* 0x00005410ff007816 */ /* 0x004fe20000000000 */
[----:B------:R-:W-:Y:S05]  /*43e0*/  BRA `(.L_x_5119) ;  /* 0x0000065000007947 */ /* 0x000fea0003800000 */
.L_x_5126:
        /* <DEDUP_REMOVED lines=11> */
.L_x_5133:
        /* <DEDUP_REMOVED lines=20> */
.L_x_5135:
[----:B------:R-:W-:Y:S05]  /*45e0*/  BSYNC B0 ;  /* 0x0000000000007941 */ /* 0x000fea0003800000 */
.L_x_5134:
[----:B------:R-:W-:Y:S01]  /*45f0*/  LEA R3, R0, 0x3b800000, 0x17 ;  /* 0x3b80000000037811 */ /* 0x000fe200078eb8ff */
[----:B------:R-:W-:-:S05]  /*4600*/  IMAD.SHL.U32 R0, R2, 0x100000, RZ ;  /* 0x0010000002007824 */ /* 0x000fca00078e00ff */
[----:B------:R-:W-:Y:S01]  /*4610*/  LOP3.LUT R0, R3, R0, R4, 0xfe, !PT ;  /* 0x0000000003007212 */ /* 0x000fe200078efe04 */
[----:B------:R-:W-:Y:S05]  /*4620*/  BRA `(.L_x_5119) ;  /* 0x0000041000007947 */ /* 0x000fea0003800000 */
.L_x_5132:
        /* <DEDUP_REMOVED lines=20> */
.L_x_5137:
[----:B------:R-:W-:Y:S05]  /*4770*/  BSYNC B0 ;  /* 0x0000000000007941 */ /* 0x000fea0003800000 */
.L_x_5136:
[----:B------:R-:W-:Y:S01]  /*4780*/  LEA R3, R0, 0x37800000, 0x17 ;  /* 0x3780000000037811 */ /* 0x000fe200078eb8ff */
[----:B------:R-:W-:-:S05]  /*4790*/  IMAD.SHL.U32 R0, R2, 0x200000, RZ ;  /* 0x0020000002007824 */ /* 0x000fca00078e00ff */
[----:B------:R-:W-:Y:S01]  /*47a0*/  LOP3.LUT R0, R3, R0, R4, 0xfe, !PT ;  /* 0x0000000003007212 */ /* 0x000fe200078efe04 */
[----:B------:R-:W-:Y:S05]  /*47b0*/  BRA `(.L_x_5119) ;  /* 0x0000028000007947 */ /* 0x000fea0003800000 */
.L_x_5131:
        /* <DEDUP_REMOVED lines=14> */
.L_x_5118:
        /* <DEDUP_REMOVED lines=21> */
.L_x_5139:
[----:B------:R-:W2:Y:S02]  /*49f0*/  LDG.E.64 R2, [R2.64] ;  /* 0x0000002402027981 */ /* 0x000ea4000c1e1b00 */
[----:B--2---:R0:W1:Y:S01]  /*4a00*/  I2F.U64 R0, R2 ;  /* 0x0000000200007312 */ /* 0x0040620000301000 */
[----:B------:R-:W-:Y:S05]  /*4a10*/  BRA `(.L_x_5119) ;  /* 0x0000002000007947 */ /* 0x000fea0003800000 */
.L_x_5138:
[----:B------:R-:W2:Y:S02]  /*4a20*/  LDG.E R0, [R2.64] ;  /* 0x0000002402007981 */ /* 0x000ea4000c1e1900 */
[----:B--2---:R-:W0:Y:S02]  /*4a30*/  I2F.U32 R0, R0 ;  /* 0x0000000000007306 */ /* 0x004e240000201000 */
.L_x_5119:
[----:B------:R-:W-:Y:S05]  /*4a40*/  BSYNC B6 ;  /* 0x0000000000067941 */ /* 0x000fea0003800000 */
.L_x_5113:
        /* <DEDUP_REMOVED lines=36> */
.L_x_5141:
[----:B------:R-:W-:Y:S05]  /*4c90*/  BSYNC B0 ;  /* 0x0000000000007941 */ /* 0x000fea0003800000 */
.L_x_5140:
        /* <DEDUP_REMOVED lines=13> */
.L_x_5145:
[----:B------:R-:W0:Y:S02]  /*4d70*/  F2I.S64.TRUNC R2, R2 ;  /* 0x0000000200027311 */ /* 0x000e24000020d900 */
[----:B0-----:R-:W-:-:S05]  /*4d80*/  IMAD.MOV.U32 R5, RZ, RZ, R2 ;  /* 0x000000ffff057224 */ /* 0x001fca00078e0002 */
[----:B------:R0:W-:Y:S01]  /*4d90*/  STG.E.U8 [R16.64], R5 ;  /* 0x0000000510007986 */ /* 0x0001e2000c101124 */
[----:B------:R-:W-:Y:S05]  /*4da0*/  BRA `(.L_x_5147) ;  /* 0x00000d3000007947 */ /* 0x000fea0003800000 */
.L_x_5144:
        /* <DEDUP_REMOVED lines=9> */
.L_x_5149:
[----:B------:R-:W0:Y:S02]  /*4e40*/  F2I.FTZ.TRUNC.NTZ R3, R2 ;  /* 0x0000000200037305 */ /* 0x000e24000021f100 */
[----:B0-----:R0:W-:Y:S01]  /*4e50*/  STG.E [R16.64], R3 ;  /* 0x0000000310007986 */ /* 0x0011e2000c101924 */
[----:B------:R-:W-:Y:S05]  /*4e60*/  BRA `(.L_x_5147) ;  /* 0x00000c7000007947 */ /* 0x000fea0003800000 */
.L_x_5148:
[----:B------:R-:W0:Y:S02]  /*4e70*/  F2I.FTZ.TRUNC.NTZ R3, R2 ;  /* 0x0000000200037305 */ /* 0x000e24000021f100 */
[----:B0-----:R0:W-:Y:S01]  /*4e80*/  STG.E.U16 [R16.64], R3 ;  /* 0x0000000310007986 */ /* 0x0011e2000c101524 */
[----:B------:R-:W-:Y:S05]  /*4e90*/  BRA `(.L_x_5147) ;  /* 0x00000c4000007947 */ /* 0x000fea0003800000 */
.L_x_5143:
        /* <DEDUP_REMOVED lines=8> */
.L_x_5151:
[----:B------:R-:W-:-:S05]  /*4f20*/  F2FP.PACK_AB R2, RZ, R2 ;  /* 0x00000002ff02723e */ /* 0x000fca00000000ff */
[----:B------:R0:W-:Y:S01]  /*4f30*/  STG.E.U16 [R16.64], R2 ;  /* 0x0000000210007986 */ /* 0x0001e2000c101524 */
[----:B------:R-:W-:Y:S05]  /*4f40*/  BRA `(.L_x_5147) ;  /* 0x00000b9000007947 */ /* 0x000fea0003800000 */
.L_x_5150:
        /* <DEDUP_REMOVED lines=9> */
.L_x_5153:
[----:B------:R-:W-:-:S04]  /*4fe0*/  F2FP.PACK_AB R3, RZ, R2 ;  /* 0x00000002ff03723e */ /* 0x000fc800000000ff */
[----:B------:R-:W-:-:S05]  /*4ff0*/  PRMT R3, R3, 0x5410, RZ ;  /* 0x0000541003037816 */ /* 0x000fca00000000ff */
[----:B------:R0:W-:Y:S01]  /*5000*/  STG.E [R16.64], R3 ;  /* 0x0000000310007986 */ /* 0x0001e2000c101924 */
[----:B------:R-:W-:Y:S05]  /*5010*/  BRA `(.L_x_5147) ;  /* 0x00000ac000007947 */ /* 0x000fea0003800000 */
.L_x_5152:
[----:B------:R-:W-:-:S06]  /*5020*/  FMUL.FTZ R2, R2, 1 ;  /* 0x3f80000002027820 */ /* 0x000fcc0000410000 */
[----:B------:R-:W0:Y:S02]  /*5030*/  F2F.F64.F32 R2, R2 ;  /* 0x0000000200027310 */ /* 0x000e240000201800 */
[----:B0-----:R0:W-:Y:S01]  /*5040*/  STG.E.64 [R16.64], R2 ;  /* 0x0000000210007986 */ /* 0x0011e2000c101b24 */
[----:B------:R-:W-:Y:S05]  /*5050*/  BRA `(.L_x_5147) ;  /* 0x00000a8000007947 */ /* 0x000fea0003800000 */
.L_x_5142:
        /* <DEDUP_REMOVED lines=12> */
.L_x_5156:
[----:B------:R-:W-:Y:S01]  /*5120*/  FMUL.FTZ R4, R2, 1 ;  /* 0x3f80000002047820 */ /* 0x000fe20000410000 */
[----:B------:R-:W-:-:S05]  /*5130*/  CS2R R6, SRZ ;  /* 0x0000000000067805 */ /* 0x000fca000001ff00 */
[----:B------:R-:W0:Y:S02]  /*5140*/  F2F.F64.F32 R4, R4 ;  /* 0x0000000400047310 */ /* 0x000e240000201800 */
[----:B0-----:R0:W-:Y:S01]  /*5150*/  STG.E.128 [R16.64], R4 ;  /* 0x0000000410007986 */ /* 0x0011e2000c101d24 */
[----:B------:R-:W-:Y:S05]  /*5160*/  BRA `(.L_x_5147) ;  /* 0x0000097000007947 */ /* 0x000fea0003800000 */
.L_x_5155:
        /* <DEDUP_REMOVED lines=20> */
.L_x_5160:
[----:B------:R-:W-:Y:S05]  /*52b0*/  BSYNC B0 ;  /* 0x0000000000007941 */ /* 0x000fea0003800000 */
.L_x_5159:
[----:B------:R-:W-:-:S05]  /*52c0*/  LOP3.LUT R5, R0, R5, RZ, 0xfc, !PT ;  /* 0x0000000500057212 */ /* 0x000fca00078efcff */
[----:B------:R0:W-:Y:S01]  /*52d0*/  STG.E.U8 [R16.64], R5 ;  /* 0x0000000510007986 */ /* 0x0001e2000c101124 */
[----:B------:R-:W-:Y:S05]  /*52e0*/  BRA `(.L_x_5147) ;  /* 0x000007f000007947 */ /* 0x000fea0003800000 */
.L_x_5158:
        /* <DEDUP_REMOVED lines=12> */
.L_x_5162:
[----:B------:R-:W-:Y:S01]  /*53b0*/  IMAD.MOV.U32 R0, RZ, RZ, 0x7f ;  /* 0x0000007fff007424 */ /* 0x000fe200078e00ff */
[----:B------:R-:W-:-:S04]  /*53c0*/  ISETP.GT.U32.AND P0, PT, R4, 0x7f800000, PT ;  /* 0x7f8000000400780c */ /* 0x000fc80003f04070 */
[----:B------:R-:W-:-:S04]  /*53d0*/  SEL R0, R0, 0x7c, P0 ;  /* 0x0000007c00007807 */ /* 0x000fc80000000000 */
.L_x_5163:
[----:B------:R-:W-:Y:S05]  /*53e0*/  BSYNC B0 ;  /* 0x0000000000007941 */ /* 0x000fea0003800000 */
.L_x_5161:
[----:B------:R-:W-:-:S04]  /*53f0*/  LOP3.LUT R2, R2, 0x80000000, RZ, 0xc0, !PT ;  /* 0x8000000002027812 */ /* 0x000fc800078ec0ff */
[----:B------:R-:W-:-:S04]  /*5400*/  SHF.R.U32.HI R3, RZ, 0x18, R2 ;  /* 0x00000018ff037819 */ /* 0x000fc80000011602 */
[----:B------:R-:W-:-:S05]  /*5410*/  LOP3.LUT R3, R0, R3, RZ, 0xfc, !PT ;  /* 0x0000000300037212 */ /* 0x000fca00078efcff */
[----:B------:R0:W-:Y:S01]  /*5420*/  STG.E.U8 [R16.64], R3 ;  /* 0x0000000310007986 */ /* 0x0001e2000c101124 */
[----:B------:R-:W-:Y:S05]  /*5430*/  BRA `(.L_x_5147) ;  /* 0x000006a000007947 */ /* 0x000fea0003800000 */
.L_x_5157:
[----:B------:R-:W-:-:S05]  /*5440*/  F2FP.BF16.PACK_AB R2, RZ, R2 ;  /* 0x00000002ff02723e */ /* 0x000fca00000010ff */
[----:B------:R0:W-:Y:S01]  /*5450*/  STG.E.U16 [R16.64], R2 ;  /* 0x0000000210007986 */ /* 0x0001e2000c101524 */
[----:B------:R-:W-:Y:S05]  /*5460*/  BRA `(.L_x_5147) ;  /* 0x0000067000007947 */ /* 0x000fea0003800000 */
.L_x_5154:
        /* <DEDUP_REMOVED lines=11> */
.L_x_5166:
        /* <DEDUP_REMOVED lines=16> */
.L_x_5169:
[----:B------:R-:W-:-:S04]  /*5620*/  LOP3.LUT R2, R2, 0x80000000, RZ, 0xc0, !PT ;  /* 0x8000000002027812 */ /* 0x000fc800078ec0ff */
[----:B------:R-:W-:-:S04]  /*5630*/  SHF.R.U32.HI R3, RZ, 0x18, R2 ;  /* 0x00000018ff037819 */ /* 0x000fc80000011602 */
[----:B------:R-:W-:-:S04]  /*5640*/  LOP3.LUT R0, R0, R3, RZ, 0xfc, !PT ;  /* 0x0000000300007212 */ /* 0x000fc800078efcff */
[----:B------:R-:W-:Y:S02]  /*5650*/  PRMT R8, R0, 0x7610, R8 ;  /* 0x0000761000087816 */ /* 0x000fe40000000008 */
.L_x_5168:
[----:B------:R-:W-:Y:S05]  /*5660*/  BSYNC B0 ;  /* 0x0000000000007941 */ /* 0x000fea0003800000 */
.L_x_5167:
[----:B------:R0:W-:Y:S01]  /*5670*/  STG.E.U8 [R16.64], R8 ;  /* 0x0000000810007986 */ /* 0x0001e2000c101124 */
[----:B------:R-:W-:Y:S05]  /*5680*/  BRA `(.L_x_5147) ;  /* 0x0000045000007947 */ /* 0x000fea0003800000 */
.L_x_5165:
        /* <DEDUP_REMOVED lines=16> */
.L_x_5172:
[----:B------:R-:W-:-:S04]  /*5790*/  LOP3.LUT R2, R2, 0x80000000, RZ, 0xc0, !PT ;  /* 0x8000000002027812 */ /* 0x000fc800078ec0ff */
[----:B------:R-:W-:-:S04]  /*57a0*/  SHF.R.U32.HI R3, RZ, 0x18, R2 ;  /* 0x00000018ff037819 */ /* 0x000fc80000011602 */
[----:B------:R-:W-:-:S04]  /*57b0*/  LOP3.LUT R0, R0, R3, RZ, 0xfc, !PT ;  /* 0x0000000300007212 */ /* 0x000fc800078efcff */
[----:B------:R-:W-:Y:S02]  /*57c0*/  PRMT R8, R0, 0x7610, R8 ;  /* 0x0000761000087816 */ /* 0x000fe40000000008 */
.L_x_5171:
[----:B------:R-:W-:Y:S05]  /*57d0*/  BSYNC B0 ;  /* 0x0000000000007941 */ /* 0x000fea0003800000 */
.L_x_5170:
[----:B------:R0:W-:Y:S01]  /*57e0*/  STG.E.U8 [R16.64], R8 ;  /* 0x0000000810007986 */ /* 0x0001e2000c101124 */
[----:B------:R-:W-:Y:S05]  /*57f0*/  BRA `(.L_x_5147) ;  /* 0x000002e000007947 */ /* 0x000fea0003800000 */
.L_x_5164:
        /* <DEDUP_REMOVED lines=21> */
.L_x_5146:
        /* <DEDUP_REMOVED lines=20> */
.L_x_5174:
[----:B------:R-:W0:Y:S02]  /*5a90*/  F2I.U64.TRUNC R2, R2 ;  /* 0x0000000200027311 */ /* 0x000e24000020d800 */
[----:B0-----:R0:W-:Y:S01]  /*5aa0*/  STG.E.64 [R16.64], R2 ;  /* 0x0000000210007986 */ /* 0x0011e2000c101b24 */
[----:B------:R-:W-:Y:S05]  /*5ab0*/  BRA `(.L_x_5147) ;  /* 0x0000002000007947 */ /* 0x000fea0003800000 */
.L_x_5173:
[----:B------:R-:W0:Y:S02]  /*5ac0*/  F2I.FTZ.U32.TRUNC.NTZ R3, R2 ;  /* 0x0000000200037305 */ /* 0x000e24000021f000 */
[----:B0-----:R0:W-:Y:S02]  /*5ad0*/  STG.E [R16.64], R3 ;  /* 0x0000000310007986 */ /* 0x0011e4000c101924 */
.L_x_5147:
[----:B------:R-:W-:-:S04]  /*5ae0*/  IADD3 R19, R19, 0x80, RZ ;  /* 0x0000008013137810 */ /* 0x000fc80007ffe0ff */
[----:B------:R-:W-:-:S13]  /*5af0*/  ISETP.GE.AND P0, PT, R19, c[0x0][0x160], PT ;  /* 0x0000580013007a0c */ /* 0x000fda0003f06270 */
        /* <DEDUP_REMOVED lines=229> */
.L_x_5175:
        /* <DEDUP_REMOVED lines=20> */
.L_x_5180:
[----:B------:R-:W2:Y:S02]  /*6a90*/  LDG.E.U8 R0, [R2.64] ;  /* 0x0000002402007981 */ /* 0x000ea4000c1e1100 */
[----:B--2---:R-:W0:Y:S01]  /*6aa0*/  I2F.U16 R0, R0 ;  /* 0x0000000000007306 */ /* 0x004e220000101000 */
[----:B------:R-:W-:Y:S05]  /*6ab0*/  BRA `(.L_x_5182) ;  /* 0x00000ca000007947 */ /* 0x000fea0003800000 */
.L_x_5179:
        /* <DEDUP_REMOVED lines=9> */
.L_x_5184:
[----:B------:R-:W2:Y:S02]  /*6b50*/  LDG.E R0, [R2.64] ;  /* 0x0000002402007981 */ /* 0x000ea4000c1e1900 */
[----:B--2---:R-:W0:Y:S01]  /*6b60*/  I2F R0, R0 ;  /* 0x0000000000007306 */ /* 0x004e220000201400 */
[----:B------:R-:W-:Y:S05]  /*6b70*/  BRA `(.L_x_5182) ;  /* 0x00000be000007947 */ /* 0x000fea0003800000 */
.L_x_5183:
[----:B------:R-:W2:Y:S02]  /*6b80*/  LDG.E.U16 R0, [R2.64] ;  /* 0x0000002402007981 */ /* 0x000ea4000c1e1500 */
[----:B--2---:R-:W0:Y:S01]  /*6b90*/  I2F.S16 R0, R0 ;  /* 0x0000000000007306 */ /* 0x004e220000101400 */
[----:B------:R-:W-:Y:S05]  /*6ba0*/  BRA `(.L_x_5182) ;  /* 0x00000bb000007947 */ /* 0x000fea0003800000 */
.L_x_5178:
        /* <DEDUP_REMOVED lines=8> */
.L_x_5186:
[----:B------:R-:W2:Y:S02]  /*6c30*/  LDG.E.U16 R0, [R2.64] ;  /* 0x0000002402007981 */ /* 0x000ea4000c1e1500 */
[----:B--2---:R-:W-:Y:S01]  /*6c40*/  HADD2.F32 R0, -RZ, R0.H0_H0 ;  /* 0x20000000ff007230 */ /* 0x004fe20000004100 */
[----:B------:R-:W-:Y:S05]  /*6c50*/  BRA `(.L_x_5182) ;  /* 0x00000b0000007947 */ /* 0x000fea0003800000 */
.L_x_5185:
        /* <DEDUP_REMOVED lines=8> */
.L_x_5188:
[----:B------:R-:W2:Y:S02]  /*6ce0*/  LDG.E.U16 R0, [R2.64] ;  /* 0x0000002402007981 */ /* 0x000ea4000c1e1500 */
[----:B--2---:R-:W-:Y:S01]  /*6cf0*/  HADD2.F32 R0, -RZ, R0.H0_H0 ;  /* 0x20000000ff007230 */ /* 0x004fe20000004100 */
[----:B------:R-:W-:Y:S05]  /*6d00*/  BRA `(.L_x_5182) ;  /* 0x00000a5000007947 */ /* 0x000fea0003800000 */
.L_x_5187:
[----:B------:R-:W2:Y:S02]  /*6d10*/  LDG.E.64 R2, [R2.64] ;  /* 0x0000002402027981 */ /* 0x000ea4000c1e1b00 */
[----:B--2---:R-:W0:Y:S01]  /*6d20*/  F2F.F32.F64 R0, R2 ;  /* 0x0000000200007310 */ /* 0x004e220000301000 */
[----:B------:R-:W0:-:S14]  /*6d30*/  DSETP.GEU.AND P0, PT, |R2|, c[0x2][0x0], PT ;  /* 0x008000000200762a */ /* 0x000e1c0003f0e200 */
[----:B0-----:R-:W-:Y:S01]  /*6d40*/  @!P0 FMUL R0, R0, 1.175494350822287508e-38 ;  /* 0x0080000000008820 */ /* 0x001fe20000400000 */
[----:B------:R-:W-:Y:S05]  /*6d50*/  BRA `(.L_x_5182) ;  /* 0x00000a0000007947 */ /* 0x000fea0003800000 */
.L_x_5177:
        /* <DEDUP_REMOVED lines=12> */
.L_x_5191:
[----:B------:R-:W2:Y:S02]  /*6e20*/  LDG.E.64 R2, [R2.64] ;  /* 0x0000002402027981 */ /* 0x000ea4000c1e1b00 */
[----:B--2---:R-:W0:Y:S01]  /*6e30*/  F2F.F32.F64 R0, R2 ;  /* 0x0000000200007310 */ /* 0x004e220000301000 */
[----:B------:R-:W0:-:S14]  /*6e40*/  DSETP.GEU.AND P0, PT, |R2|, c[0x2][0x0], PT ;  /* 0x008000000200762a */ /* 0x000e1c0003f0e200 */
[----:B0-----:R-:W-:Y:S01]  /*6e50*/  @!P0 FMUL R0, R0, 1.175494350822287508e-38 ;  /* 0x0080000000008820 */ /* 0x001fe20000400000 */
[----:B------:R-:W-:Y:S05]  /*6e60*/  BRA `(.L_x_5182) ;  /* 0x000008f000007947 */ /* 0x000fea0003800000 */
.L_x_5190:
        /* <DEDUP_REMOVED lines=26> */
.L_x_5193:
        /* <DEDUP_REMOVED lines=13> */
.L_x_5192:
[----:B------:R-:W2:Y:S02]  /*70e0*/  LDG.E.U16 R0, [R2.64] ;  /* 0x0000002402007981 */ /* 0x000ea4000c1e1500 */
[----:B--2---:R-:W-:Y:S01]  /*70f0*/  PRMT R0, RZ, 0x5410, R0 ;  /* 0x00005410ff007816 */ /* 0x004fe20000000000 */
[----:B------:R-:W-:Y:S05]  /*7100*/  BRA `(.L_x_5182) ;  /* 0x0000065000007947 */ /* 0x000fea0003800000 */
.L_x_5189:
        /* <DEDUP_REMOVED lines=11> */
.L_x_5196:
        /* <DEDUP_REMOVED lines=20> */
.L_x_5198:
[----:B------:R-:W-:Y:S05]  /*7300*/  BSYNC B0 ;  /* 0x0000000000007941 */ /* 0x000fea0003800000 */
.L_x_5197:
[----:B------:R-:W-:Y:S01]  /*7310*/  LEA R3, R0, 0x3b800000, 0x17 ;  /* 0x3b80000000037811 */ /* 0x000fe200078eb8ff */
[----:B------:R-:W-:-:S05]  /*7320*/  IMAD.SHL.U32 R0, R2, 0x100000, RZ ;  /* 0x0010000002007824 */ /* 0x000fca00078e00ff */
[----:B------:R-:W-:Y:S01]  /*7330*/  LOP3.LUT R0, R3, R0, R4, 0xfe, !PT ;  /* 0x0000000003007212 */ /* 0x000fe200078efe04 */
[----:B------:R-:W-:Y:S05]  /*7340*/  BRA `(.L_x_5182) ;  /* 0x0000041000007947 */ /* 0x000fea0003800000 */
.L_x_5195:
        /* <DEDUP_REMOVED lines=20> */
.L_x_5200:
[----:B------:R-:W-:Y:S05]  /*7490*/  BSYNC B0 ;  /* 0x0000000000007941 */ /* 0x000fea0003800000 */
.L_x_5199:
[----:B------:R-:W-:Y:S01]  /*74a0*/  LEA R3, R0, 0x37800000, 0x17 ;  /* 0x3780000000037811 */ /* 0x000fe200078eb8ff */
[----:B------:R-:W-:-:S05]  /*74b0*/  IMAD.SHL.U32 R0, R2, 0x200000, RZ ;  /* 0x0020000002007824 */ /* 0x000fca00078e00ff */
[----:B------:R-:W-:Y:S01]  /*74c0*/  LOP3.LUT R0, R3, R0, R4, 0xfe, !PT ;  /* 0x0000000003007212 */ /* 0x000fe200078efe04 */
[----:B------:R-:W-:Y:S05]  /*74d0*/  BRA `(.L_x_5182) ;  /* 0x0000028000007947 */ /* 0x000fea0003800000 */
.L_x_5194:
        /* <DEDUP_REMOVED lines=14> */
.L_x_5181:
        /* <DEDUP_REMOVED lines=21> */
.L_x_5202:
[----:B------:R-:W2:Y:S02]  /*7710*/  LDG.E.64 R2, [R2.64] ;  /* 0x0000002402027981 */ /* 0x000ea4000c1e1b00 */
[----:B--2---:R0:W1:Y:S01]  /*7720*/  I2F.U64 R0, R2 ;  /* 0x0000000200007312 */ /* 0x0040620000301000 */
[----:B------:R-:W-:Y:S05]  /*7730*/  BRA `(.L_x_5182) ;  /* 0x0000002000007947 */ /* 0x000fea0003800000 */
.L_x_5201:
[----:B------:R-:W2:Y:S02]  /*7740*/  LDG.E R0, [R2.64] ;  /* 0x0000002402007981 */ /* 0x000ea4000c1e1900 */
[----:B--2---:R-:W0:Y:S02]  /*7750*/  I2F.U32 R0, R0 ;  /* 0x0000000000007306 */ /* 0x004e240000201000 */
.L_x_5182:
[----:B------:R-:W-:Y:S05]  /*7760*/  BSYNC B6 ;  /* 0x0000000000067941 */ /* 0x000fea0003800000 */
.L_x_5176:
        /* <DEDUP_REMOVED lines=36> */
.L_x_5204:
[----:B------:R-:W-:Y:S05]  /*79b0*/  BSYNC B0 ;  /* 0x0000000000007941 */ /* 0x000fea0003800000 */
.L_x_5203:
        /* <DEDUP_REMOVED lines=13> */
.L_x_5208:
[----:B------:R-:W0:Y:S02]  /*7a90*/  F2I.S64.TRUNC R2, R2 ;  /* 0x0000000200027311 */ /* 0x000e24000020d900 */
[----:B0-----:R-:W-:-:S05]  /*7aa0*/  IMAD.MOV.U32 R5, RZ, RZ, R2 ;  /* 0x000000ffff057224 */ /* 0x001fca00078e0002 */
[----:B------:R0:W-:Y:S01]  /*7ab0*/  STG.E.U8 [R16.64], R5 ;  /* 0x0000000510007986 */ /* 0x0001e2000c101124 */
[----:B------:R-:W-:Y:S05]  /*7ac0*/  BRA `(.L_x_5210) ;  /* 0x00000d3000007947 */ /* 0x000fea0003800000 */
.L_x_5207:
        /* <DEDUP_REMOVED lines=9> */
.L_x_5212:
[----:B------:R-:W0:Y:S02]  /*7b60*/  F2I.FTZ.TRUNC.NTZ R3, R2 ;  /* 0x0000000200037305 */ /* 0x000e24000021f100 */
[----:B0-----:R0:W-:Y:S01]  /*7b70*/  STG.E [R16.64], R3 ;  /* 0x0000000310007986 */ /* 0x0011e2000c101924 */
[----:B------:R-:W-:Y:S05]  /*7b80*/  BRA `(.L_x_5210) ;  /* 0x00000c7000007947 */ /* 0x000fea0003800000 */
.L_x_5211:
[----:B------:R-:W0:Y:S02]  /*7b90*/  F2I.FTZ.TRUNC.NTZ R3, R2 ;  /* 0x0000000200037305 */ /* 0x000e24000021f100 */
[----:B0-----:R0:W-:Y:S01]  /*7ba0*/  STG.E.U16 [R16.64], R3 ;  /* 0x0000000310007986 */ /* 0x0011e2000c101524 */
[----:B------:R-:W-:Y:S05]  /*7bb0*/  BRA `(.L_x_5210) ;  /* 0x00000c4000007947 */ /* 0x000fea0003800000 */
.L_x_5206:
        /* <DEDUP_REMOVED lines=8> */
.L_x_5214:
[----:B------:R-:W-:-:S05]  /*7c40*/  F2FP.PACK_AB R2, RZ, R2 ;  /* 0x00000002ff02723e */ /* 0x000fca00000000ff */
[----:B------:R0:W-:Y:S01]  /*7c50*/  STG.E.U16 [R16.64], R2 ;  /* 0x0000000210007986 */ /* 0x0001e2000c101524 */
[----:B------:R-:W-:Y:S05]  /*7c60*/  BRA `(.L_x_5210) ;  /* 0x00000b9000007947 */ /* 0x000fea0003800000 */
.L_x_5213:
        /* <DEDUP_REMOVED lines=9> */
.L_x_5216:
[----:B------:R-:W-:-:S04]  /*7d00*/  F2FP.PACK_AB R3, RZ, R2 ;  /* 0x00000002ff03723e */ /* 0x000fc800000000ff */
[----:B------:R-:W-:-:S05]  /*7d10*/  PRMT R3, R3, 0x5410, RZ ;  /* 0x0000541003037816 */ /* 0x000fca00000000ff */
[----:B------:R0:W-:Y:S01]  /*7d20*/  STG.E [R16.64], R3 ;  /* 0x0000000310007986 */ /* 0x0001e2000c101924 */
[----:B------:R-:W-:Y:S05]  /*7d30*/  BRA `(.L_x_5210) ;  /* 0x00000ac000007947 */ /* 0x000fea0003800000 */
.L_x_5215:
[----:B------:R-:W-:-:S06]  /*7d40*/  FMUL.FTZ R2, R2, 1 ;  /* 0x3f80000002027820 */ /* 0x000fcc0000410000 */
[----:B------:R-:W0:Y:S02]  /*7d50*/  F2F.F64.F32 R2, R2 ;  /* 0x0000000200027310 */ /* 0x000e240000201800 */
[----:B0-----:R0:W-:Y:S01]  /*7d60*/  STG.E.64 [R16.64], R2 ;  /* 0x0000000210007986 */ /* 0x0011e2000c101b24 */
[----:B------:R-:W-:Y:S05]  /*7d70*/  BRA `(.L_x_5210) ;  /* 0x00000a8000007947 */ /* 0x000fea0003800000 */
.L_x_5205:
        /* <DEDUP_REMOVED lines=12> */
.L_x_5219:
[----:B------:R-:W-:Y:S01]  /*7e40*/  FMUL.FTZ R4, R2, 1 ;  /* 0x3f80000002047820 */ /* 0x000fe20000410000 */
[----:B------:R-:W-:-:S05]  /*7e50*/  CS2R R6, SRZ ;  /* 0x0000000000067805 */ /* 0x000fca000001ff00 */
[----:B------:R-:W0:Y:S02]  /*7e60*/  F2F.F64.F32 R4, R4 ;  /* 0x0000000400047310 */ /* 0x000e240000201800 */
[----:B0-----:R0:W-:Y:S01]  /*7e70*/  STG.E.128 [R16.64], R4 ;  /* 0x0000000410007986 */ /* 0x0011e2000c101d24 */
[----:B------:R-:W-:Y:S05]  /*7e80*/  BRA `(.L_x_5210) ;  /* 0x0000097000007947 */ /* 0x000fea0003800000 */
.L_x_5218:
        /* <DEDUP_REMOVED lines=20> */
.L_x_5223:
[----:B------:R-:W-:Y:S05]  /*7fd0*/  BSYNC B0 ;  /* 0x0000000000007941 */ /* 0x000fea0003800000 */
.L_x_5222:
[----:B------:R-:W-:-:S05]  /*7fe0*/  LOP3.LUT R5, R0, R5, RZ, 0xfc, !PT ;  /* 0x0000000500057212 */ /* 0x000fca00078efcff */
[----:B------:R0:W-:Y:S01]  /*7ff0*/  STG.E.U8 [R16.64], R5 ;  /* 0x0000000510007986 */ /* 0x0001e2000c101124 */
[----:B------:R-:W-:Y:S05]  /*8000*/  BRA `(.L_x_5210) ;  /* 0x000007f000007947 */ /* 0x000fea0003800000 */
.L_x_5221:
        /* <DEDUP_REMOVED lines=12> */
.L_x_5225:
[----:B------:R-:W-:Y:S01]  /*80d0*/  IMAD.MOV.U32 R0, RZ, RZ, 0x7f ;  /* 0x0000007fff007424 */ /* 0x000fe200078e00ff */
[----:B------:R-:W-:-:S04]  /*80e0*/  ISETP.GT.U32.AND P0, PT, R4, 0x7f800000, PT ;  /* 0x7f8000000400780c */ /* 0x000fc80003f04070 */
[----:B------:R-:W-:-:S04]  /*80f0*/  SEL R0, R0, 0x7c, P0 ;  /* 0x0000007c00007807 */ /* 0x000fc80000000000 */
.L_x_5226:
[----:B------:R-:W-:Y:S05]  /*8100*/  BSYNC B0 ;  /* 0x0000000000007941 */ /* 0x000fea0003800000 */
.L_x_5224:
[----:B------:R-:W-:-:S04]  /*8110*/  LOP3.LUT R2, R2, 0x80000000, RZ, 0xc0, !PT ;  /* 0x8000000002027812 */ /* 0x000fc800078ec0ff */
[----:B------:R-:W-:-:S04]  /*8120*/  SHF.R.U32.HI R3, RZ, 0x18, R2 ;  /* 0x00000018ff037819 */ /* 0x000fc80000011602 */
[----:B------:R-:W-:-:S05]  /*8130*/  LOP3.LUT R3, R0, R3, RZ, 0xfc, !PT ;  /* 0x0000000300037212 */ /* 0x000fca00078efcff */
[----:B------:R0:W-:Y:S01]  /*8140*/  STG.E.U8 [R16.64], R3 ;  /* 0x0000000310007986 */ /* 0x0001e2000c101124 */
[----:B------:R-:W-:Y:S05]  /*8150*/  BRA `(.L_x_5210) ;  /* 0x000006a000007947 */ /* 0x000fea0003800000 */
.L_x_5220:
[----:B------:R-:W-:-:S05]  /*8160*/  F2FP.BF16.PACK_AB R2, RZ, R2 ;  /* 0x00000002ff02723e */ /* 0x000fca00000010ff */
[----:B------:R0:W-:Y:S01]  /*8170*/  STG.E.U16 [R16.64], R2 ;  /* 0x0000000210007986 */ /* 0x0001e2000c101524 */
[----:B------:R-:W-:Y:S05]  /*8180*/  BRA `(.L_x_5210) ;  /* 0x0000067000007947 */ /* 0x000fea0003800000 */
.L_x_5217:
        /* <DEDUP_REMOVED lines=11> */
.L_x_5229:
        /* <DEDUP_REMOVED lines=16> */
.L_x_5232:
[----:B------:R-:W-:-:S04]  /*8340*/  LOP3.LUT R2, R2, 0x80000000, RZ, 0xc0, !PT ;  /* 0x8000000002027812 */ /* 0x000fc800078ec0ff */
[----:B------:R-:W-:-:S04]  /*8350*/  SHF.R.U32.HI R3, RZ, 0x18, R2 ;  /* 0x00000018ff037819 */ /* 0x000fc80000011602 */
[----:B------:R-:W-:-:S04]  /*8360*/  LOP3.LUT R0, R0, R3, RZ, 0xfc, !PT ;  /* 0x0000000300007212 */ /* 0x000fc800078efcff */
[----:B------:R-:W-:Y:S02]  /*8370*/  PRMT R8, R0, 0x7610, R8 ;  /* 0x0000761000087816 */ /* 0x000fe40000000008 */
.L_x_5231:
[----:B------:R-:W-:Y:S05]  /*8380*/  BSYNC B0 ;  /* 0x0000000000007941 */ /* 0x000fea0003800000 */
.L_x_5230:
[----:B------:R0:W-:Y:S01]  /*8390*/  STG.E.U8 [R16.64], R8 ;  /* 0x0000000810007986 */ /* 0x0001e2000c101124 */
[----:B------:R-:W-:Y:S05]  /*83a0*/  BRA `(.L_x_5210) ;  /* 0x0000045000007947 */ /* 0x000fea0003800000 */
.L_x_5228:
        /* <DEDUP_REMOVED lines=16> */
.L_x_5235:
[----:B------:R-:W-:-:S04]  /*84b0*/  LOP3.LUT R2, R2, 0x80000000, RZ, 0xc0, !PT ;  /* 0x8000000002027812 */ /* 0x000fc800078ec0ff */
[----:B------:R-:W-:-:S04]  /*84c0*/  SHF.R.U32.HI R3, RZ, 0x18, R2 ;  /* 0x00000018ff037819 */ /* 0x000fc80000011602 */
[----:B------:R-:W-:-:S04]  /*84d0*/  LOP3.LUT R0, R0, R3, RZ, 0xfc, !PT ;  /* 0x0000000300007212 */ /* 0x000fc800078efcff */
[----:B------:R-:W-:Y:S02]  /*84e0*/  PRMT R8, R0, 0x7610, R8 ;  /* 0x0000761000087816 */ /* 0x000fe40000000008 */
.L_x_5234:
[----:B------:R-:W-:Y:S05]  /*84f0*/  BSYNC B0 ;  /* 0x0000000000007941 */ /* 0x000fea0003800000 */
.L_x_5233:
[----:B------:R0:W-:Y:S01]  /*8500*/  STG.E.U8 [R16.64], R8 ;  /* 0x0000000810007986 */ /* 0x0001e2000c101124 */
[----:B------:R-:W-:Y:S05]  /*8510*/  BRA `(.L_x_5210) ;  /* 0x000002e000007947 */ /* 0x000fea0003800000 */
.L_x_5227:
        /* <DEDUP_REMOVED lines=21> */
.L_x_5209:
        /* <DEDUP_REMOVED lines=20> */
.L_x_5237:
[----:B------:R-:W0:Y:S02]  /*87b0*/  F2I.U64.TRUNC R2, R2 ;  /* 0x0000000200027311 */ /* 0x000e24000020d800 */
[----:B0-----:R0:W-:Y:S01]  /*87c0*/  STG.E.64 [R16.64], R2 ;  /* 0x0000000210007986 */ /* 0x0011e2000c101b24 */
[----:B------:R-:W-:Y:S05]  /*87d0*/  BRA `(.L_x_5210) ;  /* 0x0000002000007947 */ /* 0x000fea0003800000 */
.L_x_5236:
[----:B------:R-:W0:Y:S02]  /*87e0*/  F2I.FTZ.U32.TRUNC.NTZ R3, R2 ;  /* 0x0000000200037305 */ /* 0x000e24000021f000 */
[----:B0-----:R0:W-:Y:S02]  /*87f0*/  STG.E [R16.64], R3 ;  /* 0x0000000310007986 */ /* 0x0011e4000c101924 */
.L_x_5210:
[----:B------:R-:W-:Y:S02]  /*8800*/  IADD3 R19, R19, 0x80, RZ ;  /* 0x0000008013137810 */ /* 0x000fe40007ffe0ff */
.L_x_5111:
[----:B------:R-:W-:Y:S05]  /*8810*/  BSYNC B7 ;  /* 0x0000000000077941 */ /* 0x000fea0003800000 */
.L_x_5110:
[----:B------:R-:W-:-:S13]  /*8820*/  ISETP.GE.AND P0, PT, R19, c[0x0][0x160], PT ;  /* 0x0000580013007a0c */ /* 0x000fda0003f06270 */
[----:B------:R-:W-:Y:S05]  /*8830*/  @P0 EXIT ;  /* 0x000000000000094d */ /* 0x000fea0003800000 */
        /* <DEDUP_REMOVED lines=228> */
.L_x_5238:
        /* <DEDUP_REMOVED lines=20> */
.L_x_5243:
[----:B------:R-:W2:Y:S02]  /*97c0*/  LDG.E.U8 R0, [R2.64] ;  /* 0x0000002402007981 */ /* 0x000ea4000c1e1100 */
[----:B--2---:R-:W0:Y:S01]  /*97d0*/  I2F.U16 R0, R0 ;  /* 0x0000000000007306 */ /* 0x004e220000101000 */
[----:B------:R-:W-:Y:S05]  /*97e0*/  BRA `(.L_x_5245) ;  /* 0x00000ca000007947 */ /* 0x000fea0003800000 */
.L_x_5242:
        /* <DEDUP_REMOVED lines=9> */
.L_x_5247:
[----:B------:R-:W2:Y:S02]  /*9880*/  LDG.E R0, [R2.64] ;  /* 0x0000002402007981 */ /* 0x000ea4000c1e1900 */
[----:B--2---:R-:W0:Y:S01]  /*9890*/  I2F R0, R0 ;  /* 0x0000000000007306 */ /* 0x004e220000201400 */
[----:B------:R-:W-:Y:S05]  /*98a0*/  BRA `(.L_x_5245) ;  /* 0x00000be000007947 */ /* 0x000fea0003800000 */
.L_x_5246:
[----:B------:R-:W2:Y:S02]  /*98b0*/  LDG.E.U16 R0, [R2.64] ;  /* 0x0000002402007981 */ /* 0x000ea4000c1e1500 */
[----:B--2---:R-:W0:Y:S01]  /*98c0*/  I2F.S16 R0, R0 ;  /* 0x0000000000007306 */ /* 0x004e220000101400 */
[----:B------:R-:W-:Y:S05]  /*98d0*/  BRA `(.L_x_5245) ;  /* 0x00000bb000007947 */ /* 0x000fea0003800000 */
.L_x_5241:
        /* <DEDUP_REMOVED lines=8> */
.L_x_5249:
[----:B------:R-:W2:Y:S02]  /*9960*/  LDG.E.U16 R0, [R2.64] ;  /* 0x0000002402007981 */ /* 0x000ea4000c1e1500 */
[----:B--2---:R-:W-:Y:S01]  /*9970*/  HADD2.F32 R0, -RZ, R0.H0_H0 ;  /* 0x20000000ff007230 */ /* 0x004fe20000004100 */
[----:B------:R-:W-:Y:S05]  /*9980*/  BRA `(.L_x_5245) ;  /* 0x00000b0000007947 */ /* 0x000fea0003800000 */
.L_x_5248:
        /* <DEDUP_REMOVED lines=8> */
.L_x_5251:
[----:B------:R-:W2:Y:S02]  /*9a10*/  LDG.E.U16 R0, [R2.64] ;  /* 0x0000002402007981 */ /* 0x000ea4000c1e1500 */
[----:B--2---:R-:W-:Y:S01]  /*9a20*/  HADD2.F32 R0, -RZ, R0.H0_H0 ;  /* 0x20000000ff007230 */ /* 0x004fe20000004100 */
[----:B------:R-:W-:Y:S05]  /*9a30*/  BRA `(.L_x_5245) ;  /* 0x00000a5000007947 */ /* 0x000fea0003800000 */
.L_x_5250:
[----:B------:R-:W2:Y:S02]  /*9a40*/  LDG.E.64 R2, [R2.64] ;  /* 0x0000002402027981 */ /* 0x000ea4000c1e1b00 */
[----:B--2---:R-:W0:Y:S01]  /*9a50*/  F2F.F32.F64 R0, R2 ;  /* 0x0000000200007310 */ /* 0x004e220000301000 */
[----:B------:R-:W0:-:S14]  /*9a60*/  DSETP.GEU.AND P0, PT, |R2|, c[0x2][0x0], PT ;  /* 0x008000000200762a */ /* 0x000e1c0003f0e200 */
[----:B0-----:R-:W-:Y:S01]  /*9a70*/  @!P0 FMUL R0, R0, 1.175494350822287508e-38 ;  /* 0x0080000000008820 */ /* 0x001fe20000400000 */
[----:B------:R-:W-:Y:S05]  /*9a80*/  BRA `(.L_x_5245) ;  /* 0x00000a0000007947 */ /* 0x000fea0003800000 */
.L_x_5240:
        /* <DEDUP_REMOVED lines=12> */
.L_x_5254:
[----:B------:R-:W2:Y:S02]  /*9b50*/  LDG.E.64 R2, [R2.64] ;  /* 0x0000002402027981 */ /* 0x000ea4000c1e1b00 */
[----:B--2---:R-:W0:Y:S01]  /*9b60*/  F2F.F32.F64 R0, R2 ;  /* 0x0000000200007310 */ /* 0x004e220000301000 */
[----:B------:R-:W0:-:S14]  /*9b70*/  DSETP.GEU.AND P0, PT, |R2|, c[0x2][0x0], PT ;  /* 0x008000000200762a */ /* 0x000e1c0003f0e200 */
[----:B0-----:R-:W-:Y:S01]  /*9b80*/  @!P0 FMUL R0, R0, 1.175494350822287508e-38 ;  /* 0x0080000000008820 */ /* 0x001fe20000400000 */
[----:B------:R-:W-:Y:S05]  /*9b90*/  BRA `(.L_x_5245) ;  /* 0x000008f000007947 */ /* 0x000fea0003800000 */
.L_x_5253:
        /* <DEDUP_REMOVED lines=26> */
.L_x_5256:
        /* <DEDUP_REMOVED lines=13> */
.L_x_5255:
[----:B------:R-:W2:Y:S02]  /*9e10*/  LDG.E.U16 R0, [R2.64] ;  /* 0x0000002402007981 */ /* 0x000ea4000c1e1500 */
[----:B--2---:R-:W-:Y:S01]  /*9e20*/  PRMT R0, RZ, 0x5410, R0 ;  /* 0x00005410ff007816 */ /* 0x004fe20000000000 */
[----:B------:R-:W-:Y:S05]  /*9e30*/  BRA `(.L_x_5245) ;  /* 0x0000065000007947 */ /* 0x000fea0003800000 */
.L_x_5252:
        /* <DEDUP_REMOVED lines=11> */
.L_x_5259:
        /* <DEDUP_REMOVED lines=20> */
.L_x_5261:
[----:B------:R-:W-:Y:S05]  /*a030*/  BSYNC B0 ;  /* 0x0000000000007941 */ /* 0x000fea0003800000 */
.L_x_5260:
[----:B------:R-:W-:Y:S01]  /*a040*/  LEA R3, R0, 0x3b800000, 0x17 ;  /* 0x3b80000000037811 */ /* 0x000fe200078eb8ff */
[----:B------:R-:W-:-:S05]  /*a050*/  IMAD.SHL.U32 R0, R2, 0x100000, RZ ;  /* 0x0010000002007824 */ /* 0x000fca00078e00ff */
[----:B------:R-:W-:Y:S01]  /*a060*/  LOP3.LUT R0, R3, R0, R4, 0xfe, !PT ;  /* 0x0000000003007212 */ /* 0x000fe200078efe04 */
[----:B------:R-:W-:Y:S05]  /*a070*/  BRA `(.L_x_5245) ;  /* 0x0000041000007947 */ /* 0x000fea0003800000 */
.L_x_5258:
        /* <DEDUP_REMOVED lines=20> */
.L_x_5263:
[----:B------:R-:W-:Y:S05]  /*a1c0*/  BSYNC B0 ;  /* 0x0000000000007941 */ /* 0x000fea0003800000 */
.L_x_5262:
[----:B------:R-:W-:Y:S01]  /*a1d0*/  LEA R3, R0, 0x37800000, 0x17 ;  /* 0x3780000000037811 */ /* 0x000fe200078eb8ff */
[----:B------:R-:W-:-:S05]  /*a1e0*/  IMAD.SHL.U32 R0, R2, 0x200000, RZ ;  /* 0x0020000002007824 */ /* 0x000fca00078e00ff */
[----:B------:R-:W-:Y:S01]  /*a1f0*/  LOP3.LUT R0, R3, R0, R4, 0xfe, !PT ;  /* 0x0000000003007212 */ /* 0x000fe200078efe04 */
[----:B------:R-:W-:Y:S05]  /*a200*/  BRA `(.L_x_5245) ;  /* 0x0000028000007947 */ /* 0x000fea0003800000 */
.L_x_5257:
        /* <DEDUP_REMOVED lines=14> */
.L_x_5244:
        /* <DEDUP_REMOVED lines=21> */
.L_x_5265:
[----:B------:R-:W2:Y:S02]  /*a440*/  LDG.E.64 R2, [R2.64] ;  /* 0x0000002402027981 */ /* 0x000ea4000c1e1b00 */
[----:B--2---:R0:W1:Y:S01]  /*a450*/  I2F.U64 R0, R2 ;  /* 0x0000000200007312 */ /* 0x0040620000301000 */
[----:B------:R-:W-:Y:S05]  /*a460*/  BRA `(.L_x_5245) ;  /* 0x0000002000007947 */ /* 0x000fea0003800000 */
.L_x_5264:
[----:B------:R-:W2:Y:S02]  /*a470*/  LDG.E R0, [R2.64] ;  /* 0x0000002402007981 */ /* 0x000ea4000c1e1900 */
[----:B--2---:R-:W0:Y:S02]  /*a480*/  I2F.U32 R0, R0 ;  /* 0x0000000000007306 */ /* 0x004e240000201000 */
.L_x_5245:
[----:B------:R-:W-:Y:S05]  /*a490*/  BSYNC B6 ;  /* 0x0000000000067941 */ /* 0x000fea0003800000 */
.L_x_5239:
        /* <DEDUP_REMOVED lines=36> */
.L_x_5267:
[----:B------:R-:W-:Y:S05]  /*a6e0*/  BSYNC B0 ;  /* 0x0000000000007941 */ /* 0x000fea0003800000 */
.L_x_5266:
        /* <DEDUP_REMOVED lines=13> */
.L_x_5271:
[----:B------:R-:W0:Y:S02]  /*a7c0*/  F2I.S64.TRUNC R2, R2 ;  /* 0x0000000200027311 */ /* 0x000e24000020d900 */
[----:B0-----:R-:W-:-:S05]  /*a7d0*/  IMAD.MOV.U32 R5, RZ, RZ, R2 ;  /* 0x000000ffff057224 */ /* 0x001fca00078e0002 */
[----:B------:R-:W-:Y:S01]  /*a7e0*/  STG.E.U8 [R16.64], R5 ;  /* 0x0000000510007986 */ /* 0x000fe2000c101124 */
[----:B------:R-:W-:Y:S05]  /*a7f0*/  EXIT ;  /* 0x000000000000794d */ /* 0x000fea0003800000 */
.L_x_5270:
        /* <DEDUP_REMOVED lines=9> */
.L_x_5274:
[----:B------:R-:W0:Y:S02]  /*a890*/  F2I.FTZ.TRUNC.NTZ R3, R2 ;  /* 0x0000000200037305 */ /* 0x000e24000021f100 */
[----:B0-----:R-:W-:Y:S01]  /*a8a0*/  STG.E [R16.64], R3 ;  /* 0x0000000310007986 */ /* 0x001fe2000c101924 */
[----:B------:R-:W-:Y:S05]  /*a8b0*/  EXIT ;  /* 0x000000000000794d */ /* 0x000fea0003800000 */
.L_x_5273:
[----:B------:R-:W0:Y:S02]  /*a8c0*/  F2I.FTZ.TRUNC.NTZ R3, R2 ;  /* 0x0000000200037305 */ /* 0x000e24000021f100 */
[----:B0-----:R-:W-:Y:S01]  /*a8d0*/  STG.E.U16 [R16.64], R3 ;  /* 0x0000000310007986 */ /* 0x001fe2000c101524 */
[----:B------:R-:W-:Y:S05]  /*a8e0*/  EXIT ;  /* 0x000000000000794d */ /* 0x000fea0003800000 */
.L_x_5269:
        /* <DEDUP_REMOVED lines=8> */
.L_x_5276:
[----:B------:R-:W-:-:S05]  /*a970*/  F2FP.PACK_AB R2, RZ, R2 ;  /* 0x00000002ff02723e */ /* 0x000fca00000000ff */
[----:B------:R-:W-:Y:S01]  /*a980*/  STG.E.U16 [R16.64], R2 ;  /* 0x0000000210007986 */ /* 0x000fe2000c101524 */
[----:B------:R-:W-:Y:S05]  /*a990*/  EXIT ;  /* 0x000000000000794d */ /* 0x000fea0003800000 */
.L_x_5275:
        /* <DEDUP_REMOVED lines=9> */
.L_x_5278:
[----:B------:R-:W-:-:S04]  /*aa30*/  F2FP.PACK_AB R3, RZ, R2 ;  /* 0x00000002ff03723e */ /* 0x000fc800000000ff */
[----:B------:R-:W-:-:S05]  /*aa40*/  PRMT R3, R3, 0x5410, RZ ;  /* 0x0000541003037816 */ /* 0x000fca00000000ff */
[----:B------:R-:W-:Y:S01]  /*aa50*/  STG.E [R16.64], R3 ;  /* 0x0000000310007986 */ /* 0x000fe2000c101924 */
[----:B------:R-:W-:Y:S05]  /*aa60*/  EXIT ;  /* 0x000000000000794d */ /* 0x000fea0003800000 */
.L_x_5277:
[----:B------:R-:W-:-:S06]  /*aa70*/  FMUL.FTZ R2, R2, 1 ;  /* 0x3f80000002027820 */ /* 0x000fcc0000410000 */
[----:B------:R-:W0:Y:S02]  /*aa80*/  F2F.F64.F32 R2, R2 ;  /* 0x0000000200027310 */ /* 0x000e240000201800 */
[----:B0-----:R-:W-:Y:S01]  /*aa90*/  STG.E.64 [R16.64], R2 ;  /* 0x0000000210007986 */ /* 0x001fe2000c101b24 */
[----:B------:R-:W-:Y:S05]  /*aaa0*/  EXIT ;  /* 0x000000000000794d */ /* 0x000fea0003800000 */
.L_x_5268:
        /* <DEDUP_REMOVED lines=12> */
.L_x_5281:
[----:B------:R-:W-:Y:S01]  /*ab70*/  FMUL.FTZ R4, R2, 1 ;  /* 0x3f80000002047820 */ /* 0x000fe20000410000 */
[----:B------:R-:W-:-:S05]  /*ab80*/  CS2R R6, SRZ ;  /* 0x0000000000067805 */ /* 0x000fca000001ff00 */
[----:B------:R-:W0:Y:S02]  /*ab90*/  F2F.F64.F32 R4, R4 ;  /* 0x0000000400047310 */ /* 0x000e240000201800 */
[----:B0-----:R-:W-:Y:S01]  /*aba0*/  STG.E.128 [R16.64], R4 ;  /* 0x0000000410007986 */ /* 0x001fe2000c101d24 */
[----:B------:R-:W-:Y:S05]  /*abb0*/  EXIT ;  /* 0x000000000000794d */ /* 0x000fea0003800000 */
.L_x_5280:
        /* <DEDUP_REMOVED lines=20> */
.L_x_5285:
[----:B------:R-:W-:Y:S05]  /*ad00*/  BSYNC B0 ;  /* 0x0000000000007941 */ /* 0x000fea0003800000 */
.L_x_5284:
[----:B------:R-:W-:-:S05]  /*ad10*/  LOP3.LUT R5, R0, R5, RZ, 0xfc, !PT ;  /* 0x0000000500057212 */ /* 0x000fca00078efcff */
[----:B------:R-:W-:Y:S01]  /*ad20*/  STG.E.U8 [R16.64], R5 ;  /* 0x0000000510007986 */ /* 0x000fe2000c101124 */
[----:B------:R-:W-:Y:S05]  /*ad30*/  EXIT ;  /* 0x000000000000794d */ /* 0x000fea0003800000 */
.L_x_5283:
        /* <DEDUP_REMOVED lines=12> */
.L_x_5287:
[----:B------:R-:W-:Y:S01]  /*ae00*/  IMAD.MOV.U32 R0, RZ, RZ, 0x7f ;  /* 0x0000007fff007424 */ /* 0x000fe200078e00ff */
[----:B------:R-:W-:-:S04]  /*ae10*/  ISETP.GT.U32.AND P0, PT, R4, 0x7f800000, PT ;  /* 0x7f8000000400780c */ /* 0x000fc80003f04070 */
[----:B------:R-:W-:-:S04]  /*ae20*/  SEL R0, R0, 0x7c, P0 ;  /* 0x0000007c00007807 */ /* 0x000fc80000000000 */
.L_x_5288:
[----:B------:R-:W-:Y:S05]  /*ae30*/  BSYNC B0 ;  /* 0x0000000000007941 */ /* 0x000fea0003800000 */
.L_x_5286:
[----:B------:R-:W-:-:S04]  /*ae40*/  LOP3.LUT R2, R2, 0x80000000, RZ, 0xc0, !PT ;  /* 0x8000000002027812 */ /* 0x000fc800078ec0ff */
[----:B------:R-:W-:-:S04]  /*ae50*/  SHF.R.U32.HI R3, RZ, 0x18, R2 ;  /* 0x00000018ff037819 */ /* 0x000fc80000011602 */
[----:B------:R-:W-:-:S05]  /*ae60*/  LOP3.LUT R3, R0, R3, RZ, 0xfc, !PT ;  /* 0x0000000300037212 */ /* 0x000fca00078efcff */
[----:B------:R-:W-:Y:S01]  /*ae70*/  STG.E.U8 [R16.64], R3 ;  /* 0x0000000310007986 */ /* 0x000fe2000c101124 */
[----:B------:R-:W-:Y:S05]  /*ae80*/  EXIT ;  /* 0x000000000000794d */ /* 0x000fea0003800000 */
.L_x_5282:
[----:B------:R-:W-:-:S05]  /*ae90*/  F2FP.BF16.PACK_AB R2, RZ, R2 ;  /* 0x00000002ff02723e */ /* 0x000fca00000010ff */
[----:B------:R-:W-:Y:S01]  /*aea0*/  STG.E.U16 [R16.64], R2 ;  /* 0x0000000210007986 */ /* 0x000fe2000c101524 */
[----:B------:R-:W-:Y:S05]  /*aeb0*/  EXIT ;  /* 0x000000000000794d */ /* 0x000fea0003800000 */
.L_x_5279:
        /* <DEDUP_REMOVED lines=11> */
.L_x_5291:
        /* <DEDUP_REMOVED lines=16> */
.L_x_5294:
[----:B------:R-:W-:-:S04]  /*b070*/  LOP3.LUT R2, R2, 0x80000000, RZ, 0xc0, !PT ;  /* 0x8000000002027812 */ /* 0x000fc800078ec0ff */
[----:B------:R-:W-:-:S04]  /*b080*/  SHF.R.U32.HI R3, RZ, 0x18, R2 ;  /* 0x00000018ff037819 */ /* 0x000fc80000011602 */
[----:B------:R-:W-:-:S04]  /*b090*/  LOP3.LUT R0, R0, R3, RZ, 0xfc, !PT ;  /* 0x0000000300007212 */ /* 0x000fc800078efcff */
[----:B------:R-:W-:Y:S02]  /*b0a0*/  PRMT R8, R0, 0x7610, R8 ;  /* 0x0000761000087816 */ /* 0x000fe40000000008 */
.L_x_5293:
[----:B------:R-:W-:Y:S05]  /*b0b0*/  BSYNC B0 ;  /* 0x0000000000007941 */ /* 0x000fea0003800000 */
.L_x_5292:
[----:B------:R-:W-:Y:S01]  /*b0c0*/  STG.E.U8 [R16.64], R8 ;  /* 0x0000000810007986 */ /* 0x000fe2000c101124 */
[----:B------:R-:W-:Y:S05]  /*b0d0*/  EXIT ;  /* 0x000000000000794d */ /* 0x000fea0003800000 */
.L_x_5290:
        /* <DEDUP_REMOVED lines=16> */
.L_x_5297:
[----:B------:R-:W-:-:S04]  /*b1e0*/  LOP3.LUT R2, R2, 0x80000000, RZ, 0xc0, !PT ;  /* 0x8000000002027812 */ /* 0x000fc800078ec0ff */
[----:B------:R-:W-:-:S04]  /*b1f0*/  SHF.R.U32.HI R3, RZ, 0x18, R2 ;  /* 0x00000018ff037819 */ /* 0x000fc80000011602 */
[----:B------:R-:W-:-:S04]  /*b200*/  LOP3.LUT R0, R0, R3, RZ, 0xfc, !PT ;  /* 0x0000000300007212 */ /* 0x000fc800078efcff */
[----:B------:R-:W-:Y:S02]  /*b210*/  PRMT R8, R0, 0x7610, R8 ;  /* 0x0000761000087816 */ /* 0x000fe40000000008 */
.L_x_5296:
[----:B------:R-:W-:Y:S05]  /*b220*/  BSYNC B0 ;  /* 0x0000000000007941 */ /* 0x000fea0003800000 */
.L_x_5295:
[----:B------:R-:W-:Y:S01]  /*b230*/  STG.E.U8 [R16.64], R8 ;  /* 0x0000000810007986 */ /* 0x000fe2000c101124 */
[----:B------:R-:W-:Y:S05]  /*b240*/  EXIT ;  /* 0x000000000000794d */ /* 0x000fea0003800000 */
.L_x_5289:
        /* <DEDUP_REMOVED lines=21> */
.L_x_5272:
        /* <DEDUP_REMOVED lines=20> */
.L_x_5299:
[----:B------:R-:W0:Y:S02]  /*b4e0*/  F2I.U64.TRUNC R2, R2 ;  /* 0x0000000200027311 */ /* 0x000e24000020d800 */
[----:B0-----:R-:W-:Y:S01]  /*b4f0*/  STG.E.64 [R16.64], R2 ;  /* 0x0000000210007986 */ /* 0x001fe2000c101b24 */
[----:B------:R-:W-:Y:S05]  /*b500*/  EXIT ;  /* 0x000000000000794d */ /* 0x000fea0003800000 */
.L_x_5298:
[----:B------:R-:W0:Y:S02]  /*b510*/  F2I.FTZ.U32.TRUNC.NTZ R3, R2 ;  /* 0x0000000200037305 */ /* 0x000e24000021f000 */
[----:B0-----:R-:W-:Y:S01]  /*b520*/  STG.E [R16.64], R3 ;  /* 0x0000000310007986 */ /* 0x001fe2000c101924 */
[----:B------:R-:W-:Y:S05]  /*b530*/  EXIT ;  /* 0x000000000000794d */ /* 0x000fea0003800000 */
.L_x_5300:
        /* <DEDUP_REMOVED lines=12> */
.L_x_6730:


//--------------------- .text._ZN2at6native27unrolled_elementwise_kernelIZZZNS0_33launch_log_sigmoid_forward_kernelERNS_18TensorIteratorBaseEENKUlvE_clEvENKUlvE0_clEvEUlfE_St5arrayIPcLm2EELi4E23TrivialOffsetCalculatorILi1EjESB_NS0_6memory12LoadWithCastILi1EEENSC_13StoreWithCastILi1EEEEEviT_T0_T2_T3_T4_T5_ --------------------------
	.section	.text._ZN2at6native27unrolled_elementwise_kernelIZZZNS0_33launch_log_sigmoid_forward_kernelERNS_18TensorIteratorBaseEENKUlvE_clEvENKUlvE0_clEvEUlfE_St5arrayIPcLm2EELi4E23TrivialOffsetCalculatorILi1EjESB_NS0_6memory12LoadWithCastILi1EEENSC_13StoreWithCastILi1EEEEEviT_T0_T2_T3_T4_T5_,"ax",@progbits
	.sectioninfo	@"SHI_REGISTERS=30"
	.align	128
        .global         _ZN2at6native27unrolled_elementwise_kernelIZZZNS0_33launch_log_sigmoid_forward_kernelERNS_18TensorIteratorBaseEENKUlvE_clEvENKUlvE0_clEvEUlfE_St5arrayIPcLm2EELi4E23TrivialOffsetCalculatorILi1EjESB_NS0_6memory12LoadWithCastILi1EEENSC_13StoreWithCastILi1EEEEEviT_T0_T2_T3_T4_T5_
        .type           _ZN2at6native27unrolled_elementwise_kernelIZZZNS0_33launch_log_sigmoid_forward_kernelERNS_18TensorIteratorBaseEENKUlvE_clEvENKUlvE0_clEvEUlfE_St5arrayIPcLm2EELi4E23TrivialOffsetCalculatorILi1EjESB_NS0_6memory12LoadWithCastILi1EEENSC_13StoreWithCastILi1EEEEEviT_T0_T2_T3_T4_T5_,@function
        .size           _ZN2at6native27unrolled_elementwise_kernelIZZZNS0_33launch_log_sigmoid_forward_kernelERNS_18TensorIteratorBaseEENKUlvE_clEvENKUlvE0_clEvEUlfE_St5arrayIPcLm2EELi4E23TrivialOffsetCalculatorILi1EjESB_NS0_6memory12LoadWithCastILi1EEENSC_13StoreWithCastILi1EEEEEviT_T0_T2_T3_T4_T5_,(.L_x_6731 - _ZN2at6native27unrolled_elementwise_kernelIZZZNS0_33launch_log_sigmoid_forward_kernelERNS_18TensorIteratorBaseEENKUlvE_clEvENKUlvE0_clEvEUlfE_St5arrayIPcLm2EELi4E23TrivialOffsetCalculatorILi1EjESB_NS0_6memory12LoadWithCastILi1EEENSC_13StoreWithCastILi1EEEEEviT_T0_T2_T3_T4_T5_)
        .other          _ZN2at6native27unrolled_elementwise_kernelIZZZNS0_33launch_log_sigmoid_forward_kernelERNS_18TensorIteratorBaseEENKUlvE_clEvENKUlvE0_clEvEUlfE_St5arrayIPcLm2EELi4E23TrivialOffsetCalculatorILi1EjESB_NS0_6memory12LoadWithCastILi1EEENSC_13StoreWithCastILi1EEEEEviT_T0_T2_T3_T4_T5_,@"STO_CUDA_ENTRY STV_DEFAULT"
_ZN2at6native27unrolled_elementwise_kernelIZZZNS0_33launch_log_sigmoid_forward_kernelERNS_18TensorIteratorBaseEENKUlvE_clEvENKUlvE0_clEvEUlfE_St5arrayIPcLm2EELi4E23TrivialOffsetCalculatorILi1EjESB_NS0_6memory12LoadWithCastILi1EEENSC_13StoreWithCastILi1EEEEEviT_T0_T2_T3_T4_T5_:
.text._ZN2at6native27unrolled_elementwise_kernelIZZZNS0_33launch_log_sigmoid_forward_kernelERNS_18TensorIteratorBaseEENKUlvE_clEvENKUlvE0_clEvEUlfE_St5arrayIPcLm2EELi4E23TrivialOffsetCalculatorILi1EjESB_NS0_6memory12LoadWithCastILi1EEENSC_13StoreWithCastILi1EEEEEviT_T0_T2_T3_T4_T5_:
        /* <DEDUP_REMOVED lines=8> */
[----:B0-----:R-:W-:-:S05]  /*0080*/  IMAD R16, R2, R3, c[0x0][0x160] ;  /* 0x0000580002107624 */ /* 0x001fca00078e0203 */
[----:B--2---:R-:W-:-:S13]  /*0090*/  ISETP.GE.AND P0, PT, R25, R16, PT ;  /* 0x000000101900720c */ /* 0x004fda0003f06270 */
[----:B------:R-:W-:Y:S05]  /*00a0*/  @P0 BRA `(.L_x_5302) ;  /* 0x00000e4000000947 */ /* 0x000fea0003800000 */
[----:B-1----:R-:W-:Y:S01]  /*00b0*/  PRMT R0, R24, 0x9910, RZ ;  /* 0x0000991018007816 */ /* 0x002fe200000000ff */
        /* <DEDUP_REMOVED lines=18> */
.L_x_5307:
[----:B------:R-:W2:Y:S02]  /*01e0*/  LDG.E.U8 R4, [R4.64] ;  /* 0x0000002404047981 */ /* 0x000ea4000c1e1100 */
[----:B--2---:R0:W1:Y:S01]  /*01f0*/  I2F.U16 R23, R4 ;  /* 0x0000000400177306 */ /* 0x0040620000101000 */
[----:B------:R-:W-:Y:S05]  /*0200*/  BRA `(.L_x_5309) ;  /* 0x00000cb000007947 */ /* 0x000fea0003800000 */
.L_x_5306:
        /* <DEDUP_REMOVED lines=9> */
.L_x_5311:
[----:B------:R-:W2:Y:S02]  /*02a0*/  LDG.E R4, [R4.64] ;  /* 0x0000002404047981 */ /* 0x000ea4000c1e1900 */
[----:B--2---:R0:W1:Y:S01]  /*02b0*/  I2F R23, R4 ;  /* 0x0000000400177306 */ /* 0x0040620000201400 */
[----:B------:R-:W-:Y:S05]  /*02c0*/  BRA `(.L_x_5309) ;  /* 0x00000bf000007947 */ /* 0x000fea0003800000 */
.L_x_5310:
[----:B------:R-:W2:Y:S02]  /*02d0*/  LDG.E.U16 R4, [R4.64] ;  /* 0x0000002404047981 */ /* 0x000ea4000c1e1500 */
[----:B--2---:R0:W1:Y:S01]  /*02e0*/  I2F.S16 R23, R4 ;  /* 0x0000000400177306 */ /* 0x0040620000101400 */
[----:B------:R-:W-:Y:S05]  /*02f0*/  BRA `(.L_x_5309) ;  /* 0x00000bc000007947 */ /* 0x000fea0003800000 */
.L_x_5305:
        /* <DEDUP_REMOVED lines=8> */
.L_x_5313:
[----:B------:R-:W2:Y:S02]  /*0380*/  LDG.E.U16 R4, [R4.64] ;  /* 0x0000002404047981 */ /* 0x000ea4000c1e1500 */
[----:B--2---:R-:W-:Y:S01]  /*0390*/  HADD2.F32 R23, -RZ, R4.H0_H0 ;  /* 0x20000004ff177230 */ /* 0x004fe20000004100 */
[----:B------:R-:W-:Y:S05]  /*03a0*/  BRA `(.L_x_5309) ;  /* 0x00000b1000007947 */ /* 0x000fea0003800000 */
.L_x_5312:
        /* <DEDUP_REMOVED lines=8> */
.L_x_5315:
[----:B------:R-:W2:Y:S02]  /*0430*/  LDG.E.U16 R4, [R4.64] ;  /* 0x0000002404047981 */ /* 0x000ea4000c1e1500 */
[----:B--2---:R-:W-:Y:S01]  /*0440*/  HADD2.F32 R23, -RZ, R4.H0_H0 ;  /* 0x20000004ff177230 */ /* 0x004fe20000004100 */
[----:B------:R-:W-:Y:S05]  /*0450*/  BRA `(.L_x_5309) ;  /* 0x00000a6000007947 */ /* 0x000fea0003800000 */
.L_x_5314:
[----:B------:R-:W2:Y:S02]  /*0460*/  LDG.E.64 R4, [R4.64] ;  /* 0x0000002404047981 */ /* 0x000ea4000c1e1b00 */
[----:B--2---:R-:W0:Y:S01]  /*0470*/  F2F.F32.F64 R23, R4 ;  /* 0x0000000400177310 */ /* 0x004e220000301000 */
[----:B------:R-:W0:-:S14]  /*0480*/  DSETP.GEU.AND P0, PT, |R4|, c[0x2][0x0], PT ;  /* 0x008000000400762a */ /* 0x000e1c0003f0e200 */
[----:B0-----:R-:W-:Y:S01]  /*0490*/  @!P0 FMUL R23, R23, 1.175494350822287508e-38 ;  /* 0x0080000017178820 */ /* 0x001fe20000400000 */
[----:B------:R-:W-:Y:S05]  /*04a0*/  BRA `(.L_x_5309) ;  /* 0x00000a1000007947 */ /* 0x000fea0003800000 */
.L_x_5304:
        /* <DEDUP_REMOVED lines=12> */
.L_x_5318:
[----:B------:R-:W2:Y:S02]  /*0570*/  LDG.E.64 R4, [R4.64] ;  /* 0x0000002404047981 */ /* 0x000ea4000c1e1b00 */
[----:B--2---:R-:W0:Y:S01]  /*0580*/  F2F.F32.F64 R23, R4 ;  /* 0x0000000400177310 */ /* 0x004e220000301000 */
[----:B------:R-:W0:-:S14]  /*0590*/  DSETP.GEU.AND P0, PT, |R4|, c[0x2][0x0], PT ;  /* 0x008000000400762a */ /* 0x000e1c0003f0e200 */
[----:B0-----:R-:W-:Y:S01]  /*05a0*/  @!P0 FMUL R23, R23, 1.175494350822287508e-38 ;  /* 0x0080000017178820 */ /* 0x001fe20000400000 */
[----:B------:R-:W-:Y:S05]  /*05b0*/  BRA `(.L_x_5309) ;  /* 0x0000090000007947 */ /* 0x000fea0003800000 */
.L_x_5317:
        /* <DEDUP_REMOVED lines=26> */
.L_x_5320:
        /* <DEDUP_REMOVED lines=14> */
.L_x_5319:
[----:B------:R-:W2:Y:S02]  /*0840*/  LDG.E.U16 R4, [R4.64] ;  /* 0x0000002404047981 */ /* 0x000ea4000c1e1500 */
[----:B--2---:R-:W-:Y:S01]  /*0850*/  PRMT R23, RZ, 0x5410, R4 ;  /* 0x00005410ff177816 */ /* 0x004fe20000000004 */
[----:B------:R-:W-:Y:S05]  /*0860*/  BRA `(.L_x_5309) ;  /* 0x0000065000007947 */ /* 0x000fea0003800000 */
.L_x_5316:
        /* <DEDUP_REMOVED lines=11> */
.L_x_5323:
        /* <DEDUP_REMOVED lines=20> */
.L_x_5325:
[----:B------:R-:W-:Y:S05]  /*0a60*/  BSYNC B0 ;  /* 0x0000000000007941 */ /* 0x000fea0003800000 */
.L_x_5324:
[----:B------:R-:W-:Y:S01]  /*0a70*/  IMAD.SHL.U32 R3, R3, 0x100000, RZ ;  /* 0x0010000003037824 */ /* 0x000fe200078e00ff */
[----:B------:R-:W-:-:S04]  /*0a80*/  LEA R0, R0, 0x3b800000, 0x17 ;  /* 0x3b80000000007811 */ /* 0x000fc800078eb8ff */
[----:B------:R-:W-:Y:S01]  /*0a90*/  LOP3.LUT R23, R0, R3, R23, 0xfe, !PT ;  /* 0x0000000300177212 */ /* 0x000fe200078efe17 */
[----:B------:R-:W-:Y:S05]  /*0aa0*/  BRA `(.L_x_5309) ;  /* 0x0000041000007947 */ /* 0x000fea0003800000 */
.L_x_5322:
        /* <DEDUP_REMOVED lines=20> */
.L_x_5327:
[----:B------:R-:W-:Y:S05]  /*0bf0*/  BSYNC B0 ;  /* 0x0000000000007941 */ /* 0x000fea0003800000 */
.L_x_5326:
[----:B------:R-:W-:Y:S01]  /*0c00*/  IMAD.SHL.U32 R3, R3, 0x200000, RZ ;  /* 0x0020000003037824 */ /* 0x000fe200078e00ff */
[----:B------:R-:W-:-:S04]  /*0c10*/  LEA R0, R0, 0x37800000, 0x17 ;  /* 0x3780000000007811 */ /* 0x000fc800078eb8ff */
[----:B------:R-:W-:Y:S01]  /*0c20*/  LOP3.LUT R23, R0, R3, R23, 0xfe, !PT ;  /* 0x0000000300177212 */ /* 0x000fe200078efe17 */
[----:B------:R-:W-:Y:S05]  /*0c30*/  BRA `(.L_x_5309) ;  /* 0x0000028000007947 */ /* 0x000fea0003800000 */
.L_x_5321:
        /* <DEDUP_REMOVED lines=14> */
.L_x_5308:
        /* <DEDUP_REMOVED lines=21> */
.L_x_5329:
[----:B------:R-:W2:Y:S02]  /*0e70*/  LDG.E.64 R4, [R4.64] ;  /* 0x0000002404047981 */ /* 0x000ea4000c1e1b00 */
[----:B--2---:R0:W1:Y:S01]  /*0e80*/  I2F.U64 R23, R4 ;  /* 0x0000000400177312 */ /* 0x0040620000301000 */
[----:B------:R-:W-:Y:S05]  /*0e90*/  BRA `(.L_x_5309) ;  /* 0x0000002000007947 */ /* 0x000fea0003800000 */
.L_x_5328:
[----:B------:R-:W2:Y:S02]  /*0ea0*/  LDG.E R4, [R4.64] ;  /* 0x0000002404047981 */ /* 0x000ea4000c1e1900 */
[----:B--2---:R0:W1:Y:S02]  /*0eb0*/  I2F.U32 R23, R4 ;  /* 0x0000000400177306 */ /* 0x0040640000201000 */
.L_x_5309:
[----:B------:R-:W-:Y:S05]  /*0ec0*/  BSYNC B6 ;  /* 0x0000000000067941 */ /* 0x000fea0003800000 */
.L_x_5303:
[----:B------:R-:W2:Y:S02]  /*0ed0*/  S2R R25, SR_TID.X ;  /* 0x0000000000197919 */ /* 0x000ea40000002100 */
[----:B--2---:R-:W-:Y:S02]  /*0ee0*/  IADD3 R25, R25, 0x80, RZ ;  /* 0x0000008019197810 */ /* 0x004fe40007ffe0ff */
.L_x_5302:
[----:B-1----:R-:W-:Y:S05]  /*0ef0*/  BSYNC B7 ;  /* 0x0000000000077941 */ /* 0x002fea0003800000 */
.L_x_5301:
[----:B------:R-:W-:Y:S01]  /*0f00*/  ISETP.GE.AND P0, PT, R25, R16, PT ;  /* 0x000000101900720c */ /* 0x000fe20003f06270 */
[----:B------:R-:W-:-:S12]  /*0f10*/  BSSY B7, `(.L_x_5330) ;  /* 0x00000e5000077945 */ /* 0x000fd80003800000 */
[----:B------:R-:W-:Y:S05]  /*0f20*/  @P0 BRA `(.L_x_5331) ;  /* 0x00000e3000000947 */ /* 0x000fea0003800000 */
[----:B------:R-:W-:Y:S01]  /*0f30*/  IMAD R0, R2, 0x200, R25 ;  /* 0x0000020002007824 */ /* 0x000fe200078e0219 */
[----:B------:R-:W-:Y:S01]  /*0f40*/  PRMT R3, R24, 0x9910, RZ ;  /* 0x0000991018037816 */ /* 0x000fe200000000ff */
[----:B------:R-:W-:Y:S02]  /*0f50*/  BSSY B6, `(.L_x_5332) ;  /* 0x00000df000067945 */ /* 0x000fe40003800000 */
[----:B0-----:R-:W-:Y:S02]  /*0f60*/  IMAD R4, R0, c[0x0][0x180], RZ ;  /* 0x0000600000047a24 */ /* 0x001fe400078e02ff */
        /* <DEDUP_REMOVED lines=16> */
.L_x_5336:
[----:B------:R-:W2:Y:S02]  /*1070*/  LDG.E.U8 R4, [R4.64] ;  /* 0x0000002404047981 */ /* 0x000ea4000c1e1100 */
[----:B--2---:R0:W1:Y:S01]  /*1080*/  I2F.U16 R22, R4 ;  /* 0x0000000400167306 */ /* 0x0040620000101000 */
[----:B------:R-:W-:Y:S05]  /*1090*/  BRA `(.L_x_5338) ;  /* 0x00000ca000007947 */ /* 0x000fea0003800000 */
.L_x_5335:
        /* <DEDUP_REMOVED lines=9> */
.L_x_5340:
[----:B------:R-:W2:Y:S02]  /*1130*/  LDG.E R4, [R4.64] ;  /* 0x0000002404047981 */ /* 0x000ea4000c1e1900 */
[----:B--2---:R0:W1:Y:S01]  /*1140*/  I2F R22, R4 ;  /* 0x0000000400167306 */ /* 0x0040620000201400 */
[----:B------:R-:W-:Y:S05]  /*1150*/  BRA `(.L_x_5338) ;  /* 0x00000be000007947 */ /* 0x000fea0003800000 */
.L_x_5339:
[----:B------:R-:W2:Y:S02]  /*1160*/  LDG.E.U16 R4, [R4.64] ;  /* 0x0000002404047981 */ /* 0x000ea4000c1e1500 */
[----:B--2---:R0:W1:Y:S01]  /*1170*/  I2F.S16 R22, R4 ;  /* 0x0000000400167306 */ /* 0x0040620000101400 */
[----:B------:R-:W-:Y:S05]  /*1180*/  BRA `(.L_x_5338) ;  /* 0x00000bb000007947 */ /* 0x000fea0003800000 */
.L_x_5334:
        /* <DEDUP_REMOVED lines=8> */
.L_x_5342:
[----:B------:R-:W2:Y:S02]  /*1210*/  LDG.E.U16 R4, [R4.64] ;  /* 0x0000002404047981 */ /* 0x000ea4000c1e1500 */
[----:B--2---:R-:W-:Y:S01]  /*1220*/  HADD2.F32 R22, -RZ, R4.H0_H0 ;  /* 0x20000004ff167230 */ /* 0x004fe20000004100 */
[----:B------:R-:W-:Y:S05]  /*1230*/  BRA `(.L_x_5338) ;  /* 0x00000b0000007947 */ /* 0x000fea0003800000 */
.L_x_5341:
        /* <DEDUP_REMOVED lines=8> */
.L_x_5344:
[----:B------:R-:W2:Y:S02]  /*12c0*/  LDG.E.U16 R4, [R4.64] ;  /* 0x0000002404047981 */ /* 0x000ea4000c1e1500 */
[----:B--2---:R-:W-:Y:S01]  /*12d0*/  HADD2.F32 R22, -RZ, R4.H0_H0 ;  /* 0x20000004ff167230 */ /* 0x004fe20000004100 */
[----:B------:R-:W-:Y:S05]  /*12e0*/  BRA `(.L_x_5338) ;  /* 0x00000a5000007947 */ /* 0x000fea0003800000 */
.L_x_5343:
[----:B------:R-:W2:Y:S02]  /*12f0*/  LDG.E.64 R4, [R4.64] ;  /* 0x0000002404047981 */ /* 0x000ea4000c1e1b00 */
[----:B--2---:R-:W0:Y:S01]  /*1300*/  F2F.F32.F64 R22, R4 ;  /* 0x0000000400167310 */ /* 0x004e220000301000 */
[----:B------:R-:W0:-:S14]  /*1310*/  DSETP.GEU.AND P0, PT, |R4|, c[0x2][0x0], PT ;  /* 0x008000000400762a */ /* 0x000e1c0003f0e200 */
[----:B0-----:R-:W-:Y:S01]  /*1320*/  @!P0 FMUL R22, R22, 1.175494350822287508e-38 ;  /* 0x0080000016168820 */ /* 0x001fe20000400000 */
[----:B------:R-:W-:Y:S05]  /*1330*/  BRA `(.L_x_5338) ;  /* 0x00000a0000007947 */ /* 0x000fea0003800000 */
.L_x_5333:
        /* <DEDUP_REMOVED lines=12> */
.L_x_5347:
[----:B------:R-:W2:Y:S02]  /*1400*/  LDG.E.64 R4, [R4.64] ;  /* 0x0000002404047981 */ /* 0x000ea4000c1e1b00 */
[----:B--2---:R-:W0:Y:S01]  /*1410*/  F2F.F32.F64 R22, R4 ;  /* 0x0000000400167310 */ /* 0x004e220000301000 */
[----:B------:R-:W0:-:S14]  /*1420*/  DSETP.GEU.AND P0, PT, |R4|, c[0x2][0x0], PT ;  /* 0x008000000400762a */ /* 0x000e1c0003f0e200 */
[----:B0-----:R-:W-:Y:S01]  /*1430*/  @!P0 FMUL R22, R22, 1.175494350822287508e-38 ;  /* 0x0080000016168820 */ /* 0x001fe20000400000 */
[----:B------:R-:W-:Y:S05]  /*1440*/  BRA `(.L_x_5338) ;  /* 0x000008f000007947 */ /* 0x000fea0003800000 */
.L_x_5346:
        /* <DEDUP_REMOVED lines=26> */
.L_x_5349:
        /* <DEDUP_REMOVED lines=13> */
.L_x_5348:
[----:B------:R-:W2:Y:S02]  /*16c0*/  LDG.E.U16 R4, [R4.64] ;  /* 0x0000002404047981 */ /* 0x000ea4000c1e1500 */
[----:B--2---:R-:W-:Y:S01]  /*16d0*/  PRMT R22, RZ, 0x5410, R4 ;  /* 0x00005410ff167816 */ /* 0x004fe20000000004 */
[----:B------:R-:W-:Y:S05]  /*16e0*/  BRA `(.L_x_5338) ;  /* 0x0000065000007947 */ /* 0x000fea0003800000 */
.L_x_5345:
        /* <DEDUP_REMOVED lines=11> */
.L_x_5352:
        /* <DEDUP_REMOVED lines=20> */
.L_x_5354:
[----:B------:R-:W-:Y:S05]  /*18e0*/  BSYNC B0 ;  /* 0x0000000000007941 */ /* 0x000fea0003800000 */
.L_x_5353:
[----:B------:R-:W-:Y:S01]  /*18f0*/  IMAD.SHL.U32 R3, R3, 0x100000, RZ ;  /* 0x0010000003037824 */ /* 0x000fe200078e00ff */
[----:B------:R-:W-:-:S04]  /*1900*/  LEA R5, R0, 0x3b800000, 0x17 ;  /* 0x3b80000000057811 */ /* 0x000fc800078eb8ff */
[----:B------:R-:W-:Y:S01]  /*1910*/  LOP3.LUT R22, R5, R3, R22, 0xfe, !PT ;  /* 0x0000000305167212 */ /* 0x000fe200078efe16 */
[----:B------:R-:W-:Y:S05]  /*1920*/  BRA `(.L_x_5338) ;  /* 0x0000041000007947 */ /* 0x000fea0003800000 */
.L_x_5351:
        /* <DEDUP_REMOVED lines=20> */
.L_x_5356:
[----:B------:R-:W-:Y:S05]  /*1a70*/  BSYNC B0 ;  /* 0x0000000000007941 */ /* 0x000fea0003800000 */
.L_x_5355:
[----:B------:R-:W-:Y:S01]  /*1a80*/  IMAD.SHL.U32 R3, R3, 0x200000, RZ ;  /* 0x0020000003037824 */ /* 0x000fe200078e00ff */
[----:B------:R-:W-:-:S04]  /*1a90*/  LEA R5, R0, 0x37800000, 0x17 ;  /* 0x3780000000057811 */ /* 0x000fc800078eb8ff */
[----:B------:R-:W-:Y:S01]  /*1aa0*/  LOP3.LUT R22, R5, R3, R22, 0xfe, !PT ;  /* 0x0000000305167212 */ /* 0x000fe200078efe16 */
[----:B------:R-:W-:Y:S05]  /*1ab0*/  BRA `(.L_x_5338) ;  /* 0x0000028000007947 */ /* 0x000fea0003800000 */
.L_x_5350:
        /* <DEDUP_REMOVED lines=14> */
.L_x_5337:
        /* <DEDUP_REMOVED lines=19> */
[----:B------:R-:W-:Y:S01]  /*1cd0*/  IMAD.MOV.U32 R22, RZ, RZ, RZ ;  /* 0x000000ffff167224 */ /* 0x000fe200078e00ff */
[----:B------:R-:W-:Y:S05]  /*1ce0*/  BRA `(.L_x_5338) ;  /* 0x0000005000007947 */ /* 0x000fea0003800000 */
.L_x_5358:
[----:B------:R-:W2:Y:S02]  /*1cf0*/  LDG.E.64 R4, [R4.64] ;  /* 0x0000002404047981 */ /* 0x000ea4000c1e1b00 */
[----:B--2---:R0:W1:Y:S01]  /*1d00*/  I2F.U64 R22, R4 ;  /* 0x0000000400167312 */ /* 0x0040620000301000 */
[----:B------:R-:W-:Y:S05]  /*1d10*/  BRA `(.L_x_5338) ;  /* 0x0000002000007947 */ /* 0x000fea0003800000 */
.L_x_5357:
[----:B------:R-:W2:Y:S02]  /*1d20*/  LDG.E R4, [R4.64] ;  /* 0x0000002404047981 */ /* 0x000ea4000c1e1900 */
[----:B--2---:R0:W1:Y:S02]  /*1d30*/  I2F.U32 R22, R4 ;  /* 0x0000000400167306 */ /* 0x0040640000201000 */
.L_x_5338:
[----:B------:R-:W-:Y:S05]  /*1d40*/  BSYNC B6 ;  /* 0x0000000000067941 */ /* 0x000fea0003800000 */
.L_x_5332:
[----:B------:R-:W-:Y:S02]  /*1d50*/  IADD3 R25, R25, 0x80, RZ ;  /* 0x0000008019197810 */ /* 0x000fe40007ffe0ff */
.L_x_5331:
[----:B------:R-:W-:Y:S05]  /*1d60*/  BSYNC B7 ;  /* 0x0000000000077941 */ /* 0x000fea0003800000 */
.L_x_5330:
[----:B------:R-:W-:Y:S01]  /*1d70*/  ISETP.GE.AND P0, PT, R25, R16, PT ;  /* 0x000000101900720c */ /* 0x000fe20003f06270 */
[----:B------:R-:W-:Y:S01]  /*1d80*/  BSSY B7, `(.L_x_5359) ;  /* 0x00000e7000077945 */ /* 0x000fe20003800000 */
[----:B------:R-:W-:Y:S02]  /*1d90*/  IMAD.MOV.U32 R17, RZ, RZ, RZ ;  /* 0x000000ffff117224 */ /* 0x000fe400078e00ff */
[----:B------:R-:W-:-:S09]  /*1da0*/  IMAD.MOV.U32 R26, RZ, RZ, RZ ;  /* 0x000000ffff1a7224 */ /* 0x000fd200078e00ff */
        /* <DEDUP_REMOVED lines=21> */
.L_x_5365:
[----:B------:R-:W2:Y:S02]  /*1f00*/  LDG.E.U8 R4, [R4.64] ;  /* 0x0000002404047981 */ /* 0x000ea4000c1e1100 */
[----:B--2---:R0:W2:Y:S01]  /*1f10*/  I2F.U16 R26, R4 ;  /* 0x00000004001a7306 */ /* 0x0040a20000101000 */
[----:B------:R-:W-:Y:S05]  /*1f20*/  BRA `(.L_x_5367) ;  /* 0x00000ca000007947 */ /* 0x000fea0003800000 */
.L_x_5364:
        /* <DEDUP_REMOVED lines=9> */
.L_x_5369:
[----:B------:R-:W2:Y:S02]  /*1fc0*/  LDG.E R4, [R4.64] ;  /* 0x0000002404047981 */ /* 0x000ea4000c1e1900 */
[----:B--2---:R0:W2:Y:S01]  /*1fd0*/  I2F R26, R4 ;  /* 0x00000004001a7306 */ /* 0x0040a20000201400 */
[----:B------:R-:W-:Y:S05]  /*1fe0*/  BRA `(.L_x_5367) ;  /* 0x00000be000007947 */ /* 0x000fea0003800000 */
.L_x_5368:
[----:B------:R-:W2:Y:S02]  /*1ff0*/  LDG.E.U16 R4, [R4.64] ;  /* 0x0000002404047981 */ /* 0x000ea4000c1e1500 */
[----:B--2---:R0:W2:Y:S01]  /*2000*/  I2F.S16 R26, R4 ;  /* 0x00000004001a7306 */ /* 0x0040a20000101400 */
[----:B------:R-:W-:Y:S05]  /*2010*/  BRA `(.L_x_5367) ;  /* 0x00000bb000007947 */ /* 0x000fea0003800000 */
.L_x_5363:
        /* <DEDUP_REMOVED lines=8> */
.L_x_5371:
[----:B------:R-:W2:Y:S02]  /*20a0*/  LDG.E.U16 R4, [R4.64] ;  /* 0x0000002404047981 */ /* 0x000ea4000c1e1500 */
[----:B--2---:R-:W-:Y:S01]  /*20b0*/  HADD2.F32 R26, -RZ, R4.H0_H0 ;  /* 0x20000004ff1a7230 */ /* 0x004fe20000004100 */
[----:B------:R-:W-:Y:S05]  /*20c0*/  BRA `(.L_x_5367) ;  /* 0x00000b0000007947 */ /* 0x000fea0003800000 */
.L_x_5370:
        /* <DEDUP_REMOVED lines=8> */
.L_x_5373:
[----:B------:R-:W2:Y:S02]  /*2150*/  LDG.E.U16 R4, [R4.64] ;  /* 0x0000002404047981 */ /* 0x000ea4000c1e1500 */
[----:B--2---:R-:W-:Y:S01]  /*2160*/  HADD2.F32 R26, -RZ, R4.H0_H0 ;  /* 0x20000004ff1a7230 */ /* 0x004fe20000004100 */
[----:B------:R-:W-:Y:S05]  /*2170*/  BRA `(.L_x_5367) ;  /* 0x00000a5000007947 */ /* 0x000fea0003800000 */
.L_x_5372:
[----:B------:R-:W2:Y:S02]  /*2180*/  LDG.E.64 R4, [R4.64] ;  /* 0x0000002404047981 */ /* 0x000ea4000c1e1b00 */
[----:B--2---:R-:W0:Y:S01]  /*2190*/  F2F.F32.F64 R26, R4 ;  /* 0x00000004001a7310 */ /* 0x004e220000301000 */
[----:B------:R-:W0:-:S14]  /*21a0*/  DSETP.GEU.AND P0, PT, |R4|, c[0x2][0x0], PT ;  /* 0x008000000400762a */ /* 0x000e1c0003f0e200 */
[----:B0-----:R-:W-:Y:S01]  /*21b0*/  @!P0 FMUL R26, R26, 1.175494350822287508e-38 ;  /* 0x008000001a1a8820 */ /* 0x001fe20000400000 */
[----:B------:R-:W-:Y:S05]  /*21c0*/  BRA `(.L_x_5367) ;  /* 0x00000a0000007947 */ /* 0x000fea0003800000 */
.L_x_5362:
        /* <DEDUP_REMOVED lines=12> */
.L_x_5376:
[----:B------:R-:W2:Y:S02]  /*2290*/  LDG.E.64 R4, [R4.64] ;  /* 0x0000002404047981 */ /* 0x000ea4000c1e1b00 */
[----:B--2---:R-:W0:Y:S01]  /*22a0*/  F2F.F32.F64 R26, R4 ;  /* 0x00000004001a7310 */ /* 0x004e220000301000 */
[----:B------:R-:W0:-:S14]  /*22b0*/  DSETP.GEU.AND P0, PT, |R4|, c[0x2][0x0], PT ;  /* 0x008000000400762a */ /* 0x000e1c0003f0e200 */
[----:B0-----:R-:W-:Y:S01]  /*22c0*/  @!P0 FMUL R26, R26, 1.175494350822287508e-38 ;  /* 0x008000001a1a8820 */ /* 0x001fe20000400000 */
[----:B------:R-:W-:Y:S05]  /*22d0*/  BRA `(.L_x_5367) ;  /* 0x000008f000007947 */ /* 0x000fea0003800000 */
.L_x_5375:
        /* <DEDUP_REMOVED lines=26> */
.L_x_5378:
        /* <DEDUP_REMOVED lines=13> */
.L_x_5377:
[----:B------:R-:W2:Y:S02]  /*2550*/  LDG.E.U16 R4, [R4.64] ;  /* 0x0000002404047981 */ /* 0x000ea4000c1e1500 */
[----:B--2---:R-:W-:Y:S01]  /*2560*/  PRMT R26, RZ, 0x5410, R4 ;  /* 0x00005410ff1a7816 */ /* 0x004fe20000000004 */
[----:B------:R-:W-:Y:S05]  /*2570*/  BRA `(.L_x_5367) ;  /* 0x0000065000007947 */ /* 0x000fea0003800000 */
.L_x_5374:
        /* <DEDUP_REMOVED lines=11> */
.L_x_5381:
        /* <DEDUP_REMOVED lines=20> */
.L_x_5383:
[----:B------:R-:W-:Y:S05]  /*2770*/  BSYNC B0 ;  /* 0x0000000000007941 */ /* 0x000fea0003800000 */
.L_x_5382:
[----:B------:R-:W-:Y:S01]  /*2780*/  IMAD.SHL.U32 R3, R3, 0x100000, RZ ;  /* 0x0010000003037824 */ /* 0x000fe200078e00ff */
[----:B------:R-:W-:-:S04]  /*2790*/  LEA R5, R0, 0x3b800000, 0x17 ;  /* 0x3b80000000057811 */ /* 0x000fc800078eb8ff */
[----:B------:R-:W-:Y:S01]  /*27a0*/  LOP3.LUT R26, R5, R3, R26, 0xfe, !PT ;  /* 0x00000003051a7212 */ /* 0x000fe200078efe1a */
[----:B------:R-:W-:Y:S05]  /*27b0*/  BRA `(.L_x_5367) ;  /* 0x0000041000007947 */ /* 0x000fea0003800000 */
.L_x_5380:
        /* <DEDUP_REMOVED lines=20> */
.L_x_5385:
[----:B------:R-:W-:Y:S05]  /*2900*/  BSYNC B0 ;  /* 0x0000000000007941 */ /* 0x000fea0003800000 */
.L_x_5384:
[----:B------:R-:W-:Y:S01]  /*2910*/  IMAD.SHL.U32 R3, R3, 0x200000, RZ ;  /* 0x0020000003037824 */ /* 0x000fe200078e00ff */
[----:B------:R-:W-:-:S04]  /*2920*/  LEA R5, R0, 0x37800000, 0x17 ;  /* 0x3780000000057811 */ /* 0x000fc800078eb8ff */
[----:B------:R-:W-:Y:S01]  /*2930*/  LOP3.LUT R26, R5, R3, R26, 0xfe, !PT ;  /* 0x00000003051a7212 */ /* 0x000fe200078efe1a */
[----:B------:R-:W-:Y:S05]  /*2940*/  BRA `(.L_x_5367) ;  /* 0x0000028000007947 */ /* 0x000fea0003800000 */
.L_x_5379:
        /* <DEDUP_REMOVED lines=14> */
.L_x_5366:
        /* <DEDUP_REMOVED lines=21> */
.L_x_5387:
[----:B------:R-:W2:Y:S02]  /*2b80*/  LDG.E.64 R26, [R4.64] ;  /* 0x00000024041a7981 */ /* 0x000ea4000c1e1b00 */
[----:B--2---:R0:W2:Y:S01]  /*2b90*/  I2F.U64 R26, R26 ;  /* 0x0000001a001a7312 */ /* 0x0040a20000301000 */
[----:B------:R-:W-:Y:S05]  /*2ba0*/  BRA `(.L_x_5367) ;  /* 0x0000002000007947 */ /* 0x000fea0003800000 */
.L_x_5386:
[----:B------:R-:W2:Y:S02]  /*2bb0*/  LDG.E R4, [R4.64] ;  /* 0x0000002404047981 */ /* 0x000ea4000c1e1900 */
[----:B--2---:R0:W2:Y:S02]  /*2bc0*/  I2F.U32 R26, R4 ;  /* 0x00000004001a7306 */ /* 0x0040a40000201000 */
.L_x_5367:
[----:B------:R-:W-:Y:S05]  /*2bd0*/  BSYNC B6 ;  /* 0x0000000000067941 */ /* 0x000fea0003800000 */
.L_x_5361:
[----:B------:R-:W-:Y:S02]  /*2be0*/  IADD3 R25, R25, 0x80, RZ ;  /* 0x0000008019197810 */ /* 0x000fe40007ffe0ff */
.L_x_5360:
[----:B------:R-:W-:Y:S05]  /*2bf0*/  BSYNC B7 ;  /* 0x0000000000077941 */ /* 0x000fea0003800000 */
.L_x_5359:
        /* <DEDUP_REMOVED lines=21> */
.L_x_5393:
[----:B------:R-:W3:Y:S02]  /*2d50*/  LDG.E.U8 R4, [R4.64] ;  /* 0x0000002404047981 */ /* 0x000ee4000c1e1100 */
[----:B---3--:R0:W3:Y:S01]  /*2d60*/  I2F.U16 R17, R4 ;  /* 0x0000000400117306 */ /* 0x0080e20000101000 */
[----:B------:R-:W-:Y:S05]  /*2d70*/  BRA `(.L_x_5389) ;  /* 0x00000c7000007947 */ /* 0x000fea0003800000 */
.L_x_5392:
        /* <DEDUP_REMOVED lines=9> */
.L_x_5396:
[----:B------:R-:W3:Y:S02]  /*2e10*/  LDG.E R4, [R4.64] ;  /* 0x0000002404047981 */ /* 0x000ee4000c1e1900 */
[----:B---3--:R0:W3:Y:S01]  /*2e20*/  I2F R17, R4 ;  /* 0x0000000400117306 */ /* 0x0080e20000201400 */
[----:B------:R-:W-:Y:S05]  /*2e30*/  BRA `(.L_x_5389) ;  /* 0x00000bb000007947 */ /* 0x000fea0003800000 */
.L_x_5395:
[----:B------:R-:W3:Y:S02]  /*2e40*/  LDG.E.U16 R4, [R4.64] ;  /* 0x0000002404047981 */ /* 0x000ee4000c1e1500 */
[----:B---3--:R0:W3:Y:S01]  /*2e50*/  I2F.S16 R17, R4 ;  /* 0x0000000400117306 */ /* 0x0080e20000101400 */
[----:B------:R-:W-:Y:S05]  /*2e60*/  BRA `(.L_x_5389) ;  /* 0x00000b8000007947 */ /* 0x000fea0003800000 */
.L_x_5391:
        /* <DEDUP_REMOVED lines=8> */
.L_x_5398:
[----:B------:R-:W3:Y:S02]  /*2ef0*/  LDG.E.U16 R4, [R4.64] ;  /* 0x0000002404047981 */ /* 0x000ee4000c1e1500 */
[----:B---3--:R-:W-:Y:S01]  /*2f00*/  HADD2.F32 R17, -RZ, R4.H0_H0 ;  /* 0x20000004ff117230 */ /* 0x008fe20000004100 */
[----:B------:R-:W-:Y:S05]  /*2f10*/  BRA `(.L_x_5389) ;  /* 0x00000ad000007947 */ /* 0x000fea0003800000 */
.L_x_5397:
        /* <DEDUP_REMOVED lines=8> */
.L_x_5400:
[----:B------:R-:W3:Y:S02]  /*2fa0*/  LDG.E.U16 R4, [R4.64] ;  /* 0x0000002404047981 */ /* 0x000ee4000c1e1500 */
[----:B---3--:R-:W-:Y:S01]  /*2fb0*/  HADD2.F32 R17, -RZ, R4.H0_H0 ;  /* 0x20000004ff117230 */ /* 0x008fe20000004100 */
[----:B------:R-:W-:Y:S05]  /*2fc0*/  BRA `(.L_x_5389) ;  /* 0x00000a2000007947 */ /* 0x000fea0003800000 */
.L_x_5399:
[----:B------:R-:W3:Y:S02]  /*2fd0*/  LDG.E.64 R4, [R4.64] ;  /* 0x0000002404047981 */ /* 0x000ee4000c1e1b00 */
[----:B---3--:R-:W0:Y:S01]  /*2fe0*/  F2F.F32.F64 R17, R4 ;  /* 0x0000000400117310 */ /* 0x008e220000301000 */
[----:B------:R-:W0:-:S14]  /*2ff0*/  DSETP.GEU.AND P0, PT, |R4|, c[0x2][0x0], PT ;  /* 0x008000000400762a */ /* 0x000e1c0003f0e200 */
[----:B0-----:R-:W-:Y:S01]  /*3000*/  @!P0 FMUL R17, R17, 1.175494350822287508e-38 ;  /* 0x0080000011118820 */ /* 0x001fe20000400000 */
[----:B------:R-:W-:Y:S05]  /*3010*/  BRA `(.L_x_5389) ;  /* 0x000009d000007947 */ /* 0x000fea0003800000 */
.L_x_5390:
        /* <DEDUP_REMOVED lines=12> */
.L_x_5403:
[----:B------:R-:W3:Y:S02]  /*30e0*/  LDG.E.64 R4, [R4.64] ;  /* 0x0000002404047981 */ /* 0x000ee4000c1e1b00 */
[----:B---3--:R-:W0:Y:S01]  /*30f0*/  F2F.F32.F64 R17, R4 ;  /* 0x0000000400117310 */ /* 0x008e220000301000 */
[----:B------:R-:W0:-:S14]  /*3100*/  DSETP.GEU.AND P0, PT, |R4|, c[0x2][0x0], PT ;  /* 0x008000000400762a */ /* 0x000e1c0003f0e200 */
[----:B0-----:R-:W-:Y:S01]  /*3110*/  @!P0 FMUL R17, R17, 1.175494350822287508e-38 ;  /* 0x0080000011118820 */ /* 0x001fe20000400000 */
[----:B------:R-:W-:Y:S05]  /*3120*/  BRA `(.L_x_5389) ;  /* 0x000008c000007947 */ /* 0x000fea0003800000 */
.L_x_5402:
        /* <DEDUP_REMOVED lines=26> */
.L_x_5405:
        /* <DEDUP_REMOVED lines=13> */
.L_x_5404:
[----:B------:R-:W3:Y:S02]  /*33a0*/  LDG.E.U16 R4, [R4.64] ;  /* 0x0000002404047981 */ /* 0x000ee4000c1e1500 */
[----:B---3--:R-:W-:Y:S01]  /*33b0*/  PRMT R17, RZ, 0x5410, R4 ;  /* 0x00005410ff117816 */ /* 0x008fe20000000004 */
[----:B------:R-:W-:Y:S05]  /*33c0*/  BRA `(.L_x_5389) ;  /* 0x0000062000007947 */ /* 0x000fea0003800000 */
.L_x_5401:
        /* <DEDUP_REMOVED lines=11> */
.L_x_5408:
[----:B------:R-:W3:Y:S02]  /*3480*/  LDG.E.U8 R3, [R4.64] ;  /* 0x0000002404037981 */ /* 0x000ee4000c1e1100 */
        /* <DEDUP_REMOVED lines=18> */
.L_x_5410:
[----:B------:R-:W-:Y:S05]  /*35b0*/  BSYNC B0 ;  /* 0x0000000000007941 */ /* 0x000fea0003800000 */
.L_x_5409:
[----:B------:R-:W-:Y:S01]  /*35c0*/  IMAD.SHL.U32 R3, R3, 0x100000, RZ ;  /* 0x0010000003037824 */ /* 0x000fe200078e00ff */
[----:B------:R-:W-:-:S04]  /*35d0*/  LEA R0, R0, 0x3b800000, 0x17 ;  /* 0x3b80000000007811 */ /* 0x000fc800078eb8ff */
[----:B------:R-:W-:Y:S01]  /*35e0*/  LOP3.LUT R17, R0, R3, R17, 0xfe, !PT ;  /* 0x0000000300117212 */ /* 0x000fe200078efe11 */
[----:B------:R-:W-:Y:S05]  /*35f0*/  BRA `(.L_x_5389) ;  /* 0x000003f000007947 */ /* 0x000fea0003800000 */
.L_x_5407:
        /* <DEDUP_REMOVED lines=19> */
.L_x_5412:
[----:B------:R-:W-:Y:S05]  /*3730*/  BSYNC B0 ;  /* 0x0000000000007941 */ /* 0x000fea0003800000 */
.L_x_5411:
[----:B------:R-:W-:Y:S01]  /*3740*/  IMAD.SHL.U32 R3, R3, 0x200000, RZ ;  /* 0x0020000003037824 */ /* 0x000fe200078e00ff */
[----:B------:R-:W-:-:S04]  /*3750*/  LEA R0, R0, 0x37800000, 0x17 ;  /* 0x3780000000007811 */ /* 0x000fc800078eb8ff */
[----:B------:R-:W-:Y:S01]  /*3760*/  LOP3.LUT R17, R0, R3, R17, 0xfe, !PT ;  /* 0x0000000300117212 */ /* 0x000fe200078efe11 */
[----:B------:R-:W-:Y:S05]  /*3770*/  BRA `(.L_x_5389) ;  /* 0x0000027000007947 */ /* 0x000fea0003800000 */
.L_x_5406:
        /* <DEDUP_REMOVED lines=14> */
.L_x_5394:
        /* <DEDUP_REMOVED lines=19> */
[----:B------:R-:W-:Y:S05]  /*3990*/  BRA `(.L_x_5389) ;  /* 0x0000005000007947 */ /* 0x000fea0003800000 */
.L_x_5414:
[----:B------:R-:W3:Y:S02]  /*39a0*/  LDG.E.64 R4, [R4.64] ;  /* 0x0000002404047981 */ /* 0x000ee4000c1e1b00 */
[----:B---3--:R0:W3:Y:S01]  /*39b0*/  I2F.U64 R17, R4 ;  /* 0x0000000400117312 */ /* 0x0080e20000301000 */
[----:B------:R-:W-:Y:S05]  /*39c0*/  BRA `(.L_x_5389) ;  /* 0x0000002000007947 */ /* 0x000fea0003800000 */
.L_x_5413:
[----:B------:R-:W3:Y:S02]  /*39d0*/  LDG.E R4, [R4.64] ;  /* 0x0000002404047981 */ /* 0x000ee4000c1e1900 */
[----:B---3--:R0:W3:Y:S02]  /*39e0*/  I2F.U32 R17, R4 ;  /* 0x0000000400117306 */ /* 0x0080e40000201000 */
.L_x_5389:
[----:B------:R-:W-:Y:S05]  /*39f0*/  BSYNC B6 ;  /* 0x0000000000067941 */ /* 0x000fea0003800000 */
.L_x_5388:
[----:B------:R-:W4:Y:S01]  /*3a00*/  S2R R25, SR_TID.X ;  /* 0x0000000000197919 */ /* 0x000f220000002100 */
[----:B------:R-:W-:Y:S01]  /*3a10*/  BSSY B0, `(.L_x_5415) ;  /* 0x0000026000007945 */ /* 0x000fe20003800000 */
[----:B----4-:R-:W-:-:S13]  /*3a20*/  ISETP.GE.AND P0, PT, R25, R16, PT ;  /* 0x000000101900720c */ /* 0x010fda0003f06270 */
[----:B------:R-:W-:Y:S05]  /*3a30*/  @P0 BRA `(.L_x_5416) ;  /* 0x0000023000000947 */ /* 0x000fea0003800000 */
[----:B-----5:R-:W-:Y:S01]  /*3a40*/  FMUL.FTZ R0, |R23|, -1.4426950216293334961 ;  /* 0xbfb8aa3b17007820 */ /* 0x020fe20000410200 */
[----:B------:R-:W-:Y:S01]  /*3a50*/  BSSY B1, `(.L_x_5417) ;  /* 0x0000020000017945 */ /* 0x000fe20003800000 */
[----:B------:R-:W-:Y:S01]  /*3a60*/  IMAD.MOV.U32 R6, RZ, RZ, 0x3e800000 ;  /* 0x3e800000ff067424 */ /* 0x000fe200078e00ff */
[----:B------:R-:W-:Y:S01]  /*3a70*/  FMNMX.FTZ R23, RZ, R23, PT ;  /* 0x00000017ff177209 */ /* 0x000fe20003810000 */
[----:B------:R-:W-:Y:S02]  /*3a80*/  IMAD.MOV.U32 R7, RZ, RZ, 0x3d39bf78 ;  /* 0x3d39bf78ff077424 */ /* 0x000fe400078e00ff */
[----:B------:R-:W4:Y:S02]  /*3a90*/  MUFU.EX2 R0, R0 ;  /* 0x0000000000007308 */ /* 0x000f240000000800 */
[C---:B----4-:R-:W-:Y:S01]  /*3aa0*/  FADD.FTZ.RZ R3, R0.reuse, 1 ;  /* 0x3f80000000037421 */ /* 0x050fe2000001c000 */
[----:B------:R-:W-:-:S04]  /*3ab0*/  ISETP.GE.U32.AND P1, PT, R0, 0x7f800000, PT ;  /* 0x7f8000000000780c */ /* 0x000fc80003f26070 */
[----:B------:R-:W-:-:S04]  /*3ac0*/  IADD3 R3, R3, -0x3f400000, RZ ;  /* 0xc0c0000003037810 */ /* 0x000fc80007ffe0ff */
[----:B------:R-:W-:-:S04]  /*3ad0*/  LOP3.LUT R3, R3, 0xff800000, RZ, 0xc0, !PT ;  /* 0xff80000003037812 */ /* 0x000fc800078ec0ff */
[----:B0-----:R-:W-:Y:S01]  /*3ae0*/  IADD3 R5, -R3, 0x40800000, RZ ;  /* 0x4080000003057810 */ /* 0x001fe20007ffe1ff */
        /* <DEDUP_REMOVED lines=22> */
.L_x_5418:
[----:B------:R-:W-:Y:S05]  /*3c50*/  BSYNC B1 ;  /* 0x0000000000017941 */ /* 0x000fea0003800000 */
.L_x_5417:
[----:B------:R-:W-:Y:S02]  /*3c60*/  FADD.FTZ R4, R23, -R4 ;  /* 0x8000000417047221 */ /* 0x000fe40000010000 */
.L_x_5416:
[----:B------:R-:W-:Y:S05]  /*3c70*/  BSYNC B0 ;  /* 0x0000000000007941 */ /* 0x000fea0003800000 */
.L_x_5415:
[----:B------:R-:W-:Y:S01]  /*3c80*/  IADD3 R19, R25, 0x80, RZ ;  /* 0x0000008019137810 */ /* 0x000fe20007ffe0ff */
[----:B------:R-:W-:Y:S03]  /*3c90*/  BSSY B0, `(.L_x_5419) ;  /* 0x0000026000007945 */ /* 0x000fe60003800000 */
[----:B------:R-:W-:-:S13]  /*3ca0*/  ISETP.GE.AND P1, PT, R19, R16, PT ;  /* 0x000000101300720c */ /* 0x000fda0003f26270 */
[----:B------:R-:W-:Y:S05]  /*3cb0*/  @P1 BRA `(.L_x_5420) ;  /* 0x0000023000001947 */ /* 0x000fea0003800000 */
[----:B-1---5:R-:W-:Y:S01]  /*3cc0*/  FMUL.FTZ R0, |R22|, -1.4426950216293334961 ;  /* 0xbfb8aa3b16007820 */ /* 0x022fe20000410200 */
[----:B------:R-:W-:Y:S01]  /*3cd0*/  BSSY B1, `(.L_x_5421) ;  /* 0x0000020000017945 */ /* 0x000fe20003800000 */
[----:B------:R-:W-:Y:S01]  /*3ce0*/  IMAD.MOV.U32 R7, RZ, RZ, 0x3e800000 ;  /* 0x3e800000ff077424 */ /* 0x000fe200078e00ff */
[----:B------:R-:W-:Y:S01]  /*3cf0*/  FMNMX.FTZ R18, RZ, R22, PT ;  /* 0x00000016ff127209 */ /* 0x000fe20003810000 */
[----:B------:R-:W-:Y:S02]  /*3d00*/  IMAD.MOV.U32 R8, RZ, RZ, 0x3d39bf78 ;  /* 0x3d39bf78ff087424 */ /* 0x000fe400078e00ff */
[----:B------:R-:W1:Y:S02]  /*3d10*/  MUFU.EX2 R0, R0 ;  /* 0x0000000000007308 */ /* 0x000e640000000800 */
[C---:B-1----:R-:W-:Y:S01]  /*3d20*/  FADD.FTZ.RZ R3, R0.reuse, 1 ;  /* 0x3f80000000037421 */ /* 0x042fe2000001c000 */
[----:B------:R-:W-:-:S04]  /*3d30*/  ISETP.GE.U32.AND P1, PT, R0, 0x7f800000, PT ;  /* 0x7f8000000000780c */ /* 0x000fc80003f26070 */
[----:B------:R-:W-:-:S04]  /*3d40*/  IADD3 R3, R3, -0x3f400000, RZ ;  /* 0xc0c0000003037810 */ /* 0x000fc80007ffe0ff */
[----:B------:R-:W-:-:S04]  /*3d50*/  LOP3.LUT R3, R3, 0xff800000, RZ, 0xc0, !PT ;  /* 0xff80000003037812 */ /* 0x000fc800078ec0ff */
[----:B------:R-:W-:Y:S01]  /*3d60*/  IADD3 R6, -R3, 0x40800000, RZ ;  /* 0x4080000003067810 */ /* 0x000fe20007ffe1ff */
[----:B0-----:R-:W-:Y:S02]  /*3d70*/  IMAD.IADD R5, R0, 0x1, -R3 ;  /* 0x0000000100057824 */ /* 0x001fe400078e0a03 */
        /* <DEDUP_REMOVED lines=11> */
[----:B------:R-:W-:Y:S02]  /*3e30*/  FMUL.FTZ R8, R5, R6 ;  /* 0x0000000605087220 */ /* 0x000fe40000410000 */
        /* <DEDUP_REMOVED lines=9> */
.L_x_5422:
[----:B------:R-:W-:Y:S05]  /*3ed0*/  BSYNC B1 ;  /* 0x0000000000017941 */ /* 0x000fea0003800000 */
.L_x_5421:
[----:B------:R-:W-:Y:S02]  /*3ee0*/  FADD.FTZ R18, R18, -R5 ;  /* 0x8000000512127221 */ /* 0x000fe40000010000 */
.L_x_5420:
[----:B------:R-:W-:Y:S05]  /*3ef0*/  BSYNC B0 ;  /* 0x0000000000007941 */ /* 0x000fea0003800000 */
.L_x_5419:
[----:B------:R-:W-:Y:S01]  /*3f00*/  IADD3 R3, R25, 0x100, RZ ;  /* 0x0000010019037810 */ /* 0x000fe20007ffe0ff */
[----:B------:R-:W-:Y:S03]  /*3f10*/  BSSY B0, `(.L_x_5423) ;  /* 0x0000026000007945 */ /* 0x000fe60003800000 */
[----:B------:R-:W-:-:S13]  /*3f20*/  ISETP.GE.AND P1, PT, R3, R16, PT ;  /* 0x000000100300720c */ /* 0x000fda0003f26270 */
[----:B------:R-:W-:Y:S05]  /*3f30*/  @P1 BRA `(.L_x_5424) ;  /* 0x0000023000001947 */ /* 0x000fea0003800000 */
[----:B--2--5:R-:W-:Y:S01]  /*3f40*/  FMUL.FTZ R0, |R26|, -1.4426950216293334961 ;  /* 0xbfb8aa3b1a007820 */ /* 0x024fe20000410200 */
[----:B------:R-:W-:Y:S01]  /*3f50*/  BSSY B1, `(.L_x_5425) ;  /* 0x0000020000017945 */ /* 0x000fe20003800000 */
[----:B------:R-:W-:Y:S01]  /*3f60*/  IMAD.MOV.U32 R7, RZ, RZ, 0x3e800000 ;  /* 0x3e800000ff077424 */ /* 0x000fe200078e00ff */
[----:B-1----:R-:W-:Y:S01]  /*3f70*/  FMNMX.FTZ R22, RZ, R26, PT ;  /* 0x0000001aff167209 */ /* 0x002fe20003810000 */
        /* <DEDUP_REMOVED lines=29> */
.L_x_5426:
[----:B------:R-:W-:Y:S05]  /*4150*/  BSYNC B1 ;  /* 0x0000000000017941 */ /* 0x000fea0003800000 */
.L_x_5425:
[----:B------:R-:W-:Y:S02]  /*4160*/  FADD.FTZ R22, R22, -R5 ;  /* 0x8000000516167221 */ /* 0x000fe40000010000 */
.L_x_5424:
[----:B------:R-:W-:Y:S05]  /*4170*/  BSYNC B0 ;  /* 0x0000000000007941 */ /* 0x000fea0003800000 */
.L_x_5423:
[----:B------:R-:W-:Y:S01]  /*4180*/  IADD3 R3, R25, 0x180, RZ ;  /* 0x0000018019037810 */ /* 0x000fe20007ffe0ff */
[----:B------:R-:W-:Y:S03]  /*4190*/  BSSY B0, `(.L_x_5427) ;  /* 0x0000026000007945 */ /* 0x000fe60003800000 */
[----:B------:R-:W-:-:S13]  /*41a0*/  ISETP.GE.AND P1, PT, R3, R16, PT ;  /* 0x000000100300720c */ /* 0x000fda0003f26270 */
[----:B------:R-:W-:Y:S05]  /*41b0*/  @P1 BRA `(.L_x_5428) ;  /* 0x0000023000001947 */ /* 0x000fea0003800000 */
[----:B---3-5:R-:W-:Y:S01]  /*41c0*/  FMUL.FTZ R0, |R17|, -1.4426950216293334961 ;  /* 0xbfb8aa3b11007820 */ /* 0x028fe20000410200 */
[----:B------:R-:W-:Y:S01]  /*41d0*/  BSSY B1, `(.L_x_5429) ;  /* 0x0000020000017945 */ /* 0x000fe20003800000 */
[----:B------:R-:W-:Y:S01]  /*41e0*/  IMAD.MOV.U32 R7, RZ, RZ, 0x3e800000 ;  /* 0x3e800000ff077424 */ /* 0x000fe200078e00ff */
[----:B------:R-:W-:Y:S01]  /*41f0*/  FMNMX.FTZ R24, RZ, R17, PT ;  /* 0x00000011ff187209 */ /* 0x000fe20003810000 */
[----:B------:R-:W-:Y:S02]  /*4200*/  IMAD.MOV.U32 R8, RZ, RZ, 0x3d39bf78 ;  /* 0x3d39bf78ff087424 */ /* 0x000fe400078e00ff */
[----:B------:R-:W3:Y:S02]  /*4210*/  MUFU.EX2 R0, R0 ;  /* 0x0000000000007308 */ /* 0x000ee40000000800 */
[C---:B---3--:R-:W-:Y:S01]  /*4220*/  FADD.FTZ.RZ R3, R0.reuse, 1 ;  /* 0x3f80000000037421 */ /* 0x048fe2000001c000 */
        /* <DEDUP_REMOVED lines=26> */
.L_x_5430:
[----:B------:R-:W-:Y:S05]  /*43d0*/  BSYNC B1 ;  /* 0x0000000000017941 */ /* 0x000fea0003800000 */
.L_x_5429:
[----:B------:R-:W-:Y:S02]  /*43e0*/  FADD.FTZ R24, R24, -R5 ;  /* 0x8000000518187221 */ /* 0x000fe40000010000 */
.L_x_5428:
[----:B------:R-:W-:Y:S05]  /*43f0*/  BSYNC B0 ;  /* 0x0000000000007941 */ /* 0x000fea0003800000 */
.L_x_5427:
[----:B---3-5:R-:W3:Y:S01]  /*4400*/  LDC.U8 R17, c[0x0][0x184] ;  /* 0x00006100ff117b82 */ /* 0x028ee20000000000 */
[----:B------:R-:W-:Y:S01]  /*4410*/  BSSY B6, `(.L_x_5431) ;  /* 0x0000101000067945 */ /* 0x000fe20003800000 */
[----:B------:R-:W-:Y:S05]  /*4420*/  @P0 BRA `(.L_x_5432) ;  /* 0x00000ff000000947 */ /* 0x000fea0003800000 */
[----:B---3--:R-:W-:Y:S01]  /*4430*/  PRMT R0, R17, 0x9910, RZ ;  /* 0x0000991011007816 */ /* 0x008fe200000000ff */
        /* <DEDUP_REMOVED lines=14> */
[----:B------:R-:W3:Y:S01]  /*4520*/  F2I.FTZ.TRUNC.NTZ R3, R4 ;  /* 0x0000000400037305 */ /* 0x000ee2000021f100 */
[----:B------:R-:W-:Y:S01]  /*4530*/  IMAD.MOV.U32 R25, RZ, RZ, R19 ;  /* 0x000000ffff197224 */ /* 0x000fe200078e0013 */
[----:B---3--:R3:W-:Y:S01]  /*4540*/  STG.E.U8 [R8.64], R3 ;  /* 0x0000000308007986 */ /* 0x0087e2000c101124 */
[----:B------:R-:W-:Y:S05]  /*4550*/  BRA `(.L_x_5432) ;  /* 0x00000ec000007947 */ /* 0x000fea0003800000 */
.L_x_5436:
[----:B0-----:R-:W0:Y:S01]  /*4560*/  F2I.S64.TRUNC R4, R4 ;  /* 0x0000000400047311 */ /* 0x001e22000020d900 */
[----:B------:R-:W-:Y:S02]  /*4570*/  IMAD.MOV.U32 R25, RZ, RZ, R19 ;  /* 0x000000ffff197224 */ /* 0x000fe400078e0013 */
[----:B0-----:R-:W-:-:S05]  /*4580*/  IMAD.MOV.U32 R3, RZ, RZ, R4 ;  /* 0x000000ffff037224 */ /* 0x001fca00078e0004 */
[----:B------:R0:W-:Y:S01]  /*4590*/  STG.E.U8 [R8.64], R3 ;  /* 0x0000000308007986 */ /* 0x0001e2000c101124 */
[----:B------:R-:W-:Y:S05]  /*45a0*/  BRA `(.L_x_5432) ;  /* 0x00000e7000007947 */ /* 0x000fea0003800000 */
.L_x_5435:
[----:B------:R-:W-:-:S13]  /*45b0*/  ISETP.NE.AND P0, PT, R0, 0x2, PT ;  /* 0x000000020000780c */ /* 0x000fda0003f05270 */
[----:B------:R-:W-:Y:S05]  /*45c0*/  @!P0 BRA `(.L_x_5438) ;  /* 0x000000c000008947 */ /* 0x000fea0003800000 */
[----:B------:R-:W-:-:S13]  /*45d0*/  ISETP.NE.AND P0, PT, R0, 0x3, PT ;  /* 0x000000030000780c */ /* 0x000fda0003f05270 */
[----:B------:R-:W-:Y:S05]  /*45e0*/  @!P0 BRA `(.L_x_5439) ;  /* 0x0000006000008947 */ /* 0x000fea0003800000 */
[----:B------:R-:W-:-:S13]  /*45f0*/  ISETP.NE.AND P0, PT, R0, 0x4, PT ;  /* 0x000000040000780c */ /* 0x000fda0003f05270 */
[----:B------:R-:W-:Y:S05]  /*4600*/  @P0 BRA `(.L_x_5437) ;  /* 0x00000c5000000947 */ /* 0x000fea0003800000 */
[----:B0-----:R-:W0:Y:S01]  /*4610*/  F2I.S64.TRUNC R4, R4 ;  /* 0x0000000400047311 */ /* 0x001e22000020d900 */
[----:B------:R-:W-:Y:S01]  /*4620*/  IMAD.MOV.U32 R25, RZ, RZ, R19 ;  /* 0x000000ffff197224 */ /* 0x000fe200078e0013 */
[----:B0-----:R0:W-:Y:S01]  /*4630*/  STG.E.64 [R8.64], R4 ;  /* 0x0000000408007986 */ /* 0x0011e2000c101b24 */
[----:B------:R-:W-:Y:S05]  /*4640*/  BRA `(.L_x_5432) ;  /* 0x00000dd000007947 */ /* 0x000fea0003800000 */
.L_x_5439:
[----:B------:R-:W3:Y:S01]  /*4650*/  F2I.FTZ.TRUNC.NTZ R3, R4 ;  /* 0x0000000400037305 */ /* 0x000ee2000021f100 */
[----:B------:R-:W-:Y:S01]  /*4660*/  IMAD.MOV.U32 R25, RZ, RZ, R19 ;  /* 0x000000ffff197224 */ /* 0x000fe200078e0013 */
[----:B---3--:R3:W-:Y:S01]  /*4670*/  STG.E [R8.64], R3 ;  /* 0x0000000308007986 */ /* 0x0087e2000c101924 */
[----:B------:R-:W-:Y:S05]  /*4680*/  BRA `(.L_x_5432) ;  /* 0x00000d9000007947 */ /* 0x000fea0003800000 */
.L_x_5438:
[----:B------:R-:W3:Y:S01]  /*4690*/  F2I.FTZ.TRUNC.NTZ R3, R4 ;  /* 0x0000000400037305 */ /* 0x000ee2000021f100 */
[----:B------:R-:W-:Y:S01]  /*46a0*/  IMAD.MOV.U32 R25, RZ, RZ, R19 ;  /* 0x000000ffff197224 */ /* 0x000fe200078e0013 */
[----:B---3--:R3:W-:Y:S01]  /*46b0*/  STG.E.U16 [R8.64], R3 ;  /* 0x0000000308007986 */ /* 0x0087e2000c101524 */
[----:B------:R-:W-:Y:S05]  /*46c0*/  BRA `(.L_x_5432) ;  /* 0x00000d5000007947 */ /* 0x000fea0003800000 */
.L_x_5434:
        /* <DEDUP_REMOVED lines=9> */
.L_x_5441:
[----:B0-----:R-:W-:Y:S01]  /*4760*/  F2FP.PACK_AB R4, RZ, R4 ;  /* 0x00000004ff04723e */ /* 0x001fe200000000ff */
[----:B------:R-:W-:-:S04]  /*4770*/  IMAD.MOV.U32 R25, RZ, RZ, R19 ;  /* 0x000000ffff197224 */ /* 0x000fc800078e0013 */
[----:B------:R0:W-:Y:S01]  /*4780*/  STG.E.U16 [R8.64], R4 ;  /* 0x0000000408007986 */ /* 0x0001e2000c101524 */
[----:B------:R-:W-:Y:S05]  /*4790*/  BRA `(.L_x_5432) ;  /* 0x00000c8000007947 */ /* 0x000fea0003800000 */
.L_x_5440:
[----:B------:R-:W-:-:S13]  /*47a0*/  ISETP.NE.AND P0, PT, R0, 0x7, PT ;  /* 0x000000070000780c */ /* 0x000fda0003f05270 */
[----:B------:R-:W-:Y:S05]  /*47b0*/  @!P0 BRA `(.L_x_5442) ;  /* 0x000000d000008947 */ /* 0x000fea0003800000 */
[----:B------:R-:W-:-:S13]  /*47c0*/  ISETP.NE.AND P0, PT, R0, 0x8, PT ;  /* 0x000000080000780c */ /* 0x000fda0003f05270 */
[----:B------:R-:W-:Y:S05]  /*47d0*/  @!P0 BRA `(.L_x_5443) ;  /* 0x0000006000008947 */ /* 0x000fea0003800000 */
[----:B------:R-:W-:-:S13]  /*47e0*/  ISETP.NE.AND P0, PT, R0, 0x9, PT ;  /* 0x000000090000780c */ /* 0x000fda0003f05270 */
[----:B------:R-:W-:Y:S05]  /*47f0*/  @P0 BRA `(.L_x_5437) ;  /* 0x00000a6000000947 */ /* 0x000fea0003800000 */
[----:B0-----:R-:W-:Y:S02]  /*4800*/  IMAD.MOV.U32 R5, RZ, RZ, RZ ;  /* 0x000000ffff057224 */ /* 0x001fe400078e00ff */
[----:B------:R-:W-:-:S03]  /*4810*/  IMAD.MOV.U32 R25, RZ, RZ, R19 ;  /* 0x000000ffff197224 */ /* 0x000fc600078e0013 */
[----:B------:R0:W-:Y:S01]  /*4820*/  STG.E.64 [R8.64], R4 ;  /* 0x0000000408007986 */ /* 0x0001e2000c101b24 */
[----:B------:R-:W-:Y:S05]  /*4830*/  BRA `(.L_x_5432) ;  /* 0x00000be000007947 */ /* 0x000fea0003800000 */
.L_x_5443:
[----:B------:R-:W-:Y:S01]  /*4840*/  F2FP.PACK_AB R3, RZ, R4 ;  /* 0x00000004ff03723e */ /* 0x000fe200000000ff */
[----:B------:R-:W-:-:S03]  /*4850*/  IMAD.MOV.U32 R25, RZ, RZ, R19 ;  /* 0x000000ffff197224 */ /* 0x000fc600078e0013 */
[----:B------:R-:W-:-:S05]  /*4860*/  PRMT R3, R3, 0x5410, RZ ;  /* 0x0000541003037816 */ /* 0x000fca00000000ff */
[----:B------:R3:W-:Y:S01]  /*4870*/  STG.E [R8.64], R3 ;  /* 0x0000000308007986 */ /* 0x0007e2000c101924 */
[----:B------:R-:W-:Y:S05]  /*4880*/  BRA `(.L_x_5432) ;  /* 0x00000b9000007947 */ /* 0x000fea0003800000 */
.L_x_5442:
[----:B0-----:R-:W-:Y:S02]  /*4890*/  FMUL.FTZ R4, R4, 1 ;  /* 0x3f80000004047820 */ /* 0x001fe40000410000 */
[----:B------:R-:W-:-:S04]  /*48a0*/  IMAD.MOV.U32 R25, RZ, RZ, R19 ;  /* 0x000000ffff197224 */ /* 0x000fc800078e0013 */
[----:B------:R-:W0:Y:S02]  /*48b0*/  F2F.F64.F32 R4, R4 ;  /* 0x0000000400047310 */ /* 0x000e240000201800 */
[----:B0-----:R0:W-:Y:S01]  /*48c0*/  STG.E.64 [R8.64], R4 ;  /* 0x0000000408007986 */ /* 0x0011e2000c101b24 */
[----:B------:R-:W-:Y:S05]  /*48d0*/  BRA `(.L_x_5432) ;  /* 0x00000b4000007947 */ /* 0x000fea0003800000 */
.L_x_5433:
        /* <DEDUP_REMOVED lines=13> */
.L_x_5446:
[----:B0-----:R-:W-:Y:S01]  /*49b0*/  FMUL.FTZ R4, R4, 1 ;  /* 0x3f80000004047820 */ /* 0x001fe20000410000 */
[----:B------:R-:W-:Y:S01]  /*49c0*/  CS2R R6, SRZ ;  /* 0x0000000000067805 */ /* 0x000fe2000001ff00 */
[----:B------:R-:W-:-:S04]  /*49d0*/  IMAD.MOV.U32 R25, RZ, RZ, R19 ;  /* 0x000000ffff197224 */ /* 0x000fc800078e0013 */
[----:B------:R-:W0:Y:S02]  /*49e0*/  F2F.F64.F32 R4, R4 ;  /* 0x0000000400047310 */ /* 0x000e240000201800 */
[----:B0-----:R0:W-:Y:S01]  /*49f0*/  STG.E.128 [R8.64], R4 ;  /* 0x0000000408007986 */ /* 0x0011e2000c101d24 */
[----:B------:R-:W-:Y:S05]  /*4a00*/  BRA `(.L_x_5432) ;  /* 0x00000a1000007947 */ /* 0x000fea0003800000 */
.L_x_5445:
        /* <DEDUP_REMOVED lines=10> */
[----:B0-----:R-:W-:Y:S01]  /*4ab0*/  SHF.R.U32.HI R5, RZ, 0x18, R0 ;  /* 0x00000018ff057819 */ /* 0x001fe20000011600 */
        /* <DEDUP_REMOVED lines=9> */
.L_x_5450:
[----:B------:R-:W-:Y:S05]  /*4b50*/  BSYNC B0 ;  /* 0x0000000000007941 */ /* 0x000fea0003800000 */
.L_x_5449:
[----:B------:R-:W-:Y:S01]  /*4b60*/  LOP3.LUT R5, R0, R5, RZ, 0xfc, !PT ;  /* 0x0000000500057212 */ /* 0x000fe200078efcff */
[----:B------:R-:W-:-:S04]  /*4b70*/  IMAD.MOV.U32 R25, RZ, RZ, R19 ;  /* 0x000000ffff197224 */ /* 0x000fc800078e0013 */
[----:B------:R0:W-:Y:S01]  /*4b80*/  STG.E.U8 [R8.64], R5 ;  /* 0x0000000508007986 */ /* 0x0001e2000c101124 */
[----:B------:R-:W-:Y:S05]  /*4b90*/  BRA `(.L_x_5432) ;  /* 0x0000088000007947 */ /* 0x000fea0003800000 */
.L_x_5448:
[----:B0-----:R-:W-:Y:S01]  /*4ba0*/  LOP3.LUT R5, R4, 0x7fffffff, RZ, 0xc0, !PT ;  /* 0x7fffffff04057812 */ /* 0x001fe200078ec0ff */
        /* <DEDUP_REMOVED lines=11> */
.L_x_5452:
[----:B------:R-:W-:Y:S01]  /*4c60*/  IMAD.MOV.U32 R0, RZ, RZ, 0x7f ;  /* 0x0000007fff007424 */ /* 0x000fe200078e00ff */
[----:B------:R-:W-:-:S04]  /*4c70*/  ISETP.GT.U32.AND P0, PT, R5, 0x7f800000, PT ;  /* 0x7f8000000500780c */ /* 0x000fc80003f04070 */
[----:B------:R-:W-:-:S04]  /*4c80*/  SEL R0, R0, 0x7c, P0 ;  /* 0x0000007c00007807 */ /* 0x000fc80000000000 */
.L_x_5453:
[----:B------:R-:W-:Y:S05]  /*4c90*/  BSYNC B0 ;  /* 0x0000000000007941 */ /* 0x000fea0003800000 */
.L_x_5451:
[----:B------:R-:W-:Y:S01]  /*4ca0*/  LOP3.LUT R4, R4, 0x80000000, RZ, 0xc0, !PT ;  /* 0x8000000004047812 */ /* 0x000fe200078ec0ff */
[----:B------:R-:W-:-:S03]  /*4cb0*/  IMAD.MOV.U32 R25, RZ, RZ, R19 ;  /* 0x000000ffff197224 */ /* 0x000fc600078e0013 */
[----:B------:R-:W-:-:S04]  /*4cc0*/  SHF.R.U32.HI R3, RZ, 0x18, R4 ;  /* 0x00000018ff037819 */ /* 0x000fc80000011604 */
[----:B------:R-:W-:-:S05]  /*4cd0*/  LOP3.LUT R3, R0, R3, RZ, 0xfc, !PT ;  /* 0x0000000300037212 */ /* 0x000fca00078efcff */
[----:B------:R0:W-:Y:S01]  /*4ce0*/  STG.E.U8 [R8.64], R3 ;  /* 0x0000000308007986 */ /* 0x0001e2000c101124 */
[----:B------:R-:W-:Y:S05]  /*4cf0*/  BRA `(.L_x_5432) ;  /* 0x0000072000007947 */ /* 0x000fea0003800000 */
.L_x_5447:
[----:B0-----:R-:W-:Y:S01]  /*4d00*/  F2FP.BF16.PACK_AB R4, RZ, R4 ;  /* 0x00000004ff04723e */ /* 0x001fe200000010ff */
[----:B------:R-:W-:-:S04]  /*4d10*/  IMAD.MOV.U32 R25, RZ, RZ, R19 ;  /* 0x000000ffff197224 */ /* 0x000fc800078e0013 */
[----:B------:R0:W-:Y:S01]  /*4d20*/  STG.E.U16 [R8.64], R4 ;  /* 0x0000000408007986 */ /* 0x0001e2000c101524 */
[----:B------:R-:W-:Y:S05]  /*4d30*/  BRA `(.L_x_5432) ;  /* 0x000006e000007947 */ /* 0x000fea0003800000 */
.L_x_5444:
        /* <DEDUP_REMOVED lines=8> */
[----:B------:R-:W3:Y:S01]  /*4dc0*/  F2I.FTZ.U32.TRUNC.NTZ R3, R4 ;  /* 0x0000000400037305 */ /* 0x000ee2000021f000 */
[----:B------:R-:W-:Y:S01]  /*4dd0*/  IMAD.MOV.U32 R25, RZ, RZ, R19 ;  /* 0x000000ffff197224 */ /* 0x000fe200078e0013 */
[----:B---3--:R3:W-:Y:S01]  /*4de0*/  STG.E.U16 [R8.64], R3 ;  /* 0x0000000308007986 */ /* 0x0087e2000c101524 */
[----:B------:R-:W-:Y:S05]  /*4df0*/  BRA `(.L_x_5432) ;  /* 0x0000062000007947 */ /* 0x000fea0003800000 */
.L_x_5456:
[----:B0-----:R-:W-:Y:S01]  /*4e00*/  LOP3.LUT R5, R4, 0x7fffffff, RZ, 0xc0, !PT ;  /* 0x7fffffff04057812 */ /* 0x001fe200078ec0ff */
        /* <DEDUP_REMOVED lines=15> */
.L_x_5459:
[----:B------:R-:W-:-:S04]  /*4f00*/  LOP3.LUT R4, R4, 0x80000000, RZ, 0xc0, !PT ;  /* 0x8000000004047812 */ /* 0x000fc800078ec0ff */
[----:B------:R-:W-:-:S04]  /*4f10*/  SHF.R.U32.HI R4, RZ, 0x18, R4 ;  /* 0x00000018ff047819 */ /* 0x000fc80000011604 */
[----:B------:R-:W-:-:S04]  /*4f20*/  LOP3.LUT R3, R3, R4, RZ, 0xfc, !PT ;  /* 0x0000000403037212 */ /* 0x000fc800078efcff */
[----:B------:R-:W-:Y:S02]  /*4f30*/  PRMT R0, R3, 0x7610, R0 ;  /* 0x0000761003007816 */ /* 0x000fe40000000000 */
.L_x_5458:
[----:B------:R-:W-:Y:S05]  /*4f40*/  BSYNC B0 ;  /* 0x0000000000007941 */ /* 0x000fea0003800000 */
.L_x_5457:
[----:B------:R0:W-:Y:S01]  /*4f50*/  STG.E.U8 [R8.64], R0 ;  /* 0x0000000008007986 */ /* 0x0001e2000c101124 */
[----:B------:R-:W-:Y:S01]  /*4f60*/  IMAD.MOV.U32 R25, RZ, RZ, R19 ;  /* 0x000000ffff197224 */ /* 0x000fe200078e0013 */
[----:B------:R-:W-:Y:S05]  /*4f70*/  BRA `(.L_x_5432) ;  /* 0x000004a000007947 */ /* 0x000fea0003800000 */
.L_x_5455:
        /* <DEDUP_REMOVED lines=16> */
.L_x_5462:
[----:B------:R-:W-:-:S04]  /*5080*/  LOP3.LUT R4, R4, 0x80000000, RZ, 0xc0, !PT ;  /* 0x8000000004047812 */ /* 0x000fc800078ec0ff */
[----:B------:R-:W-:-:S04]  /*5090*/  SHF.R.U32.HI R4, RZ, 0x18, R4 ;  /* 0x00000018ff047819 */ /* 0x000fc80000011604 */
[----:B------:R-:W-:-:S04]  /*50a0*/  LOP3.LUT R3, R3, R4, RZ, 0xfc, !PT ;  /* 0x0000000403037212 */ /* 0x000fc800078efcff */
[----:B------:R-:W-:Y:S02]  /*50b0*/  PRMT R0, R3, 0x7610, R0 ;  /* 0x0000761003007816 */ /* 0x000fe40000000000 */
.L_x_5461:
[----:B------:R-:W-:Y:S05]  /*50c0*/  BSYNC B0 ;  /* 0x0000000000007941 */ /* 0x000fea0003800000 */
.L_x_5460:
[----:B------:R0:W-:Y:S01]  /*50d0*/  STG.E.U8 [R8.64], R0 ;  /* 0x0000000008007986 */ /* 0x0001e2000c101124 */
[----:B------:R-:W-:Y:S01]  /*50e0*/  IMAD.MOV.U32 R25, RZ, RZ, R19 ;  /* 0x000000ffff197224 */ /* 0x000fe200078e0013 */
[----:B------:R-:W-:Y:S05]  /*50f0*/  BRA `(.L_x_5432) ;  /* 0x0000032000007947 */ /* 0x000fea0003800000 */
.L_x_5454:
[----:B------:R-:W-:-:S13]  /*5100*/  ISETP.NE.AND P0, PT, R0, 0x1c, PT ;  /* 0x0000001c0000780c */ /* 0x000fda0003f05270 */
[----:B------:R-:W-:Y:S05]  /*5110*/  @!P0 BRA `(.L_x_5463) ;  /* 0x000002d000008947 */ /* 0x000fea0003800000 */
[----:B------:R-:W-:-:S13]  /*5120*/  ISETP.NE.AND P0, PT, R0, 0x1d, PT ;  /* 0x0000001d0000780c */ /* 0x000fda0003f05270 */
[----:B------:R-:W-:Y:S05]  /*5130*/  @!P0 BRA `(.L_x_5464) ;  /* 0x0000027000008947 */ /* 0x000fea0003800000 */
[----:B------:R-:W-:-:S13]  /*5140*/  ISETP.NE.AND P0, PT, R0, 0x2c, PT ;  /* 0x0000002c0000780c */ /* 0x000fda0003f05270 */
[----:B------:R-:W-:Y:S05]  /*5150*/  @P0 BRA `(.L_x_5437) ;  /* 0x0000010000000947 */ /* 0x000fea0003800000 */
[----:B0-----:R-:W-:Y:S01]  /*5160*/  SHF.R.U32.HI R5, RZ, 0x17, R4 ;  /* 0x00000017ff057819 */ /* 0x001fe20000011604 */
        /* <DEDUP_REMOVED lines=15> */
.L_x_5437:
[----:B------:R-:W-:Y:S01]  /*5260*/  MOV R14, 0x0 ;  /* 0x00000000000e7802 */ /* 0x000fe20000000f00 */
[----:B0-----:R-:W-:Y:S02]  /*5270*/  IMAD.MOV.U32 R4, RZ, RZ, c[0x4][0x128] ;  /* 0x01004a00ff047624 */ /* 0x001fe400078e00ff */
        /* <DEDUP_REMOVED lines=16> */
[----:B012---:R-:W-:Y:S05]  /*5380*/  CALL.ABS.NOINC R14 ;  /* 0x000000000e007343 */ /* 0x007fea0003c00000 */
[----:B------:R-:W-:Y:S01]  /*5390*/  IMAD.MOV.U32 R25, RZ, RZ, R19 ;  /* 0x000000ffff197224 */ /* 0x000fe200078e0013 */
[----:B------:R-:W-:Y:S05]  /*53a0*/  BRA `(.L_x_5432) ;  /* 0x0000007000007947 */ /* 0x000fea0003800000 */
.L_x_5464:
[----:B0-----:R-:W0:Y:S01]  /*53b0*/  F2I.U64.TRUNC R4, R4 ;  /* 0x0000000400047311 */ /* 0x001e22000020d800 */
[----:B------:R-:W-:Y:S01]  /*53c0*/  IMAD.MOV.U32 R25, RZ, RZ, R19 ;  /* 0x000000ffff197224 */ /* 0x000fe200078e0013 */
[----:B0-----:R0:W-:Y:S01]  /*53d0*/  STG.E.64 [R8.64], R4 ;  /* 0x0000000408007986 */ /* 0x0011e2000c101b24 */
[----:B------:R-:W-:Y:S05]  /*53e0*/  BRA `(.L_x_5432) ;  /* 0x0000003000007947 */ /* 0x000fea0003800000 */
.L_x_5463:
[----:B------:R-:W3:Y:S01]  /*53f0*/  F2I.FTZ.U32.TRUNC.NTZ R3, R4 ;  /* 0x0000000400037305 */ /* 0x000ee2000021f000 */
[----:B------:R-:W-:Y:S01]  /*5400*/  IMAD.MOV.U32 R25, RZ, RZ, R19 ;  /* 0x000000ffff197224 */ /* 0x000fe200078e0013 */
[----:B---3--:R3:W-:Y:S06]  /*5410*/  STG.E [R8.64], R3 ;  /* 0x0000000308007986 */ /* 0x0087ec000c101924 */
.L_x_5432:
[----:B------:R-:W-:Y:S05]  /*5420*/  BSYNC B6 ;  /* 0x0000000000067941 */ /* 0x000fea0003800000 */
.L_x_5431:
[----:B------:R-:W-:Y:S01]  /*5430*/  ISETP.GE.AND P0, PT, R25, R16, PT ;  /* 0x000000101900720c */ /* 0x000fe20003f06270 */
[----:B------:R-:W-:-:S12]  /*5440*/  BSSY B6, `(.L_x_5465) ;  /* 0x00001da000067945 */ /* 0x000fd80003800000 */
[----:B------:R-:W-:Y:S05]  /*5450*/  @P0 BRA `(.L_x_5466) ;  /* 0x00001d8000000947 */ /* 0x000fea0003800000 */
[----:B0-----:R-:W-:Y:S01]  /*5460*/  IMAD R0, R2, 0x200, R25 ;  /* 0x0000020002007824 */ /* 0x001fe200078e0219 */
[----:B---3--:R-:W-:-:S03]  /*5470*/  PRMT R3, R17, 0x9910, RZ ;  /* 0x0000991011037816 */ /* 0x008fc600000000ff */
        /* <DEDUP_REMOVED lines=17> */
.L_x_5470:
[----:B------:R-:W0:Y:S02]  /*5590*/  F2I.S64.TRUNC R18, R18 ;  /* 0x0000001200127311 */ /* 0x000e24000020d900 */
[----:B0-----:R-:W-:-:S05]  /*55a0*/  IMAD.MOV.U32 R3, RZ, RZ, R18 ;  /* 0x000000ffff037224 */ /* 0x001fca00078e0012 */
[----:B------:R0:W-:Y:S01]  /*55b0*/  STG.E.U8 [R8.64], R3 ;  /* 0x0000000308007986 */ /* 0x0001e2000c101124 */
[----:B------:R-:W-:Y:S05]  /*55c0*/  BRA `(.L_x_5472) ;  /* 0x00000d3000007947 */ /* 0x000fea0003800000 */
.L_x_5469:
        /* <DEDUP_REMOVED lines=9> */
.L_x_5474:
[----:B------:R-:W0:Y:S02]  /*5660*/  F2I.FTZ.TRUNC.NTZ R3, R18 ;  /* 0x0000001200037305 */ /* 0x000e24000021f100 */
[----:B0-----:R0:W-:Y:S01]  /*5670*/  STG.E [R8.64], R3 ;  /* 0x0000000308007986 */ /* 0x0011e2000c101924 */
[----:B------:R-:W-:Y:S05]  /*5680*/  BRA `(.L_x_5472) ;  /* 0x00000c7000007947 */ /* 0x000fea0003800000 */
.L_x_5473:
[----:B------:R-:W0:Y:S02]  /*5690*/  F2I.FTZ.TRUNC.NTZ R3, R18 ;  /* 0x0000001200037305 */ /* 0x000e24000021f100 */
[----:B0-----:R0:W-:Y:S01]  /*56a0*/  STG.E.U16 [R8.64], R3 ;  /* 0x0000000308007986 */ /* 0x0011e2000c101524 */
[----:B------:R-:W-:Y:S05]  /*56b0*/  BRA `(.L_x_5472) ;  /* 0x00000c4000007947 */ /* 0x000fea0003800000 */
.L_x_5468:
        /* <DEDUP_REMOVED lines=8> */
.L_x_5476:
[----:B------:R-:W-:-:S05]  /*5740*/  F2FP.PACK_AB R18, RZ, R18 ;  /* 0x00000012ff12723e */ /* 0x000fca00000000ff */
[----:B------:R0:W-:Y:S01]  /*5750*/  STG.E.U16 [R8.64], R18 ;  /* 0x0000001208007986 */ /* 0x0001e2000c101524 */
[----:B------:R-:W-:Y:S05]  /*5760*/  BRA `(.L_x_5472) ;  /* 0x00000b9000007947 */ /* 0x000fea0003800000 */
.L_x_5475:
        /* <DEDUP_REMOVED lines=9> */
.L_x_5478:
[----:B------:R-:W-:-:S04]  /*5800*/  F2FP.PACK_AB R3, RZ, R18 ;  /* 0x00000012ff03723e */ /* 0x000fc800000000ff */
[----:B------:R-:W-:-:S05]  /*5810*/  PRMT R3, R3, 0x5410, RZ ;  /* 0x0000541003037816 */ /* 0x000fca00000000ff */
[----:B------:R0:W-:Y:S01]  /*5820*/  STG.E [R8.64], R3 ;  /* 0x0000000308007986 */ /* 0x0001e2000c101924 */
[----:B------:R-:W-:Y:S05]  /*5830*/  BRA `(.L_x_5472) ;  /* 0x00000ac000007947 */ /* 0x000fea0003800000 */
.L_x_5477:
[----:B------:R-:W-:-:S06]  /*5840*/  FMUL.FTZ R4, R18, 1 ;  /* 0x3f80000012047820 */ /* 0x000fcc0000410000 */
[----:B------:R-:W0:Y:S02]  /*5850*/  F2F.F64.F32 R4, R4 ;  /* 0x0000000400047310 */ /* 0x000e240000201800 */
[----:B0-----:R0:W-:Y:S01]  /*5860*/  STG.E.64 [R8.64], R4 ;  /* 0x0000000408007986 */ /* 0x0011e2000c101b24 */
[----:B------:R-:W-:Y:S05]  /*5870*/  BRA `(.L_x_5472) ;  /* 0x00000a8000007947 */ /* 0x000fea0003800000 */
.L_x_5467:
        /* <DEDUP_REMOVED lines=12> */
.L_x_5481:
[----:B------:R-:W-:Y:S01]  /*5940*/  FMUL.FTZ R4, R18, 1 ;  /* 0x3f80000012047820 */ /* 0x000fe20000410000 */
[----:B------:R-:W-:-:S05]  /*5950*/  CS2R R6, SRZ ;  /* 0x0000000000067805 */ /* 0x000fca000001ff00 */
[----:B------:R-:W0:Y:S02]  /*5960*/  F2F.F64.F32 R4, R4 ;  /* 0x0000000400047310 */ /* 0x000e240000201800 */
[----:B0-----:R0:W-:Y:S01]  /*5970*/  STG.E.128 [R8.64], R4 ;  /* 0x0000000408007986 */ /* 0x0011e2000c101d24 */
[----:B------:R-:W-:Y:S05]  /*5980*/  BRA `(.L_x_5472) ;  /* 0x0000097000007947 */ /* 0x000fea0003800000 */
.L_x_5480:
        /* <DEDUP_REMOVED lines=20> */
.L_x_5485:
[----:B------:R-:W-:Y:S05]  /*5ad0*/  BSYNC B0 ;  /* 0x0000000000007941 */ /* 0x000fea0003800000 */
.L_x_5484:
[----:B------:R-:W-:-:S05]  /*5ae0*/  LOP3.LUT R5, R0, R5, RZ, 0xfc, !PT ;  /* 0x0000000500057212 */ /* 0x000fca00078efcff */
[----:B------:R0:W-:Y:S01]  /*5af0*/  STG.E.U8 [R8.64], R5 ;  /* 0x0000000508007986 */ /* 0x0001e2000c101124 */
[----:B------:R-:W-:Y:S05]  /*5b00*/  BRA `(.L_x_5472) ;  /* 0x000007f000007947 */ /* 0x000fea0003800000 */
.L_x_5483:
        /* <DEDUP_REMOVED lines=12> */
.L_x_5487:
[----:B------:R-:W-:Y:S01]  /*5bd0*/  IMAD.MOV.U32 R0, RZ, RZ, 0x7f ;  /* 0x0000007fff007424 */ /* 0x000fe200078e00ff */
[----:B------:R-:W-:-:S04]  /*5be0*/  ISETP.GT.U32.AND P0, PT, R4, 0x7f800000, PT ;  /* 0x7f8000000400780c */ /* 0x000fc80003f04070 */
[----:B------:R-:W-:-:S04]  /*5bf0*/  SEL R0, R0, 0x7c, P0 ;  /* 0x0000007c00007807 */ /* 0x000fc80000000000 */
.L_x_5488:
[----:B------:R-:W-:Y:S05]  /*5c00*/  BSYNC B0 ;  /* 0x0000000000007941 */ /* 0x000fea0003800000 */
.L_x_5486:
[----:B------:R-:W-:-:S04]  /*5c10*/  LOP3.LUT R18, R18, 0x80000000, RZ, 0xc0, !PT ;  /* 0x8000000012127812 */ /* 0x000fc800078ec0ff */
[----:B------:R-:W-:-:S04]  /*5c20*/  SHF.R.U32.HI R3, RZ, 0x18, R18 ;  /* 0x00000018ff037819 */ /* 0x000fc80000011612 */
[----:B------:R-:W-:-:S05]  /*5c30*/  LOP3.LUT R3, R0, R3, RZ, 0xfc, !PT ;  /* 0x0000000300037212 */ /* 0x000fca00078efcff */
[----:B------:R0:W-:Y:S01]  /*5c40*/  STG.E.U8 [R8.64], R3 ;  /* 0x0000000308007986 */ /* 0x0001e2000c101124 */
[----:B------:R-:W-:Y:S05]  /*5c50*/  BRA `(.L_x_5472) ;  /* 0x000006a000007947 */ /* 0x000fea0003800000 */
.L_x_5482:
[----:B------:R-:W-:-:S05]  /*5c60*/  F2FP.BF16.PACK_AB R18, RZ, R18 ;  /* 0x00000012ff12723e */ /* 0x000fca00000010ff */
[----:B------:R0:W-:Y:S01]  /*5c70*/  STG.E.U16 [R8.64], R18 ;  /* 0x0000001208007986 */ /* 0x0001e2000c101524 */
[----:B------:R-:W-:Y:S05]  /*5c80*/  BRA `(.L_x_5472) ;  /* 0x0000067000007947 */ /* 0x000fea0003800000 */
.L_x_5479:
        /* <DEDUP_REMOVED lines=11> */
.L_x_5491:
        /* <DEDUP_REMOVED lines=16> */
.L_x_5494:
[----:B------:R-:W-:-:S04]  /*5e40*/  LOP3.LUT R18, R18, 0x80000000, RZ, 0xc0, !PT ;  /* 0x8000000012127812 */ /* 0x000fc800078ec0ff */
[----:B------:R-:W-:-:S04]  /*5e50*/  SHF.R.U32.HI R3, RZ, 0x18, R18 ;  /* 0x00000018ff037819 */ /* 0x000fc80000011612 */
[----:B------:R-:W-:-:S04]  /*5e60*/  LOP3.LUT R0, R0, R3, RZ, 0xfc, !PT ;  /* 0x0000000300007212 */ /* 0x000fc800078efcff */
[----:B------:R-:W-:Y:S02]  /*5e70*/  PRMT R4, R0, 0x7610, R4 ;  /* 0x0000761000047816 */ /* 0x000fe40000000004 */
.L_x_5493:
[----:B------:R-:W-:Y:S05]  /*5e80*/  BSYNC B0 ;  /* 0x0000000000007941 */ /* 0x000fea0003800000 */
.L_x_5492:
[----:B------:R0:W-:Y:S01]  /*5e90*/  STG.E.U8 [R8.64], R4 ;  /* 0x0000000408007986 */ /* 0x0001e2000c101124 */
[----:B------:R-:W-:Y:S05]  /*5ea0*/  BRA `(.L_x_5472) ;  /* 0x0000045000007947 */ /* 0x000fea0003800000 */
.L_x_5490:
        /* <DEDUP_REMOVED lines=16> */
.L_x_5497:
[----:B------:R-:W-:-:S04]  /*5fb0*/  LOP3.LUT R18, R18, 0x80000000, RZ, 0xc0, !PT ;  /* 0x8000000012127812 */ /* 0x000fc800078ec0ff */
[----:B------:R-:W-:-:S04]  /*5fc0*/  SHF.R.U32.HI R3, RZ, 0x18, R18 ;  /* 0x00000018ff037819 */ /* 0x000fc80000011612 */
[----:B------:R-:W-:-:S04]  /*5fd0*/  LOP3.LUT R0, R0, R3, RZ, 0xfc, !PT ;  /* 0x0000000300007212 */ /* 0x000fc800078efcff */
[----:B------:R-:W-:Y:S02]  /*5fe0*/  PRMT R4, R0, 0x7610, R4 ;  /* 0x0000761000047816 */ /* 0x000fe40000000004 */
.L_x_5496:
[----:B------:R-:W-:Y:S05]  /*5ff0*/  BSYNC B0 ;  /* 0x0000000000007941 */ /* 0x000fea0003800000 */
.L_x_5495:
[----:B------:R0:W-:Y:S01]  /*6000*/  STG.E.U8 [R8.64], R4 ;  /* 0x0000000408007986 */ /* 0x0001e2000c101124 */
[----:B------:R-:W-:Y:S05]  /*6010*/  BRA `(.L_x_5472) ;  /* 0x000002e000007947 */ /* 0x000fea0003800000 */
.L_x_5489:
        /* <DEDUP_REMOVED lines=21> */
.L_x_5471:
        /* <DEDUP_REMOVED lines=19> */
[----:B------:R-:W-:Y:S05]  /*62a0*/  BRA `(.L_x_5472) ;  /* 0x0000005000007947 */ /* 0x000fea0003800000 */
.L_x_5499:
[----:B------:R-:W0:Y:S02]  /*62b0*/  F2I.U64.TRUNC R18, R18 ;  /* 0x0000001200127311 */ /* 0x000e24000020d800 */
[----:B0-----:R0:W-:Y:S01]  /*62c0*/  STG.E.64 [R8.64], R18 ;  /* 0x0000001208007986 */ /* 0x0011e2000c101b24 */
[----:B------:R-:W-:Y:S05]  /*62d0*/  BRA `(.L_x_5472) ;  /* 0x0000002000007947 */ /* 0x000fea0003800000 */
.L_x_5498:
[----:B------:R-:W0:Y:S02]  /*62e0*/  F2I.FTZ.U32.TRUNC.NTZ R3, R18 ;  /* 0x0000001200037305 */ /* 0x000e24000021f000 */
[----:B0-----:R0:W-:Y:S02]  /*62f0*/  STG.E [R8.64], R3 ;  /* 0x0000000308007986 */ /* 0x0011e4000c101924 */
.L_x_5472:
        /* <DEDUP_REMOVED lines=19> */
[----:B-1----:R-:W0:Y:S02]  /*6430*/  F2I.FTZ.TRUNC.NTZ R3, R22 ;  /* 0x0000001600037305 */ /* 0x002e24000021f100 */
[----:B0-----:R0:W-:Y:S01]  /*6440*/  STG.E.U8 [R8.64], R3 ;  /* 0x0000000308007986 */ /* 0x0011e2000c101124 */
[----:B------:R-:W-:Y:S05]  /*6450*/  BRA `(.L_x_5505) ;  /* 0x00000d7000007947 */ /* 0x000fea0003800000 */
.L_x_5503:
[----:B-1----:R-:W0:Y:S02]  /*6460*/  F2I.S64.TRUNC R22, R22 ;  /* 0x0000001600167311 */ /* 0x002e24000020d900 */
[----:B0-----:R-:W-:-:S05]  /*6470*/  IMAD.MOV.U32 R3, RZ, RZ, R22 ;  /* 0x000000ffff037224 */ /* 0x001fca00078e0016 */
[----:B------:R0:W-:Y:S01]  /*6480*/  STG.E.U8 [R8.64], R3 ;  /* 0x0000000308007986 */ /* 0x0001e2000c101124 */
[----:B------:R-:W-:Y:S05]  /*6490*/  BRA `(.L_x_5505) ;  /* 0x00000d3000007947 */ /* 0x000fea0003800000 */
.L_x_5502:
[----:B------:R-:W-:-:S13]  /*64a0*/  ISETP.NE.AND P0, PT, R0, 0x2, PT ;  /* 0x000000020000780c */ /* 0x000fda0003f05270 */
[----:B------:R-:W-:Y:S05]  /*64b0*/  @!P0 BRA `(.L_x_5506) ;  /* 0x000000a000008947 */ /* 0x000fea0003800000 */
[----:B------:R-:W-:-:S13]  /*64c0*/  ISETP.NE.AND P0, PT, R0, 0x3, PT ;  /* 0x000000030000780c */ /* 0x000fda0003f05270 */
[----:B------:R-:W-:Y:S05]  /*64d0*/  @!P0 BRA `(.L_x_5507) ;  /* 0x0000005000008947 */ /* 0x000fea0003800000 */
[----:B------:R-:W-:-:S13]  /*64e0*/  ISETP.NE.AND P0, PT, R0, 0x4, PT ;  /* 0x000000040000780c */ /* 0x000fda0003f05270 */
[----:B------:R-:W-:Y:S05]  /*64f0*/  @P0 BRA `(.L_x_5504) ;  /* 0x00000b4000000947 */ /* 0x000fea0003800000 */
[----:B-1----:R-:W0:Y:S02]  /*6500*/  F2I.S64.TRUNC R22, R22 ;  /* 0x0000001600167311 */ /* 0x002e24000020d900 */
[----:B0-----:R0:W-:Y:S01]  /*6510*/  STG.E.64 [R8.64], R22 ;  /* 0x0000001608007986 */ /* 0x0011e2000c101b24 */
[----:B------:R-:W-:Y:S05]  /*6520*/  BRA `(.L_x_5505) ;  /* 0x00000ca000007947 */ /* 0x000fea0003800000 */
.L_x_5507:
[----:B-1----:R-:W0:Y:S02]  /*6530*/  F2I.FTZ.TRUNC.NTZ R3, R22 ;  /* 0x0000001600037305 */ /* 0x002e24000021f100 */
[----:B0-----:R0:W-:Y:S01]  /*6540*/  STG.E [R8.64], R3 ;  /* 0x0000000308007986 */ /* 0x0011e2000c101924 */
[----:B------:R-:W-:Y:S05]  /*6550*/  BRA `(.L_x_5505) ;  /* 0x00000c7000007947 */ /* 0x000fea0003800000 */
.L_x_5506:
[----:B-1----:R-:W0:Y:S02]  /*6560*/  F2I.FTZ.TRUNC.NTZ R3, R22 ;  /* 0x0000001600037305 */ /* 0x002e24000021f100 */
[----:B0-----:R0:W-:Y:S01]  /*6570*/  STG.E.U16 [R8.64], R3 ;  /* 0x0000000308007986 */ /* 0x0011e2000c101524 */
[----:B------:R-:W-:Y:S05]  /*6580*/  BRA `(.L_x_5505) ;  /* 0x00000c4000007947 */ /* 0x000fea0003800000 */
.L_x_5501:
[----:B------:R-:W-:-:S13]  /*6590*/  ISETP.GT.AND P0, PT, R0, 0x6, PT ;  /* 0x000000060000780c */ /* 0x000fda0003f04270 */
[----:B------:R-:W-:Y:S05]  /*65a0*/  @P0 BRA `(.L_x_5508) ;  /* 0x0000009000000947 */ /* 0x000fea0003800000 */
[----:B------:R-:W-:-:S13]  /*65b0*/  ISETP.NE.AND P0, PT, R0, 0x5, PT ;  /* 0x000000050000780c */ /* 0x000fda0003f05270 */
[----:B------:R-:W-:Y:S05]  /*65c0*/  @!P0 BRA `(.L_x_5509) ;  /* 0x0000004000008947 */ /* 0x000fea0003800000 */
[----:B------:R-:W-:-:S13]  /*65d0*/  ISETP.NE.AND P0, PT, R0, 0x6, PT ;  /* 0x000000060000780c */ /* 0x000fda0003f05270 */
[----:B------:R-:W-:Y:S05]  /*65e0*/  @P0 BRA `(.L_x_5504) ;  /* 0x00000a5000000947 */ /* 0x000fea0003800000 */
[----:B-1----:R0:W-:Y:S01]  /*65f0*/  STG.E [R8.64], R22 ;  /* 0x0000001608007986 */ /* 0x0021e2000c101924 */
[----:B------:R-:W-:Y:S05]  /*6600*/  BRA `(.L_x_5505) ;  /* 0x00000bc000007947 */ /* 0x000fea0003800000 */
.L_x_5509:
[----:B-1----:R-:W-:-:S05]  /*6610*/  F2FP.PACK_AB R22, RZ, R22 ;  /* 0x00000016ff16723e */ /* 0x002fca00000000ff */
[----:B------:R0:W-:Y:S01]  /*6620*/  STG.E.U16 [R8.64], R22 ;  /* 0x0000001608007986 */ /* 0x0001e2000c101524 */
[----:B------:R-:W-:Y:S05]  /*6630*/  BRA `(.L_x_5505) ;  /* 0x00000b9000007947 */ /* 0x000fea0003800000 */
.L_x_5508:
[----:B------:R-:W-:-:S13]  /*6640*/  ISETP.NE.AND P0, PT, R0, 0x7, PT ;  /* 0x000000070000780c */ /* 0x000fda0003f05270 */
[----:B------:R-:W-:Y:S05]  /*6650*/  @!P0 BRA `(.L_x_5510) ;  /* 0x000000b000008947 */ /* 0x000fea0003800000 */
[----:B------:R-:W-:-:S13]  /*6660*/  ISETP.NE.AND P0, PT, R0, 0x8, PT ;  /* 0x000000080000780c */ /* 0x000fda0003f05270 */
[----:B------:R-:W-:Y:S05]  /*6670*/  @!P0 BRA `(.L_x_5511) ;  /* 0x0000005000008947 */ /* 0x000fea0003800000 */
[----:B------:R-:W-:-:S13]  /*6680*/  ISETP.NE.AND P0, PT, R0, 0x9, PT ;  /* 0x000000090000780c */ /* 0x000fda0003f05270 */
[----:B------:R-:W-:Y:S05]  /*6690*/  @P0 BRA `(.L_x_5504) ;  /* 0x000009a000000947 */ /* 0x000fea0003800000 */
[----:B------:R-:W-:-:S05]  /*66a0*/  IMAD.MOV.U32 R23, RZ, RZ, RZ ;  /* 0x000000ffff177224 */ /* 0x000fca00078e00ff */
[----:B-1----:R0:W-:Y:S01]  /*66b0*/  STG.E.64 [R8.64], R22 ;  /* 0x0000001608007986 */ /* 0x0021e2000c101b24 */
[----:B------:R-:W-:Y:S05]  /*66c0*/  BRA `(.L_x_5505) ;  /* 0x00000b0000007947 */ /* 0x000fea0003800000 */
.L_x_5511:
[----:B-1----:R-:W-:-:S04]  /*66d0*/  F2FP.PACK_AB R3, RZ, R22 ;  /* 0x00000016ff03723e */ /* 0x002fc800000000ff */
[----:B------:R-:W-:-:S05]  /*66e0*/  PRMT R3, R3, 0x5410, RZ ;  /* 0x0000541003037816 */ /* 0x000fca00000000ff */
[----:B------:R0:W-:Y:S01]  /*66f0*/  STG.E [R8.64], R3 ;  /* 0x0000000308007986 */ /* 0x0001e2000c101924 */
[----:B------:R-:W-:Y:S05]  /*6700*/  BRA `(.L_x_5505) ;  /* 0x00000ac000007947 */ /* 0x000fea0003800000 */
.L_x_5510:
[----:B-1----:R-:W-:-:S06]  /*6710*/  FMUL.FTZ R4, R22, 1 ;  /* 0x3f80000016047820 */ /* 0x002fcc0000410000 */
[----:B------:R-:W0:Y:S02]  /*6720*/  F2F.F64.F32 R4, R4 ;  /* 0x0000000400047310 */ /* 0x000e240000201800 */
[----:B0-----:R0:W-:Y:S01]  /*6730*/  STG.E.64 [R8.64], R4 ;  /* 0x0000000408007986 */ /* 0x0011e2000c101b24 */
[----:B------:R-:W-:Y:S05]  /*6740*/  BRA `(.L_x_5505) ;  /* 0x00000a8000007947 */ /* 0x000fea0003800000 */
.L_x_5500:
        /* <DEDUP_REMOVED lines=8> */
[----:B-1----:R-:W-:-:S04]  /*67d0*/  FSETP.NEU.FTZ.AND P0, PT, R22, RZ, PT ;  /* 0x000000ff1600720b */ /* 0x002fc80003f1d000 */
[----:B------:R-:W-:-:S05]  /*67e0*/  SEL R3, RZ, 0x1, !P0 ;  /* 0x00000001ff037807 */ /* 0x000fca0004000000 */
[----:B------:R0:W-:Y:S01]  /*67f0*/  STG.E.U8 [R8.64], R3 ;  /* 0x0000000308007986 */ /* 0x0001e2000c101124 */
[----:B------:R-:W-:Y:S05]  /*6800*/  BRA `(.L_x_5505) ;  /* 0x000009c000007947 */ /* 0x000fea0003800000 */
.L_x_5514:
[----:B-1----:R-:W-:Y:S01]  /*6810*/  FMUL.FTZ R4, R22, 1 ;  /* 0x3f80000016047820 */ /* 0x002fe20000410000 */
[----:B------:R-:W-:-:S05]  /*6820*/  CS2R R6, SRZ ;  /* 0x0000000000067805 */ /* 0x000fca000001ff00 */
[----:B------:R-:W0:Y:S02]  /*6830*/  F2F.F64.F32 R4, R4 ;  /* 0x0000000400047310 */ /* 0x000e240000201800 */
[----:B0-----:R0:W-:Y:S01]  /*6840*/  STG.E.128 [R8.64], R4 ;  /* 0x0000000408007986 */ /* 0x0011e2000c101d24 */
[----:B------:R-:W-:Y:S05]  /*6850*/  BRA `(.L_x_5505) ;  /* 0x0000097000007947 */ /* 0x000fea0003800000 */
.L_x_5513:
[----:B------:R-:W-:-:S13]  /*6860*/  ISETP.NE.AND P0, PT, R0, 0xf, PT ;  /* 0x0000000f0000780c */ /* 0x000fda0003f05270 */
[----:B------:R-:W-:Y:S05]  /*6870*/  @!P0 BRA `(.L_x_5515) ;  /* 0x000002b000008947 */ /* 0x000fea0003800000 */
[----:B------:R-:W-:-:S13]  /*6880*/  ISETP.NE.AND P0, PT, R0, 0x17, PT ;  /* 0x000000170000780c */ /* 0x000fda0003f05270 */
[----:B------:R-:W-:Y:S05]  /*6890*/  @!P0 BRA `(.L_x_5516) ;  /* 0x0000014000008947 */ /* 0x000fea0003800000 */
[----:B------:R-:W-:-:S13]  /*68a0*/  ISETP.NE.AND P0, PT, R0, 0x18, PT ;  /* 0x000000180000780c */ /* 0x000fda0003f05270 */
[----:B------:R-:W-:Y:S05]  /*68b0*/  @P0 BRA `(.L_x_5504) ;  /* 0x0000078000000947 */ /* 0x000fea0003800000 */
[C---:B-1----:R-:W-:Y:S01]  /*68c0*/  LOP3.LUT R4, R22.reuse, 0x7fffffff, RZ, 0xc0, !PT ;  /* 0x7fffffff16047812 */ /* 0x042fe200078ec0ff */
        /* <DEDUP_REMOVED lines=13> */
.L_x_5518:
[----:B------:R-:W-:Y:S05]  /*69a0*/  BSYNC B0 ;  /* 0x0000000000007941 */ /* 0x000fea0003800000 */
.L_x_5517:
[----:B------:R-:W-:-:S05]  /*69b0*/  LOP3.LUT R5, R0, R5, RZ, 0xfc, !PT ;  /* 0x0000000500057212 */ /* 0x000fca00078efcff */
[----:B------:R0:W-:Y:S01]  /*69c0*/  STG.E.U8 [R8.64], R5 ;  /* 0x0000000508007986 */ /* 0x0001e2000c101124 */
[----:B------:R-:W-:Y:S05]  /*69d0*/  BRA `(.L_x_5505) ;  /* 0x000007f000007947 */ /* 0x000fea0003800000 */
.L_x_5516:
[----:B-1----:R-:W-:Y:S01]  /*69e0*/  LOP3.LUT R4, R22, 0x7fffffff, RZ, 0xc0, !PT ;  /* 0x7fffffff16047812 */ /* 0x002fe200078ec0ff */
        /* <DEDUP_REMOVED lines=11> */
.L_x_5520:
[----:B------:R-:W-:Y:S01]  /*6aa0*/  IMAD.MOV.U32 R0, RZ, RZ, 0x7f ;  /* 0x0000007fff007424 */ /* 0x000fe200078e00ff */
[----:B------:R-:W-:-:S04]  /*6ab0*/  ISETP.GT.U32.AND P0, PT, R4, 0x7f800000, PT ;  /* 0x7f8000000400780c */ /* 0x000fc80003f04070 */
[----:B------:R-:W-:-:S04]  /*6ac0*/  SEL R0, R0, 0x7c, P0 ;  /* 0x0000007c00007807 */ /* 0x000fc80000000000 */
.L_x_5521:
[----:B------:R-:W-:Y:S05]  /*6ad0*/  BSYNC B0 ;  /* 0x0000000000007941 */ /* 0x000fea0003800000 */
.L_x_5519:
[----:B------:R-:W-:-:S04]  /*6ae0*/  LOP3.LUT R22, R22, 0x80000000, RZ, 0xc0, !PT ;  /* 0x8000000016167812 */ /* 0x000fc800078ec0ff */
[----:B------:R-:W-:-:S04]  /*6af0*/  SHF.R.U32.HI R3, RZ, 0x18, R22 ;  /* 0x00000018ff037819 */ /* 0x000fc80000011616 */
[----:B------:R-:W-:-:S05]  /*6b00*/  LOP3.LUT R3, R0, R3, RZ, 0xfc, !PT ;  /* 0x0000000300037212 */ /* 0x000fca00078efcff */
[----:B------:R0:W-:Y:S01]  /*6b10*/  STG.E.U8 [R8.64], R3 ;  /* 0x0000000308007986 */ /* 0x0001e2000c101124 */
[----:B------:R-:W-:Y:S05]  /*6b20*/  BRA `(.L_x_5505) ;  /* 0x000006a000007947 */ /* 0x000fea0003800000 */
.L_x_5515:
[----:B-1----:R-:W-:-:S05]  /*6b30*/  F2FP.BF16.PACK_AB R22, RZ, R22 ;  /* 0x00000016ff16723e */ /* 0x002fca00000010ff */
[----:B------:R0:W-:Y:S01]  /*6b40*/  STG.E.U16 [R8.64], R22 ;  /* 0x0000001608007986 */ /* 0x0001e2000c101524 */
[----:B------:R-:W-:Y:S05]  /*6b50*/  BRA `(.L_x_5505) ;  /* 0x0000067000007947 */ /* 0x000fea0003800000 */
.L_x_5512:
        /* <DEDUP_REMOVED lines=8> */
[----:B-1----:R-:W0:Y:S02]  /*6be0*/  F2I.FTZ.U32.TRUNC.NTZ R3, R22 ;  /* 0x0000001600037305 */ /* 0x002e24000021f000 */
[----:B0-----:R0:W-:Y:S01]  /*6bf0*/  STG.E.U16 [R8.64], R3 ;  /* 0x0000000308007986 */ /* 0x0011e2000c101524 */
[----:B------:R-:W-:Y:S05]  /*6c00*/  BRA `(.L_x_5505) ;  /* 0x000005c000007947 */ /* 0x000fea0003800000 */
.L_x_5524:
[----:B-1----:R-:W-:Y:S01]  /*6c10*/  LOP3.LUT R3, R22, 0x7fffffff, RZ, 0xc0, !PT ;  /* 0x7fffffff16037812 */ /* 0x002fe200078ec0ff */
        /* <DEDUP_REMOVED lines=15> */
.L_x_5527:
[----:B------:R-:W-:-:S04]  /*6d10*/  LOP3.LUT R22, R22, 0x80000000, RZ, 0xc0, !PT ;  /* 0x8000000016167812 */ /* 0x000fc800078ec0ff */
[----:B------:R-:W-:-:S04]  /*6d20*/  SHF.R.U32.HI R3, RZ, 0x18, R22 ;  /* 0x00000018ff037819 */ /* 0x000fc80000011616 */
[----:B------:R-:W-:-:S04]  /*6d30*/  LOP3.LUT R0, R0, R3, RZ, 0xfc, !PT ;  /* 0x0000000300007212 */ /* 0x000fc800078efcff */
[----:B------:R-:W-:Y:S02]  /*6d40*/  PRMT R4, R0, 0x7610, R4 ;  /* 0x0000761000047816 */ /* 0x000fe40000000004 */
.L_x_5526:
[----:B------:R-:W-:Y:S05]  /*6d50*/  BSYNC B0 ;  /* 0x0000000000007941 */ /* 0x000fea0003800000 */
.L_x_5525:
[----:B------:R0:W-:Y:S01]  /*6d60*/  STG.E.U8 [R8.64], R4 ;  /* 0x0000000408007986 */ /* 0x0001e2000c101124 */
[----:B------:R-:W-:Y:S05]  /*6d70*/  BRA `(.L_x_5505) ;  /* 0x0000045000007947 */ /* 0x000fea0003800000 */
.L_x_5523:
        /* <DEDUP_REMOVED lines=16> */
.L_x_5530:
[----:B------:R-:W-:-:S04]  /*6e80*/  LOP3.LUT R22, R22, 0x80000000, RZ, 0xc0, !PT ;  /* 0x8000000016167812 */ /* 0x000fc800078ec0ff */
[----:B------:R-:W-:-:S04]  /*6e90*/  SHF.R.U32.HI R3, RZ, 0x18, R22 ;  /* 0x00000018ff037819 */ /* 0x000fc80000011616 */
[----:B------:R-:W-:-:S04]  /*6ea0*/  LOP3.LUT R0, R0, R3, RZ, 0xfc, !PT ;  /* 0x0000000300007212 */ /* 0x000fc800078efcff */
[----:B------:R-:W-:Y:S02]  /*6eb0*/  PRMT R4, R0, 0x7610, R4 ;  /* 0x0000761000047816 */ /* 0x000fe40000000004 */
.L_x_5529:
[----:B------:R-:W-:Y:S05]  /*6ec0*/  BSYNC B0 ;  /* 0x0000000000007941 */ /* 0x000fea0003800000 */
.L_x_5528:
[----:B------:R0:W-:Y:S01]  /*6ed0*/  STG.E.U8 [R8.64], R4 ;  /* 0x0000000408007986 */ /* 0x0001e2000c101124 */
[----:B------:R-:W-:Y:S05]  /*6ee0*/  BRA `(.L_x_5505) ;  /* 0x000002e000007947 */ /* 0x000fea0003800000 */
.L_x_5522:
[----:B------:R-:W-:-:S13]  /*6ef0*/  ISETP.NE.AND P0, PT, R0, 0x1c, PT ;  /* 0x0000001c0000780c */ /* 0x000fda0003f05270 */
[----:B------:R-:W-:Y:S05]  /*6f00*/  @!P0 BRA `(.L_x_5531) ;  /* 0x000002a000008947 */ /* 0x000fea0003800000 */
[----:B------:R-:W-:-:S13]  /*6f10*/  ISETP.NE.AND P0, PT, R0, 0x1d, PT ;  /* 0x0000001d0000780c */ /* 0x000fda0003f05270 */
[----:B------:R-:W-:Y:S05]  /*6f20*/  @!P0 BRA `(.L_x_5532) ;  /* 0x0000025000008947 */ /* 0x000fea0003800000 */
[----:B------:R-:W-:-:S13]  /*6f30*/  ISETP.NE.AND P0, PT, R0, 0x2c, PT ;  /* 0x0000002c0000780c */ /* 0x000fda0003f05270 */
[----:B------:R-:W-:Y:S05]  /*6f40*/  @P0 BRA `(.L_x_5504) ;  /* 0x000000f000000947 */ /* 0x000fea0003800000 */
[----:B-1----:R-:W-:Y:S02]  /*6f50*/  SHF.R.U32.HI R4, RZ, 0x17, R22 ;  /* 0x00000017ff047819 */ /* 0x002fe40000011616 */
        /* <DEDUP_REMOVED lines=14> */
.L_x_5504:
        /* <DEDUP_REMOVED lines=20> */
.L_x_5532:
[----:B-1----:R-:W0:Y:S02]  /*7180*/  F2I.U64.TRUNC R22, R22 ;  /* 0x0000001600167311 */ /* 0x002e24000020d800 */
[----:B0-----:R0:W-:Y:S01]  /*7190*/  STG.E.64 [R8.64], R22 ;  /* 0x0000001608007986 */ /* 0x0011e2000c101b24 */
[----:B------:R-:W-:Y:S05]  /*71a0*/  BRA `(.L_x_5505) ;  /* 0x0000002000007947 */ /* 0x000fea0003800000 */
.L_x_5531:
[----:B-1----:R-:W0:Y:S02]  /*71b0*/  F2I.FTZ.U32.TRUNC.NTZ R3, R22 ;  /* 0x0000001600037305 */ /* 0x002e24000021f000 */
[----:B0-----:R0:W-:Y:S02]  /*71c0*/  STG.E [R8.64], R3 ;  /* 0x0000000308007986 */ /* 0x0011e4000c101924 */
.L_x_5505:
[----:B------:R-:W-:Y:S02]  /*71d0*/  IADD3 R25, R25, 0x80, RZ ;  /* 0x0000008019197810 */ /* 0x000fe40007ffe0ff */
.L_x_5466:
[----:B------:R-:W-:Y:S05]  /*71e0*/  BSYNC B6 ;  /* 0x0000000000067941 */ /* 0x000fea0003800000 */
.L_x_5465:
[----:B------:R-:W-:-:S13]  /*71f0*/  ISETP.GE.AND P0, PT, R25, R16, PT ;  /* 0x000000101900720c */ /* 0x000fda0003f06270 */
[----:B------:R-:W-:Y:S05]  /*7200*/  @P0 EXIT ;  /* 0x000000000000094d */ /* 0x000fea0003800000 */
[----:B0--3--:R-:W-:Y:S01]  /*7210*/  PRMT R0, R17, 0x9910, RZ ;  /* 0x0000991011007816 */ /* 0x009fe200000000ff */
        /* <DEDUP_REMOVED lines=17> */
.L_x_5536:
[----:B------:R-:W0:Y:S02]  /*7330*/  F2I.S64.TRUNC R24, R24 ;  /* 0x0000001800187311 */ /* 0x000e24000020d900 */
[----:B0-----:R-:W-:-:S05]  /*7340*/  IMAD.MOV.U32 R5, RZ, RZ, R24 ;  /* 0x000000ffff057224 */ /* 0x001fca00078e0018 */
[----:B------:R-:W-:Y:S01]  /*7350*/  STG.E.U8 [R2.64], R5 ;  /* 0x0000000502007986 */ /* 0x000fe2000c101124 */
[----:B------:R-:W-:Y:S05]  /*7360*/  EXIT ;  /* 0x000000000000794d */ /* 0x000fea0003800000 */
.L_x_5535:
        /* <DEDUP_REMOVED lines=9> */
.L_x_5539:
[----:B------:R-:W0:Y:S02]  /*7400*/  F2I.FTZ.TRUNC.NTZ R5, R24 ;  /* 0x0000001800057305 */ /* 0x000e24000021f100 */
[----:B0-----:R-:W-:Y:S01]  /*7410*/  STG.E [R2.64], R5 ;  /* 0x0000000502007986 */ /* 0x001fe2000c101924 */
[----:B------:R-:W-:Y:S05]  /*7420*/  EXIT ;  /* 0x000000000000794d */ /* 0x000fea0003800000 */
.L_x_5538:
[----:B------:R-:W0:Y:S02]  /*7430*/  F2I.FTZ.TRUNC.NTZ R5, R24 ;  /* 0x0000001800057305 */ /* 0x000e24000021f100 */
[----:B0-----:R-:W-:Y:S01]  /*7440*/  STG.E.U16 [R2.64], R5 ;  /* 0x0000000502007986 */ /* 0x001fe2000c101524 */
[----:B------:R-:W-:Y:S05]  /*7450*/  EXIT ;  /* 0x000000000000794d */ /* 0x000fea0003800000 */
.L_x_5534:
        /* <DEDUP_REMOVED lines=8> */
.L_x_5541:
[----:B------:R-:W-:-:S05]  /*74e0*/  F2FP.PACK_AB R24, RZ, R24 ;  /* 0x00000018ff18723e */ /* 0x000fca00000000ff */
[----:B------:R-:W-:Y:S01]  /*74f0*/  STG.E.U16 [R2.64], R24 ;  /* 0x0000001802007986 */ /* 0x000fe2000c101524 */
[----:B------:R-:W-:Y:S05]  /*7500*/  EXIT ;  /* 0x000000000000794d */ /* 0x000fea0003800000 */
.L_x_5540:
        /* <DEDUP_REMOVED lines=9> */
.L_x_5543:
[----:B------:R-:W-:-:S04]  /*75a0*/  F2FP.PACK_AB R5, RZ, R24 ;  /* 0x00000018ff05723e */ /* 0x000fc800000000ff */
[----:B------:R-:W-:-:S05]  /*75b0*/  PRMT R5, R5, 0x5410, RZ ;  /* 0x0000541005057816 */ /* 0x000fca00000000ff */
[----:B------:R-:W-:Y:S01]  /*75c0*/  STG.E [R2.64], R5 ;  /* 0x0000000502007986 */ /* 0x000fe2000c101924 */
[----:B------:R-:W-:Y:S05]  /*75d0*/  EXIT ;  /* 0x000000000000794d */ /* 0x000fea0003800000 */
.L_x_5542:
[----:B------:R-:W-:-:S06]  /*75e0*/  FMUL.FTZ R4, R24, 1 ;  /* 0x3f80000018047820 */ /* 0x000fcc0000410000 */
[----:B------:R-:W0:Y:S02]  /*75f0*/  F2F.F64.F32 R4, R4 ;  /* 0x0000000400047310 */ /* 0x000e240000201800 */
[----:B0-----:R-:W-:Y:S01]  /*7600*/  STG.E.64 [R2.64], R4 ;  /* 0x0000000402007986 */ /* 0x001fe2000c101b24 */
[----:B------:R-:W-:Y:S05]  /*7610*/  EXIT ;  /* 0x000000000000794d */ /* 0x000fea0003800000 */
.L_x_5533:
        /* <DEDUP_REMOVED lines=12> */
.L_x_5546:
[----:B------:R-:W-:Y:S01]  /*76e0*/  FMUL.FTZ R4, R24, 1 ;  /* 0x3f80000018047820 */ /* 0x000fe20000410000 */
[----:B------:R-:W-:-:S05]  /*76f0*/  CS2R R6, SRZ ;  /* 0x0000000000067805 */ /* 0x000fca000001ff00 */
[----:B------:R-:W0:Y:S02]  /*7700*/  F2F.F64.F32 R4, R4 ;  /* 0x0000000400047310 */ /* 0x000e240000201800 */
[----:B0-----:R-:W-:Y:S01]  /*7710*/  STG.E.128 [R2.64], R4 ;  /* 0x0000000402007986 */ /* 0x001fe2000c101d24 */
[----:B------:R-:W-:Y:S05]  /*7720*/  EXIT ;  /* 0x000000000000794d */ /* 0x000fea0003800000 */
.L_x_5545:
        /* <DEDUP_REMOVED lines=20> */
.L_x_5550:
[----:B------:R-:W-:Y:S05]  /*7870*/  BSYNC B0 ;  /* 0x0000000000007941 */ /* 0x000fea0003800000 */
.L_x_5549:
[----:B------:R-:W-:-:S05]  /*7880*/  LOP3.LUT R7, R0, R7, RZ, 0xfc, !PT ;  /* 0x0000000700077212 */ /* 0x000fca00078efcff */
[----:B------:R-:W-:Y:S01]  /*7890*/  STG.E.U8 [R2.64], R7 ;  /* 0x0000000702007986 */ /* 0x000fe2000c101124 */
[----:B------:R-:W-:Y:S05]  /*78a0*/  EXIT ;  /* 0x000000000000794d */ /* 0x000fea0003800000 */
.L_x_5548:
[----:B------:R-:W-:Y:S01]  /*78b0*/  LOP3.LUT R4, R24, 0x7fffffff, RZ, 0xc0, !PT ;  /* 0x7fffffff18047812 */ /* 0x000fe200078ec0ff */
        /* <DEDUP_REMOVED lines=11> */
.L_x_5552:
[----:B------:R-:W-:Y:S01]  /*7970*/  IMAD.MOV.U32 R0, RZ, RZ, 0x7f ;  /* 0x0000007fff007424 */ /* 0x000fe200078e00ff */
[----:B------:R-:W-:-:S04]  /*7980*/  ISETP.GT.U32.AND P0, PT, R4, 0x7f800000, PT ;  /* 0x7f8000000400780c */ /* 0x000fc80003f04070 */
[----:B------:R-:W-:-:S04]  /*7990*/  SEL R0, R0, 0x7c, P0 ;  /* 0x0000007c00007807 */ /* 0x000fc80000000000 */
.L_x_5553:
[----:B------:R-:W-:Y:S05]  /*79a0*/  BSYNC B0 ;  /* 0x0000000000007941 */ /* 0x000fea0003800000 */
.L_x_5551:
[----:B------:R-:W-:-:S04]  /*79b0*/  LOP3.LUT R24, R24, 0x80000000, RZ, 0xc0, !PT ;  /* 0x8000000018187812 */ /* 0x000fc800078ec0ff */
[----:B------:R-:W-:-:S04]  /*79c0*/  SHF.R.U32.HI R5, RZ, 0x18, R24 ;  /* 0x00000018ff057819 */ /* 0x000fc80000011618 */
[----:B------:R-:W-:-:S05]  /*79d0*/  LOP3.LUT R5, R0, R5, RZ, 0xfc, !PT ;  /* 0x0000000500057212 */ /* 0x000fca00078efcff */
[----:B------:R-:W-:Y:S01]  /*79e0*/  STG.E.U8 [R2.64], R5 ;  /* 0x0000000502007986 */ /* 0x000fe2000c101124 */
[----:B------:R-:W-:Y:S05]  /*79f0*/  EXIT ;  /* 0x000000000000794d */ /* 0x000fea0003800000 */
.L_x_5547:
[----:B------:R-:W-:-:S05]  /*7a00*/  F2FP.BF16.PACK_AB R24, RZ, R24 ;  /* 0x00000018ff18723e */ /* 0x000fca00000010ff */
[----:B------:R-:W-:Y:S01]  /*7a10*/  STG.E.U16 [R2.64], R24 ;  /* 0x0000001802007986 */ /* 0x000fe2000c101524 */
[----:B------:R-:W-:Y:S05]  /*7a20*/  EXIT ;  /* 0x000000000000794d */ /* 0x000fea0003800000 */
.L_x_5544:
        /* <DEDUP_REMOVED lines=11> */
.L_x_5556:
        /* <DEDUP_REMOVED lines=16> */
.L_x_5559:
[----:B------:R-:W-:-:S04]  /*7be0*/  LOP3.LUT R24, R24, 0x80000000, RZ, 0xc0, !PT ;  /* 0x8000000018187812 */ /* 0x000fc800078ec0ff */
[----:B------:R-:W-:-:S04]  /*7bf0*/  SHF.R.U32.HI R5, RZ, 0x18, R24 ;  /* 0x00000018ff057819 */ /* 0x000fc80000011618 */
[----:B------:R-:W-:-:S04]  /*7c00*/  LOP3.LUT R4, R4, R5, RZ, 0xfc, !PT ;  /* 0x0000000504047212 */ /* 0x000fc800078efcff */
[----:B------:R-:W-:Y:S02]  /*7c10*/  PRMT R0, R4, 0x7610, R0 ;  /* 0x0000761004007816 */ /* 0x000fe40000000000 */
.L_x_5558:
[----:B------:R-:W-:Y:S05]  /*7c20*/  BSYNC B0 ;  /* 0x0000000000007941 */ /* 0x000fea0003800000 */
.L_x_5557:
[----:B------:R-:W-:Y:S01]  /*7c30*/  STG.E.U8 [R2.64], R0 ;  /* 0x0000000002007986 */ /* 0x000fe2000c101124 */
[----:B------:R-:W-:Y:S05]  /*7c40*/  EXIT ;  /* 0x000000000000794d */ /* 0x000fea0003800000 */
.L_x_5555:
        /* <DEDUP_REMOVED lines=16> */
.L_x_5562:
[----:B------:R-:W-:-:S04]  /*7d50*/  LOP3.LUT R24, R24, 0x80000000, RZ, 0xc0, !PT ;  /* 0x8000000018187812 */ /* 0x000fc800078ec0ff */
[----:B------:R-:W-:-:S04]  /*7d60*/  SHF.R.U32.HI R5, RZ, 0x18, R24 ;  /* 0x00000018ff057819 */ /* 0x000fc80000011618 */
[----:B------:R-:W-:-:S04]  /*7d70*/  LOP3.LUT R4, R4, R5, RZ, 0xfc, !PT ;  /* 0x0000000504047212 */ /* 0x000fc800078efcff */
[----:B------:R-:W-:Y:S02]  /*7d80*/  PRMT R0, R4, 0x7610, R0 ;  /* 0x0000761004007816 */ /* 0x000fe40000000000 */
.L_x_5561:
[----:B------:R-:W-:Y:S05]  /*7d90*/  BSYNC B0 ;  /* 0x0000000000007941 */ /* 0x000fea0003800000 */
.L_x_5560:
[----:B------:R-:W-:Y:S01]  /*7da0*/  STG.E.U8 [R2.64], R0 ;  /* 0x0000000002007986 */ /* 0x000fe2000c101124 */
[----:B------:R-:W-:Y:S05]  /*7db0*/  EXIT ;  /* 0x000000000000794d */ /* 0x000fea0003800000 */
.L_x_5554:
        /* <DEDUP_REMOVED lines=21> */
.L_x_5537:
        /* <DEDUP_REMOVED lines=19> */
[----:B------:R-:W-:Y:S05]  /*8040*/  EXIT ;  /* 0x000000000000794d */ /* 0x000fea0003800000 */
.L_x_5564:
[----:B------:R-:W0:Y:S02]  /*8050*/  F2I.U64.TRUNC R24, R24 ;  /* 0x0000001800187311 */ /* 0x000e24000020d800 */
[----:B0-----:R-:W-:Y:S01]  /*8060*/  STG.E.64 [R2.64], R24 ;  /* 0x0000001802007986 */ /* 0x001fe2000c101b24 */
[----:B------:R-:W-:Y:S05]  /*8070*/  EXIT ;  /* 0x000000000000794d */ /* 0x000fea0003800000 */
.L_x_5563:
[----:B------:R-:W0:Y:S02]  /*8080*/  F2I.FTZ.U32.TRUNC.NTZ R5, R24 ;  /* 0x0000001800057305 */ /* 0x000e24000021f000 */
[----:B0-----:R-:W-:Y:S01]  /*8090*/  STG.E [R2.64], R5 ;  /* 0x0000000502007986 */ /* 0x001fe2000c101924 */
[----:B------:R-:W-:Y:S05]  /*80a0*/  EXIT ;  /* 0x000000000000794d */ /* 0x000fea0003800000 */
.L_x_5565:
        /* <DEDUP_REMOVED lines=13> */
.L_x_6731:


//--------------------- .text._ZN2at6native18elementwise_kernelILi128ELi2EZNS0_22gpu_kernel_impl_nocastIZZZNS0_33launch_log_sigmoid_forward_kernelERNS_18TensorIteratorBaseEENKUlvE_clEvENKUlvE0_clEvEUlfE_EEvS4_RKT_EUliE_EEviT1_ --------------------------
	.section	.text._ZN2at6native18elementwise_kernelILi128ELi2EZNS0_22gpu_kernel_impl_nocastIZZZNS0_33launch_log_sigmoid_forward_kernelERNS_18TensorIteratorBaseEENKUlvE_clEvENKUlvE0_clEvEUlfE_EEvS4_RKT_EUliE_EEviT1_,"ax",@progbits
	.sectioninfo	@"SHI_REGISTERS=14"
	.align	128
        .global         _ZN2at6native18elementwise_kernelILi128ELi2EZNS0_22gpu_kernel_impl_nocastIZZZNS0_33launch_log_sigmoid_forward_kernelERNS_18TensorIteratorBaseEENKUlvE_clEvENKUlvE0_clEvEUlfE_EEvS4_RKT_EUliE_EEviT1_
        .type           _ZN2at6native18elementwise_kernelILi128ELi2EZNS0_22gpu_kernel_impl_nocastIZZZNS0_33launch_log_sigmoid_forward_kernelERNS_18TensorIteratorBaseEENKUlvE_clEvENKUlvE0_clEvEUlfE_EEvS4_RKT_EUliE_EEviT1_,@function
        .size           _ZN2at6native18elementwise_kernelILi128ELi2EZNS0_22gpu_kernel_impl_nocastIZZZNS0_33launch_log_sigmoid_forward_kernelERNS_18TensorIteratorBaseEENKUlvE_clEvENKUlvE0_clEvEUlfE_EEvS4_RKT_EUliE_EEviT1_,(.L_x_6732 - _ZN2at6native18elementwise_kernelILi128ELi2EZNS0_22gpu_kernel_impl_nocastIZZZNS0_33launch_log_sigmoid_forward_kernelERNS_18TensorIteratorBaseEENKUlvE_clEvENKUlvE0_clEvEUlfE_EEvS4_RKT_EUliE_EEviT1_)
        .other          _ZN2at6native18elementwise_kernelILi128ELi2EZNS0_22gpu_kernel_impl_nocastIZZZNS0_33launch_log_sigmoid_forward_kernelERNS_18TensorIteratorBaseEENKUlvE_clEvENKUlvE0_clEvEUlfE_EEvS4_RKT_EUliE_EEviT1_,@"STO_CUDA_ENTRY STV_DEFAULT"
_ZN2at6native18elementwise_kernelILi128ELi2EZNS0_22gpu_kernel_impl_nocastIZZZNS0_33launch_log_sigmoid_forward_kernelERNS_18TensorIteratorBaseEENKUlvE_clEvENKUlvE0_clEvEUlfE_EEvS4_RKT_EUliE_EEviT1_:
.text._ZN2at6native18elementwise_kernelILi128ELi2EZNS0_22gpu_kernel_impl_nocastIZZZNS0_33launch_log_sigmoid_forward_kernelERNS_18TensorIteratorBaseEENKUlvE_clEvENKUlvE0_clEvEUlfE_EEvS4_RKT_EUliE_EEviT1_:
        /* <DEDUP_REMOVED lines=29> */
[C---:B------:R-:W-:Y:S02]  /*01d0*/  IMAD R2, R4.reuse, c[0x0][0x2a0], RZ ;  /* 0x0000a80004027a24 */ /* 0x040fe400078e02ff */
[----:B------:R-:W-:Y:S02]  /*01e0*/  IMAD R3, R4, c[0x0][0x2a4], RZ ;  /* 0x0000a90004037a24 */ /* 0x000fe400078e02ff */
        /* <DEDUP_REMOVED lines=207> */
.L_x_5568:
[----:B------:R-:W-:-:S04]  /*0ee0*/  IADD3 R4, P0, R3, c[0x0][0x368], RZ ;  /* 0x0000da0003047a10 */ /* 0x000fc80007f1e0ff */
[----:B------:R-:W-:-:S05]  /*0ef0*/  IADD3.X R5, RZ, c[0x0][0x36c], RZ, P0, !PT ;  /* 0x0000db00ff057a10 */ /* 0x000fca00007fe4ff */
[----:B------:R-:W2:Y:S01]  /*0f00*/  LDG.E R11, [R4.64] ;  /* 0x00000004040b7981 */ /* 0x000ea2000c1e1900 */
[----:B------:R-:W-:Y:S01]  /*0f10*/  MOV R9, 0x3e800000 ;  /* 0x3e80000000097802 */ /* 0x000fe20000000f00 */
[----:B------:R-:W-:Y:S01]  /*0f20*/  BSSY B1, `(.L_x_5569) ;  /* 0x0000022000017945 */ /* 0x000fe20003800000 */
[----:B------:R-:W-:Y:S01]  /*0f30*/  MOV R10, 0x3d39bf78 ;  /* 0x3d39bf78000a7802 */ /* 0x000fe20000000f00 */
[----:B--2---:R-:W-:-:S06]  /*0f40*/  FMUL.FTZ R3, |R11|, -1.4426950216293334961 ;  /* 0xbfb8aa3b0b037820 */ /* 0x004fcc0000410200 */
        /* <DEDUP_REMOVED lines=8> */
[----:B------:R-:W-:Y:S01]  /*0fd0*/  FFMA.FTZ R8, R8, R9, -1 ;  /* 0xbf80000008087423 */ /* 0x000fe20000010009 */
[----:B------:R-:W-:-:S03]  /*0fe0*/  FMNMX.FTZ R9, RZ, R11, PT ;  /* 0x0000000bff097209 */ /* 0x000fc60003810000 */
        /* <DEDUP_REMOVED lines=9> */
[C---:B------:R-:W-:Y:S01]  /*1080*/  FMUL.FTZ R8, R7.reuse, R4 ;  /* 0x0000000407087220 */ /* 0x040fe20000410000 */
[----:B------:R-:W-:Y:S01]  /*1090*/  IADD3 R4, P1, R2, c[0x0][0x360], RZ ;  /* 0x0000d80002047a10 */ /* 0x000fe20007f3e0ff */
[----:B0-----:R-:W-:Y:S02]  /*10a0*/  FMUL.FTZ R2, R6, 1.1920928955078125e-07 ;  /* 0x3400000006027820 */ /* 0x001fe40000410000 */
[----:B------:R-:W-:Y:S01]  /*10b0*/  FFMA.FTZ R7, R7, R8, R7 ;  /* 0x0000000807077223 */ /* 0x000fe20000010007 */
[----:B------:R-:W-:-:S03]  /*10c0*/  IADD3.X R5, RZ, c[0x0][0x364], RZ, P1, !PT ;  /* 0x0000d900ff057a10 */ /* 0x000fc60000ffe4ff */
[----:B------:R-:W-:Y:S01]  /*10d0*/  FFMA.FTZ R2, R2, 0.69314718246459960938, R7 ;  /* 0x3f31721802027823 */ /* 0x000fe20000010007 */
[----:B------:R-:W-:Y:S05]  /*10e0*/  @!P0 BRA `(.L_x_5570) ;  /* 0x0000005000008947 */ /* 0x000fea0003800000 */
[C---:B------:R-:W-:Y:S02]  /*10f0*/  ISETP.GE.AND P0, PT, R3.reuse, -0x407fffff, PT ;  /* 0xbf8000010300780c */ /* 0x040fe40003f06270 */
[----:B------:R-:W-:-:S11]  /*1100*/  FSETP.NEU.FTZ.AND P1, PT, R3, RZ, PT ;  /* 0x000000ff0300720b */ /* 0x000fd60003f3d000 */
[----:B------:R-:W-:-:S05]  /*1110*/  @P0 MOV R6, 0x7f800000 ;  /* 0x7f80000000060802 */ /* 0x000fca0000000f00 */
[----:B------:R-:W-:-:S05]  /*1120*/  @P0 FFMA.FTZ R2, R3, R6, +INF ;  /* 0x7f80000003020423 */ /* 0x000fca0000010006 */
[----:B------:R-:W-:Y:S02]  /*1130*/  FSEL R2, R2, -RZ, P1 ;  /* 0x800000ff02027208 */ /* 0x000fe40000800000 */
.L_x_5570:
[----:B------:R-:W-:Y:S05]  /*1140*/  BSYNC B1 ;  /* 0x0000000000017941 */ /* 0x000fea0003800000 */
.L_x_5569:
[----:B------:R-:W-:Y:S01]  /*1150*/  FADD.FTZ R9, R9, -R2 ;  /* 0x8000000209097221 */ /* 0x000fe20000010000 */
[----:B------:R-:W-:-:S04]  /*1160*/  IADD3 R7, R0, 0x80, RZ ;  /* 0x0000008000077810 */ /* 0x000fc80007ffe0ff */
[----:B------:R0:W-:Y:S03]  /*1170*/  STG.E [R4.64], R9 ;  /* 0x0000000904007986 */ /* 0x0001e6000c101904 */
.L_x_5567:
[----:B------:R-:W-:Y:S05]  /*1180*/  BSYNC B0 ;  /* 0x0000000000007941 */ /* 0x000fea0003800000 */
.L_x_5566:
[----:B------:R-:W-:-:S13]  /*1190*/  ISETP.GE.AND P0, PT, R7, c[0x0][0x160], PT ;  /* 0x0000580007007a0c */ /* 0x000fda0003f06270 */
[----:B------:R-:W-:Y:S05]  /*11a0*/  @P0 EXIT ;  /* 0x000000000000094d */ /* 0x000fea0003800000 */
[----:B------:R-:W-:Y:S01]  /*11b0*/  ISETP.NE.AND P0, PT, RZ, c[0x0][0x168], PT ;  /* 0x00005a00ff007a0c */ /* 0x000fe20003f05270 */
[----:B------:R-:W-:Y:S01]  /*11c0*/  HFMA2.MMA R2, -RZ, RZ, 0, 0 ;  /* 0x00000000ff027435 */ /* 0x000fe200000001ff */
[----:B------:R-:W-:-:S11]  /*11d0*/  MOV R0, RZ ;  /* 0x000000ff00007202 */ /* 0x000fd60000000f00 */
[----:B------:R-:W-:Y:S05]  /*11e0*/  @!P0 BRA `(.L_x_5571) ;  /* 0x00000e0000008947 */ /* 0x000fea0003800000 */
[----:B------:R-:W-:Y:S02]  /*11f0*/  MOV R2, RZ ;  /* 0x000000ff00027202 */ /* 0x000fe40000000f00 */
[----:B------:R-:W-:-:S05]  /*1200*/  MOV R3, R7 ;  /* 0x0000000700037202 */ /* 0x000fca0000000f00 */
[----:B0-----:R-:W-:Y:S01]  /*1210*/  IMAD.HI.U32 R4, R7, c[0x0][0x170], R2 ;  /* 0x00005c0007047a27 */ /* 0x001fe200078e0002 */
[----:B------:R-:W-:-:S04]  /*1220*/  MOV R3, c[0x0][0x168] ;  /* 0x00005a0000037a02 */ /* 0x000fc80000000f00 */
[----:B------:R-:W-:Y:S02]  /*1230*/  ISETP.NE.AND P0, PT, R3, 0x1, PT ;  /* 0x000000010300780c */ /* 0x000fe40003f05270 */
[----:B------:R-:W-:-:S05]  /*1240*/  SHF.R.U32.HI R5, RZ, c[0x0][0x174], R4 ;  /* 0x00005d00ff057a19 */ /* 0x000fca0000011604 */
[----:B------:R-:W-:-:S04]  /*1250*/  IMAD.MOV R2, RZ, RZ, -R5 ;  /* 0x000000ffff027224 */ /* 0x000fc800078e0a05 */
[----:B------:R-:W-:-:S04]  /*1260*/  IMAD R2, R2, c[0x0][0x16c], R7 ;  /* 0x00005b0002027a24 */ /* 0x000fc800078e0207 */
        /* <DEDUP_REMOVED lines=216> */
.L_x_5571:
[----:B------:R-:W-:-:S04]  /*1ff0*/  IADD3 R2, P0, R2, c[0x0][0x368], RZ ;  /* 0x0000da0002027a10 */ /* 0x000fc80007f1e0ff */
[----:B------:R-:W-:-:S05]  /*2000*/  IADD3.X R3, RZ, c[0x0][0x36c], RZ, P0, !PT ;  /* 0x0000db00ff037a10 */ /* 0x000fca00007fe4ff */
[----:B0-----:R0:W2:Y:S01]  /*2010*/  LDG.E R9, [R2.64] ;  /* 0x0000000402097981 */ /* 0x0010a2000c1e1900 */
[----:B------:R-:W-:Y:S01]  /*2020*/  MOV R8, 0x3e800000 ;  /* 0x3e80000000087802 */ /* 0x000fe20000000f00 */
[----:B------:R-:W-:Y:S01]  /*2030*/  BSSY B0, `(.L_x_5572) ;  /* 0x0000022000007945 */ /* 0x000fe20003800000 */
[----:B------:R-:W-:Y:S02]  /*2040*/  MOV R11, 0x3d39bf78 ;  /* 0x3d39bf78000b7802 */ /* 0x000fe40000000f00 */
[----:B0-----:R-:W-:Y:S01]  /*2050*/  IADD3 R2, P1, R0, c[0x0][0x360], RZ ;  /* 0x0000d80000027a10 */ /* 0x001fe20007f3e0ff */
[----:B--2---:R-:W-:Y:S01]  /*2060*/  FMUL.FTZ R4, |R9|, -1.4426950216293334961 ;  /* 0xbfb8aa3b09047820 */ /* 0x004fe20000410200 */
        /* <DEDUP_REMOVED lines=30> */
.L_x_5573:
[----:B------:R-:W-:Y:S05]  /*2250*/  BSYNC B0 ;  /* 0x0000000000007941 */ /* 0x000fea0003800000 */
.L_x_5572:
[----:B------:R-:W-:-:S05]  /*2260*/  FADD.FTZ R9, R9, -R0 ;  /* 0x8000000009097221 */ /* 0x000fca0000010000 */
[----:B------:R-:W-:Y:S01]  /*2270*/  STG.E [R2.64], R9 ;  /* 0x0000000902007986 */ /* 0x000fe2000c101904 */
[----:B------:R-:W-:Y:S05]  /*2280*/  EXIT ;  /* 0x000000000000794d */ /* 0x000fea0003800000 */
.L_x_5574:
        /* <DEDUP_REMOVED lines=15> */
.L_x_6732:


//--------------------- .text._ZN2at6native27unrolled_elementwise_kernelIZZZNS0_33launch_log_sigmoid_forward_kernelERNS_18TensorIteratorBaseEENKUlvE_clEvENKUlvE0_clEvEUlfE_St5arrayIPcLm2EELi4E23TrivialOffsetCalculatorILi1EjESB_NS0_6memory15LoadWithoutCastENSC_16StoreWithoutCastEEEviT_T0_T2_T3_T4_T5_ --------------------------
	.section	.text._ZN2at6native27unrolled_elementwise_kernelIZZZNS0_33launch_log_sigmoid_forward_kernelERNS_18TensorIteratorBaseEENKUlvE_clEvENKUlvE0_clEvEUlfE_St5arrayIPcLm2EELi4E23TrivialOffsetCalculatorILi1EjESB_NS0_6memory15LoadWithoutCastENSC_16StoreWithoutCastEEEviT_T0_T2_T3_T4_T5_,"ax",@progbits
	.sectioninfo	@"SHI_REGISTERS=20"
	.align	128
        .global         _ZN2at6native27unrolled_elementwise_kernelIZZZNS0_33launch_log_sigmoid_forward_kernelERNS_18TensorIteratorBaseEENKUlvE_clEvENKUlvE0_clEvEUlfE_St5arrayIPcLm2EELi4E23TrivialOffsetCalculatorILi1EjESB_NS0_6memory15LoadWithoutCastENSC_16StoreWithoutCastEEEviT_T0_T2_T3_T4_T5_
        .type           _ZN2at6native27unrolled_elementwise_kernelIZZZNS0_33launch_log_sigmoid_forward_kernelERNS_18TensorIteratorBaseEENKUlvE_clEvENKUlvE0_clEvEUlfE_St5arrayIPcLm2EELi4E23TrivialOffsetCalculatorILi1EjESB_NS0_6memory15LoadWithoutCastENSC_16StoreWithoutCastEEEviT_T0_T2_T3_T4_T5_,@function
        .size           _ZN2at6native27unrolled_elementwise_kernelIZZZNS0_33launch_log_sigmoid_forward_kernelERNS_18TensorIteratorBaseEENKUlvE_clEvENKUlvE0_clEvEUlfE_St5arrayIPcLm2EELi4E23TrivialOffsetCalculatorILi1EjESB_NS0_6memory15LoadWithoutCastENSC_16StoreWithoutCastEEEviT_T0_T2_T3_T4_T5_,(.L_x_6733 - _ZN2at6native27unrolled_elementwise_kernelIZZZNS0_33launch_log_sigmoid_forward_kernelERNS_18TensorIteratorBaseEENKUlvE_clEvENKUlvE0_clEvEUlfE_St5arrayIPcLm2EELi4E23TrivialOffsetCalculatorILi1EjESB_NS0_6memory15LoadWithoutCastENSC_16StoreWithoutCastEEEviT_T0_T2_T3_T4_T5_)
        .other          _ZN2at6native27unrolled_elementwise_kernelIZZZNS0_33launch_log_sigmoid_forward_kernelERNS_18TensorIteratorBaseEENKUlvE_clEvENKUlvE0_clEvEUlfE_St5arrayIPcLm2EELi4E23TrivialOffsetCalculatorILi1EjESB_NS0_6memory15LoadWithoutCastENSC_16StoreWithoutCastEEEviT_T0_T2_T3_T4_T5_,@"STO_CUDA_ENTRY STV_DEFAULT"
_ZN2at6native27unrolled_elementwise_kernelIZZZNS0_33launch_log_sigmoid_forward_kernelERNS_18TensorIteratorBaseEENKUlvE_clEvENKUlvE0_clEvEUlfE_St5arrayIPcLm2EELi4E23TrivialOffsetCalculatorILi1EjESB_NS0_6memory15LoadWithoutCastENSC_16StoreWithoutCastEEEviT_T0_T2_T3_T4_T5_:
.text._ZN2at6native27unrolled_elementwise_kernelIZZZNS0_33launch_log_sigmoid_forward_kernelERNS_18TensorIteratorBaseEENKUlvE_clEvENKUlvE0_clEvEUlfE_St5arrayIPcLm2EELi4E23TrivialOffsetCalculatorILi1EjESB_NS0_6memory15LoadWithoutCastENSC_16StoreWithoutCastEEEviT_T0_T2_T3_T4_T5_:
[----:B------:R-:W-:Y:S02]  /*0000*/  MOV R1, c[0x0][0x28] ;  /* 0x00000a0000017a02 */ /* 0x000fe40000000f00 */
[----:B------:R-:W0:Y:S01]  /*0010*/  S2R R2, SR_CTAID.X ;  /* 0x0000000000027919 */ /* 0x000e220000002500 */
[----:B------:R-:W-:Y:S01]  /*0020*/  MOV R5, 0xfffffe00 ;  /* 0xfffffe0000057802 */ /* 0x000fe20000000f00 */
[----:B------:R-:W-:Y:S01]  /*0030*/  HFMA2.MMA R8, -RZ, RZ, 0, 0 ;  /* 0x00000000ff087435 */ /* 0x000fe200000001ff */
[----:B------:R-:W-:Y:S01]  /*0040*/  MOV R6, RZ ;  /* 0x000000ff00067202 */ /* 0x000fe20000000f00 */
[----:B------:R-:W1:Y:S01]  /*0050*/  S2R R3, SR_TID.X ;  /* 0x0000000000037919 */ /* 0x000e620000002100 */
[----:B------:R-:W-:Y:S01]  /*0060*/  ULDC.64 UR4, c[0x0][0x118] ;  /* 0x0000460000047ab9 */ /* 0x000fe20000000a00 */
[----:B0-----:R-:W-:Y:S02]  /*0070*/  IMAD R0, R2, R5, c[0x0][0x160] ;  /* 0x0000580002007624 */ /* 0x001fe400078e0205 */
[----:B------:R-:W-:Y:S01]  /*0080*/  CS2R R4, SRZ ;  /* 0x0000000000047805 */ /* 0x000fe2000001ff00 */
[----:B-1----:R-:W-:Y:S02]  /*0090*/  MOV R7, R3 ;  /* 0x0000000300077202 */ /* 0x002fe40000000f00 */
[----:B------:R-:W-:-:S13]  /*00a0*/  ISETP.GE.AND P0, PT, R3, R0, PT ;  /* 0x000000000300720c */ /* 0x000fda0003f06270 */
[----:B------:R-:W-:Y:S02]  /*00b0*/  @!P0 LEA R10, R2, R7, 0x9 ;  /* 0x00000007020a8211 */ /* 0x000fe400078e48ff */
[----:B------:R-:W-:Y:S02]  /*00c0*/  @!P0 IADD3 R7, R7, 0x80, RZ ;  /* 0x0000008007078810 */ /* 0x000fe40007ffe0ff */
[----:B------:R-:W-:Y:S02]  /*00d0*/  @!P0 MOV R11, 0x4 ;  /* 0x00000004000b8802 */ /* 0x000fe40000000f00 */
[----:B------:R-:W-:-:S03]  /*00e0*/  ISETP.GE.AND P1, PT, R7, R0, PT ;  /* 0x000000000700720c */ /* 0x000fc60003f26270 */
[----:B------:R-:W-:-:S05]  /*00f0*/  @!P0 IMAD.WIDE.U32 R10, R10, R11, c[0x0][0x170] ;  /* 0x00005c000a0a8625 */ /* 0x000fca00078e000b */
[----:B------:R0:W5:Y:S05]  /*0100*/  @!P0 LDG.E R8, [R10.64] ;  /* 0x000000040a088981 */ /* 0x00016a000c1e1900 */
        /* <DEDUP_REMOVED lines=12> */
[----:B------:R-:W-:Y:S01]  /*01d0*/  @!P2 MOV R15, 0x4 ;  /* 0x00000004000fa802 */ /* 0x000fe20000000f00 */
[----:B------:R-:W-:-:S04]  /*01e0*/  @!P2 IMAD R14, R2, 0x200, R7 ;  /* 0x00000200020ea824 */ /* 0x000fc800078e0207 */
[----:B------:R-:W-:-:S05]  /*01f0*/  @!P2 IMAD.WIDE.U32 R14, R14, R15, c[0x0][0x170] ;  /* 0x00005c000e0ea625 */ /* 0x000fca00078e000f */
[----:B------:R0:W5:Y:S01]  /*0200*/  @!P2 LDG.E R4, [R14.64] ;  /* 0x000000040e04a981 */ /* 0x000162000c1e1900 */
[----:B------:R-:W-:Y:S01]  /*0210*/  BSSY B0, `(.L_x_5575) ;  /* 0x0000026000007945 */ /* 0x000fe20003800000 */
[----:B------:R-:W-:Y:S01]  /*0220*/  MOV R7, R3 ;  /* 0x0000000300077202 */ /* 0x000fe20000000f00 */
[----:B------:R-:W-:Y:S05]  /*0230*/  @P0 BRA `(.L_x_5576) ;  /* 0x0000023000000947 */ /* 0x000fea0003800000 */
[----:B-----5:R-:W-:Y:S01]  /*0240*/  FMUL.FTZ R9, |R8|, -1.4426950216293334961 ;  /* 0xbfb8aa3b08097820 */ /* 0x020fe20000410200 */
[----:B0-----:R-:W-:Y:S01]  /*0250*/  MOV R13, 0x3e800000 ;  /* 0x3e800000000d7802 */ /* 0x001fe20000000f00 */
[----:B------:R-:W-:Y:S01]  /*0260*/  BSSY B1, `(.L_x_5577) ;  /* 0x000001f000017945 */ /* 0x000fe20003800000 */
[----:B------:R-:W-:-:S03]  /*0270*/  MOV R14, 0x3d39bf78 ;  /* 0x3d39bf78000e7802 */ /* 0x000fc60000000f00 */
        /* <DEDUP_REMOVED lines=29> */
.L_x_5578:
[----:B------:R-:W-:Y:S05]  /*0450*/  BSYNC B1 ;  /* 0x0000000000017941 */ /* 0x000fea0003800000 */
.L_x_5577:
[----:B------:R-:W-:Y:S02]  /*0460*/  FADD.FTZ R8, R13, -R8 ;  /* 0x800000080d087221 */ /* 0x000fe40000010000 */
.L_x_5576:
[----:B------:R-:W-:Y:S05]  /*0470*/  BSYNC B0 ;  /* 0x0000000000007941 */ /* 0x000fea0003800000 */
.L_x_5575:
[----:B------:R-:W-:Y:S01]  /*0480*/  IADD3 R9, R7, 0x80, RZ ;  /* 0x0000008007097810 */ /* 0x000fe20007ffe0ff */
[----:B------:R-:W-:Y:S03]  /*0490*/  BSSY B0, `(.L_x_5579) ;  /* 0x0000026000007945 */ /* 0x000fe60003800000 */
[----:B------:R-:W-:-:S13]  /*04a0*/  ISETP.GE.AND P1, PT, R9, R0, PT ;  /* 0x000000000900720c */ /* 0x000fda0003f26270 */
[----:B------:R-:W-:Y:S05]  /*04b0*/  @P1 BRA `(.L_x_5580) ;  /* 0x0000023000001947 */ /* 0x000fea0003800000 */
[----:B-----5:R-:W-:Y:S01]  /*04c0*/  FMUL.FTZ R9, |R6|, -1.4426950216293334961 ;  /* 0xbfb8aa3b06097820 */ /* 0x020fe20000410200 */
[----:B0-----:R-:W-:Y:S01]  /*04d0*/  HFMA2.MMA R13, -RZ, RZ, 1.625, 0 ;  /* 0x3e800000ff0d7435 */ /* 0x001fe200000001ff */
[----:B------:R-:W-:Y:S01]  /*04e0*/  MOV R14, 0x3d39bf78 ;  /* 0x3d39bf78000e7802 */ /* 0x000fe20000000f00 */
[----:B------:R-:W-:Y:S03]  /*04f0*/  BSSY B1, `(.L_x_5581) ;  /* 0x000001e000017945 */ /* 0x000fe60003800000 */
        /* <DEDUP_REMOVED lines=29> */
.L_x_5582:
[----:B------:R-:W-:Y:S05]  /*06d0*/  BSYNC B1 ;  /* 0x0000000000017941 */ /* 0x000fea0003800000 */
.L_x_5581:
[----:B------:R-:W-:Y:S02]  /*06e0*/  FADD.FTZ R6, R13, -R6 ;  /* 0x800000060d067221 */ /* 0x000fe40000010000 */
.L_x_5580:
[----:B------:R-:W-:Y:S05]  /*06f0*/  BSYNC B0 ;  /* 0x0000000000007941 */ /* 0x000fea0003800000 */
.L_x_5579:
        /* <DEDUP_REMOVED lines=37> */
.L_x_5586:
[----:B------:R-:W-:Y:S05]  /*0950*/  BSYNC B1 ;  /* 0x0000000000017941 */ /* 0x000fea0003800000 */
.L_x_5585:
[----:B------:R-:W-:Y:S02]  /*0960*/  FADD.FTZ R5, R14, -R5 ;  /* 0x800000050e057221 */ /* 0x000fe40000010000 */
.L_x_5584:
[----:B------:R-:W-:Y:S05]  /*0970*/  BSYNC B0 ;  /* 0x0000000000007941 */ /* 0x000fea0003800000 */
.L_x_5583:
[----:B------:R-:W-:Y:S01]  /*0980*/  IADD3 R9, R7, 0x180, RZ ;  /* 0x0000018007097810 */ /* 0x000fe20007ffe0ff */
[----:B------:R-:W-:Y:S03]  /*0990*/  BSSY B0, `(.L_x_5587) ;  /* 0x0000026000007945 */ /* 0x000fe60003800000 */
[----:B------:R-:W-:-:S13]  /*09a0*/  ISETP.GE.AND P1, PT, R9, R0, PT ;  /* 0x000000000900720c */ /* 0x000fda0003f26270 */
[----:B------:R-:W-:Y:S05]  /*09b0*/  @P1 BRA `(.L_x_5588) ;  /* 0x0000023000001947 */ /* 0x000fea0003800000 */
[----:B-----5:R-:W-:Y:S01]  /*09c0*/  FMUL.FTZ R9, |R4|, -1.4426950216293334961 ;  /* 0xbfb8aa3b04097820 */ /* 0x020fe20000410200 */
[----:B0-----:R-:W-:Y:S01]  /*09d0*/  HFMA2.MMA R13, -RZ, RZ, 1.625, 0 ;  /* 0x3e800000ff0d7435 */ /* 0x001fe200000001ff */
[----:B------:R-:W-:Y:S01]  /*09e0*/  IMAD.MOV.U32 R14, RZ, RZ, 0x3d39bf78 ;  /* 0x3d39bf78ff0e7424 */ /* 0x000fe200078e00ff */
[----:B------:R-:W-:Y:S01]  /*09f0*/  BSSY B1, `(.L_x_5589) ;  /* 0x000001e000017945 */ /* 0x000fe20003800000 */
[----:B------:R-:W-:Y:S02]  /*0a00*/  FMNMX.FTZ R4, RZ, R4, PT ;  /* 0x00000004ff047209 */ /* 0x000fe40003810000 */
        /* <DEDUP_REMOVED lines=28> */
.L_x_5590:
[----:B------:R-:W-:Y:S05]  /*0bd0*/  BSYNC B1 ;  /* 0x0000000000017941 */ /* 0x000fea0003800000 */
.L_x_5589:
[----:B------:R-:W-:Y:S02]  /*0be0*/  FADD.FTZ R13, R4, -R11 ;  /* 0x8000000b040d7221 */ /* 0x000fe40000010000 */
.L_x_5588:
[----:B------:R-:W-:Y:S05]  /*0bf0*/  BSYNC B0 ;  /* 0x0000000000007941 */ /* 0x000fea0003800000 */
.L_x_5587:
[----:B0-----:R-:W-:Y:S01]  /*0c00*/  @!P0 LEA R10, R2, R3, 0x9 ;  /* 0x00000003020a8211 */ /* 0x001fe200078e48ff */
[----:B------:R-:W-:Y:S01]  /*0c10*/  BSSY B0, `(.L_x_5591) ;  /* 0x0000011000007945 */ /* 0x000fe20003800000 */
[----:B------:R-:W-:Y:S02]  /*0c20*/  @!P0 MOV R11, 0x4 ;  /* 0x00000004000b8802 */ /* 0x000fe40000000f00 */
[----:B------:R-:W-:-:S03]  /*0c30*/  @!P0 IADD3 R7, R3, 0x80, RZ ;  /* 0x0000008003078810 */ /* 0x000fc60007ffe0ff */
[----:B------:R-:W-:Y:S01]  /*0c40*/  @!P0 IMAD.WIDE.U32 R10, R10, R11, c[0x0][0x168] ;  /* 0x00005a000a0a8625 */ /* 0x000fe200078e000b */
[----:B------:R-:W-:-:S04]  /*0c50*/  ISETP.GE.AND P1, PT, R7, R0, PT ;  /* 0x000000000700720c */ /* 0x000fc80003f26270 */
[----:B-----5:R0:W-:Y:S09]  /*0c60*/  @!P0 STG.E [R10.64], R8 ;  /* 0x000000080a008986 */ /* 0x0201f2000c101904 */
[----:B------:R-:W-:Y:S05]  /*0c70*/  @P1 BRA `(.L_x_5592) ;  /* 0x000000a000001947 */ /* 0x000fea0003800000 */
[----:B0-----:R-:W-:Y:S01]  /*0c80*/  LEA R8, R2, R7, 0x9 ;  /* 0x0000000702087211 */ /* 0x001fe200078e48ff */
[----:B------:R-:W-:Y:S01]  /*0c90*/  HFMA2.MMA R11, -RZ, RZ, 0, 2.384185791015625e-07 ;  /* 0x00000004ff0b7435 */ /* 0x000fe200000001ff */
[----:B------:R-:W-:-:S04]  /*0ca0*/  IADD3 R7, R7, 0x80, RZ ;  /* 0x0000008007077810 */ /* 0x000fc80007ffe0ff */
[----:B------:R-:W-:-:S05]  /*0cb0*/  ISETP.GE.AND P0, PT, R7, R0, PT ;  /* 0x000000000700720c */ /* 0x000fca0003f06270 */
[----:B------:R-:W-:-:S05]  /*0cc0*/  IMAD.WIDE.U32 R8, R8, R11, c[0x0][0x168] ;  /* 0x00005a0008087625 */ /* 0x000fca00078e000b */
[----:B------:R0:W-:Y:S03]  /*0cd0*/  STG.E [R8.64], R6 ;  /* 0x0000000608007986 */ /* 0x0001e6000c101904 */
[----:B------:R-:W-:Y:S02]  /*0ce0*/  @!P0 LEA R10, R2, R7, 0x9 ;  /* 0x00000007020a8211 */ /* 0x000fe400078e48ff */
[----:B------:R-:W-:-:S03]  /*0cf0*/  @!P0 IADD3 R7, R7, 0x80, RZ ;  /* 0x0000008007078810 */ /* 0x000fc60007ffe0ff */
[----:B------:R-:W-:-:S05]  /*0d00*/  @!P0 IMAD.WIDE.U32 R10, R10, R11, c[0x0][0x168] ;  /* 0x00005a000a0a8625 */ /* 0x000fca00078e000b */
[----:B------:R0:W-:Y:S02]  /*0d10*/  @!P0 STG.E [R10.64], R5 ;  /* 0x000000050a008986 */ /* 0x0001e4000c101904 */
.L_x_5592:
[----:B------:R-:W-:Y:S05]  /*0d20*/  BSYNC B0 ;  /* 0x0000000000007941 */ /* 0x000fea0003800000 */
.L_x_5591:
[----:B------:R-:W-:-:S13]  /*0d30*/  ISETP.GE.AND P0, PT, R7, R0, PT ;  /* 0x000000000700720c */ /* 0x000fda0003f06270 */
[----:B------:R-:W-:Y:S05]  /*0d40*/  @P0 EXIT ;  /* 0x000000000000094d */ /* 0x000fea0003800000 */
[----:B------:R-:W-:Y:S02]  /*0d50*/  LEA R2, R2, R7, 0x9 ;  /* 0x0000000702027211 */ /* 0x000fe400078e48ff */
[----:B------:R-:W-:-:S05]  /*0d60*/  MOV R3, 0x4 ;  /* 0x0000000400037802 */ /* 0x000fca0000000f00 */
[----:B------:R-:W-:-:S05]  /*0d70*/  IMAD.WIDE.U32 R2, R2, R3, c[0x0][0x168] ;  /* 0x00005a0002027625 */ /* 0x000fca00078e0003 */
[----:B------:R-:W-:Y:S01]  /*0d80*/  STG.E [R2.64], R13 ;  /* 0x0000000d02007986 */ /* 0x000fe2000c101904 */
[----:B------:R-:W-:Y:S05]  /*0d90*/  EXIT ;  /* 0x000000000000794d */ /* 0x000fea0003800000 */
.L_x_5593:
        /* <DEDUP_REMOVED lines=14> */
.L_x_6733:


//--------------------- .text._ZN2at6native29vectorized_elementwise_kernelILi2EZZZNS0_33launch_log_sigmoid_forward_kernelERNS_18TensorIteratorBaseEENKUlvE_clEvENKUlvE0_clEvEUlfE_St5arrayIPcLm2EEEEviT0_T1_ --------------------------
	.section	.text._ZN2at6native29vectorized_elementwise_kernelILi2EZZZNS0_33launch_log_sigmoid_forward_kernelERNS_18TensorIteratorBaseEENKUlvE_clEvENKUlvE0_clEvEUlfE_St5arrayIPcLm2EEEEviT0_T1_,"ax",@progbits
	.sectioninfo	@"SHI_REGISTERS=32"
	.align	128
        .global         _ZN2at6native29vectorized_elementwise_kernelILi2EZZZNS0_33launch_log_sigmoid_forward_kernelERNS_18TensorIteratorBaseEENKUlvE_clEvENKUlvE0_clEvEUlfE_St5arrayIPcLm2EEEEviT0_T1_
        .type           _ZN2at6native29vectorized_elementwise_kernelILi2EZZZNS0_33launch_log_sigmoid_forward_kernelERNS_18TensorIteratorBaseEENKUlvE_clEvENKUlvE0_clEvEUlfE_St5arrayIPcLm2EEEEviT0_T1_,@function
        .size           _ZN2at6native29vectorized_elementwise_kernelILi2EZZZNS0_33launch_log_sigmoid_forward_kernelERNS_18TensorIteratorBaseEENKUlvE_clEvENKUlvE0_clEvEUlfE_St5arrayIPcLm2EEEEviT0_T1_,(.L_x_6734 - _ZN2at6native29vectorized_elementwise_kernelILi2EZZZNS0_33launch_log_sigmoid_forward_kernelERNS_18TensorIteratorBaseEENKUlvE_clEvENKUlvE0_clEvEUlfE_St5arrayIPcLm2EEEEviT0_T1_)
        .other          _ZN2at6native29vectorized_elementwise_kernelILi2EZZZNS0_33launch_log_sigmoid_forward_kernelERNS_18TensorIteratorBaseEENKUlvE_clEvENKUlvE0_clEvEUlfE_St5arrayIPcLm2EEEEviT0_T1_,@"STO_CUDA_ENTRY STV_DEFAULT"
_ZN2at6native29vectorized_elementwise_kernelILi2EZZZNS0_33launch_log_sigmoid_forward_kernelERNS_18TensorIteratorBaseEENKUlvE_clEvENKUlvE0_clEvEUlfE_St5arrayIPcLm2EEEEviT0_T1_:
.text._ZN2at6native29vectorized_elementwise_kernelILi2EZZZNS0_33launch_log_sigmoid_forward_kernelERNS_18TensorIteratorBaseEENKUlvE_clEvENKUlvE0_clEvEUlfE_St5arrayIPcLm2EEEEviT0_T1_:
        /* <DEDUP_REMOVED lines=8> */
[----:B------:R-:W-:-:S10]  /*0080*/  HFMA2.MMA R11, -RZ, RZ, 0, 2.384185791015625e-07 ;  /* 0x00000004ff0b7435 */ /* 0x000fd400000001ff */
[----:B------:R-:W-:-:S06]  /*0090*/  IMAD.WIDE R2, R10, R11, c[0x0][0x170] ;  /* 0x00005c000a027625 */ /* 0x000fcc00078e020b */
[----:B0-----:R-:W-:-:S05]  /*00a0*/  IMAD.WIDE.U32 R12, R22, 0x8, R2 ;  /* 0x00000008160c7825 */ /* 0x001fca00078e0002 */
[----:B------:R-:W2:Y:S04]  /*00b0*/  LDG.E.64 R8, [R12.64] ;  /* 0x000000040c087981 */ /* 0x000ea8000c1e1b00 */
[----:B------:R-:W3:Y:S01]  /*00c0*/  LDG.E.64 R6, [R12.64+0x400] ;  /* 0x000400040c067981 */ /* 0x000ee2000c1e1b00 */
[----:B------:R-:W-:-:S03]  /*00d0*/  MOV R26, 0x3e800000 ;  /* 0x3e800000001a7802 */ /* 0x000fc60000000f00 */
[----:B------:R0:W5:Y:S04]  /*00e0*/  LDG.E.64 R4, [R12.64+0x800] ;  /* 0x000800040c047981 */ /* 0x000168000c1e1b00 */
[----:B------:R0:W5:Y:S01]  /*00f0*/  LDG.E.64 R2, [R12.64+0xc00] ;  /* 0x000c00040c027981 */ /* 0x000162000c1e1b00 */
[----:B------:R-:W-:Y:S01]  /*0100*/  BSSY B0, `(.L_x_5595) ;  /* 0x0000049000007945 */ /* 0x000fe20003800000 */
[----:B--2---:R-:W-:Y:S02]  /*0110*/  FMUL.FTZ R14, |R8|, -1.4426950216293334961 ;  /* 0xbfb8aa3b080e7820 */ /* 0x004fe40000410200 */
[----:B------:R-:W-:Y:S02]  /*0120*/  FMUL.FTZ R15, |R9|, -1.4426950216293334961 ;  /* 0xbfb8aa3b090f7820 */ /* 0x000fe40000410200 */
[----:B---3--:R-:W-:-:S02]  /*0130*/  FMUL.FTZ R18, |R7|, -1.4426950216293334961 ;  /* 0xbfb8aa3b07127820 */ /* 0x008fc40000410200 */
[----:B------:R-:W1:Y:S08]  /*0140*/  MUFU.EX2 R14, R14 ;  /* 0x0000000e000e7308 */ /* 0x000e700000000800 */
[----:B------:R-:W2:Y:S01]  /*0150*/  MUFU.EX2 R15, R15 ;  /* 0x0000000f000f7308 */ /* 0x000ea20000000800 */
[----:B-1----:R-:W-:-:S07]  /*0160*/  FADD.FTZ.RZ R0, R14, 1 ;  /* 0x3f8000000e007421 */ /* 0x002fce000001c000 */
[----:B------:R-:W-:Y:S01]  /*0170*/  MUFU.EX2 R18, R18 ;  /* 0x0000001200127308 */ /* 0x000fe20000000800 */
[----:B------:R-:W-:Y:S02]  /*0180*/  ISETP.GE.U32.AND P0, PT, R14, 0x7f800000, PT ;  /* 0x7f8000000e00780c */ /* 0x000fe40003f06070 */
[----:B------:R-:W-:Y:S01]  /*0190*/  IADD3 R0, R0, -0x3f400000, RZ ;  /* 0xc0c0000000007810 */ /* 0x000fe20007ffe0ff */
[----:B--2---:R-:W-:-:S03]  /*01a0*/  FADD.FTZ.RZ R16, R15, 1 ;  /* 0x3f8000000f107421 */ /* 0x004fc6000001c000 */
[----:B------:R-:W-:Y:S01]  /*01b0*/  LOP3.LUT R17, R0, 0xff800000, RZ, 0xc0, !PT ;  /* 0xff80000000117812 */ /* 0x000fe200078ec0ff */
[----:B------:R-:W-:Y:S01]  /*01c0*/  HFMA2.MMA R0, -RZ, RZ, 1.3056640625, -1.8671875 ;  /* 0x3d39bf78ff007435 */ /* 0x000fe200000001ff */
[----:B------:R-:W-:Y:S02]  /*01d0*/  ISETP.GE.U32.AND P1, PT, R15, 0x7f800000, PT ;  /* 0x7f8000000f00780c */ /* 0x000fe40003f26070 */
[----:B------:R-:W-:Y:S02]  /*01e0*/  IADD3 R16, R16, -0x3f400000, RZ ;  /* 0xc0c0000010107810 */ /* 0x000fe40007ffe0ff */
[----:B0-----:R-:W-:Y:S02]  /*01f0*/  IADD3 R13, -R17, 0x40800000, RZ ;  /* 0x40800000110d7810 */ /* 0x001fe40007ffe1ff */
[----:B------:R-:W-:Y:S02]  /*0200*/  LOP3.LUT R20, R16, 0xff800000, RZ, 0xc0, !PT ;  /* 0xff80000010147812 */ /* 0x000fe400078ec0ff */
        /* <DEDUP_REMOVED lines=13> */
[----:B------:R-:W-:Y:S02]  /*02e0*/  FMUL.FTZ R19, |R6|, -1.4426950216293334961 ;  /* 0xbfb8aa3b06137820 */ /* 0x000fe40000410200 */
[----:B------:R-:W-:Y:S02]  /*02f0*/  FFMA.FTZ R16, R13, R16, -0.13229703903198242188 ;  /* 0xbe0778e00d107423 */ /* 0x000fe40000010010 */
[----:B------:R-:W-:Y:S02]  /*0300*/  FFMA.FTZ R12, R21, R12, -0.16641564667224884033 ;  /* 0xbe2a68dd150c7423 */ /* 0x000fe4000001000c */
[----:B------:R-:W0:Y:S01]  /*0310*/  MUFU.EX2 R19, R19 ;  /* 0x0000001300137308 */ /* 0x000e220000000800 */
[----:B------:R-:W-:Y:S02]  /*0320*/  FFMA.FTZ R16, R13, R16, 0.14491446316242218018 ;  /* 0x3e1464750d107423 */ /* 0x000fe40000010010 */
[----:B------:R-:W-:Y:S02]  /*0330*/  FFMA.FTZ R12, R21, R12, 0.19988867640495300293 ;  /* 0x3e4caf9e150c7423 */ /* 0x000fe4000001000c */
[----:B------:R-:W-:-:S02]  /*0340*/  FFMA.FTZ R16, R13, R16, -0.16641564667224884033 ;  /* 0xbe2a68dd0d107423 */ /* 0x000fc40000010010 */
[----:B------:R-:W-:Y:S02]  /*0350*/  FFMA.FTZ R12, R21, R12, -0.25000196695327758789 ;  /* 0xbe800042150c7423 */ /* 0x000fe4000001000c */
[----:B------:R-:W-:Y:S02]  /*0360*/  FFMA.FTZ R16, R13, R16, 0.19988867640495300293 ;  /* 0x3e4caf9e0d107423 */ /* 0x000fe40000010010 */
[----:B------:R-:W-:Y:S02]  /*0370*/  FFMA.FTZ R12, R21, R12, 0.33333510160446166992 ;  /* 0x3eaaaae6150c7423 */ /* 0x000fe4000001000c */
[----:B------:R-:W-:Y:S02]  /*0380*/  FFMA.FTZ R16, R13, R16, -0.25000196695327758789 ;  /* 0xbe8000420d107423 */ /* 0x000fe40000010010 */
[----:B------:R-:W-:Y:S02]  /*0390*/  FFMA.FTZ R12, R21, R12, -0.5 ;  /* 0xbf000000150c7423 */ /* 0x000fe4000001000c */
[----:B0-----:R-:W-:-:S02]  /*03a0*/  FADD.FTZ.RZ R23, R19, 1 ;  /* 0x3f80000013177421 */ /* 0x001fc4000001c000 */
[----:B------:R-:W-:Y:S02]  /*03b0*/  FFMA.FTZ R16, R13, R16, 0.33333510160446166992 ;  /* 0x3eaaaae60d107423 */ /* 0x000fe40000010010 */
[----:B------:R-:W-:Y:S01]  /*03c0*/  FMUL.FTZ R12, R21, R12 ;  /* 0x0000000c150c7220 */ /* 0x000fe20000410000 */
[----:B------:R-:W-:Y:S01]  /*03d0*/  IADD3 R23, R23, -0x3f400000, RZ ;  /* 0xc0c0000017177810 */ /* 0x000fe20007ffe0ff */
[----:B------:R-:W-:Y:S02]  /*03e0*/  FFMA.FTZ R16, R13, R16, -0.5 ;  /* 0xbf0000000d107423 */ /* 0x000fe40000010010 */
[----:B------:R-:W-:Y:S02]  /*03f0*/  FFMA.FTZ R12, R21, R12, R21 ;  /* 0x0000000c150c7223 */ /* 0x000fe40000010015 */
[----:B------:R-:W-:Y:S02]  /*0400*/  FADD.FTZ.RZ R21, R18, 1 ;  /* 0x3f80000012157421 */ /* 0x000fe4000001c000 */
[----:B------:R-:W-:Y:S01]  /*0410*/  FMUL.FTZ R24, R13, R16 ;  /* 0x000000100d187220 */ /* 0x000fe20000410000 */
[----:B------:R-:W-:Y:S01]  /*0420*/  LOP3.LUT R16, R23, 0xff800000, RZ, 0xc0, !PT ;  /* 0xff80000017107812 */ /* 0x000fe200078ec0ff */
[----:B------:R-:W-:Y:S01]  /*0430*/  FMUL.FTZ R20, R20, 1.1920928955078125e-07 ;  /* 0x3400000014147820 */ /* 0x000fe20000410000 */
[----:B------:R-:W-:Y:S01]  /*0440*/  IADD3 R27, R21, -0x3f400000, RZ ;  /* 0xc0c00000151b7810 */ /* 0x000fe20007ffe0ff */
[----:B------:R-:W-:Y:S01]  /*0450*/  FMUL.FTZ R21, R17, 1.1920928955078125e-07 ;  /* 0x3400000011157820 */ /* 0x000fe20000410000 */
[----:B------:R-:W-:Y:S01]  /*0460*/  IADD3 R25, -R16, 0x40800000, RZ ;  /* 0x4080000010197810 */ /* 0x000fe20007ffe1ff */
[----:B------:R-:W-:Y:S01]  /*0470*/  FFMA.FTZ R13, R13, R24, R13 ;  /* 0x000000180d0d7223 */ /* 0x000fe2000001000d */
[----:B------:R-:W-:Y:S01]  /*0480*/  LOP3.LUT R17, R27, 0xff800000, RZ, 0xc0, !PT ;  /* 0xff8000001b117812 */ /* 0x000fe200078ec0ff */
[----:B------:R-:W-:Y:S01]  /*0490*/  FFMA.FTZ R12, R21, 0.69314718246459960938, R12 ;  /* 0x3f317218150c7823 */ /* 0x000fe2000001000c */
[----:B------:R-:W-:Y:S01]  /*04a0*/  IADD3 R23, R19, -R16, RZ ;  /* 0x8000001013177210 */ /* 0x000fe20007ffe0ff */
[----:B------:R-:W-:Y:S01]  /*04b0*/  FFMA.FTZ R24, R25, R26, -1 ;  /* 0xbf80000019187423 */ /* 0x000fe2000001001a */
[----:B------:R-:W-:Y:S01]  /*04c0*/  IADD3 R25, -R17, 0x40800000, RZ ;  /* 0x4080000011197810 */ /* 0x000fe20007ffe1ff */
[----:B------:R-:W-:-:S02]  /*04d0*/  FFMA.FTZ R13, R20, 0.69314718246459960938, R13 ;  /* 0x3f317218140d7823 */ /* 0x000fc4000001000d */
[----:B------:R-:W-:Y:S01]  /*04e0*/  FADD.FTZ R21, R23, R24 ;  /* 0x0000001817157221 */ /* 0x000fe20000010000 */
[----:B------:R-:W-:Y:S01]  /*04f0*/  IADD3 R23, R18, -R17, RZ ;  /* 0x8000001112177210 */ /* 0x000fe20007ffe0ff */
[----:B------:R-:W-:Y:S02]  /*0500*/  FFMA.FTZ R24, R25, R26, -1 ;  /* 0xbf80000019187423 */ /* 0x000fe4000001001a */
[----:B------:R-:W-:Y:S02]  /*0510*/  FFMA.FTZ R20, R21, -R0, 0.10546888411045074463 ;  /* 0x3dd8001215147423 */ /* 0x000fe40000010800 */
[----:B------:R-:W-:Y:S01]  /*0520*/  FADD.FTZ R23, R23, R24 ;  /* 0x0000001817177221 */ /* 0x000fe20000010000 */
[----:B------:R-:W-:Y:S05]  /*0530*/  @!P0 BRA `(.L_x_5596) ;  /* 0x0000005000008947 */ /* 0x000fea0003800000 */
[----:B------:R-:W-:-:S13]  /*0540*/  ISETP.GE.AND P0, PT, R14, -0x407fffff, PT ;  /* 0xbf8000010e00780c */ /* 0x000fda0003f06270 */
[----:B------:R-:W-:-:S05]  /*0550*/  @P0 MOV R25, 0x7f800000 ;  /* 0x7f80000000190802 */ /* 0x000fca0000000f00 */
[C---:B------:R-:W-:Y:S01]  /*0560*/  @P0 FFMA.FTZ R12, R14.reuse, R25, +INF ;  /* 0x7f8000000e0c0423 */ /* 0x040fe20000010019 */
[----:B------:R-:W-:-:S04]  /*0570*/  FSETP.NEU.FTZ.AND P0, PT, R14, RZ, PT ;  /* 0x000000ff0e00720b */ /* 0x000fc80003f1d000 */
[----:B------:R-:W-:-:S04]  /*0580*/  FSEL R12, R12, -RZ, P0 ;  /* 0x800000ff0c0c7208 */ /* 0x000fc80000000000 */
.L_x_5596:
[----:B------:R-:W-:Y:S05]  /*0590*/  BSYNC B0 ;  /* 0x0000000000007941 */ /* 0x000fea0003800000 */
.L_x_5595:
[----:B------:R-:W-:Y:S01]  /*05a0*/  BSSY B0, `(.L_x_5597) ;  /* 0x0000007000007945 */ /* 0x000fe20003800000 */
[----:B------:R-:W-:Y:S05]  /*05b0*/  @!P1 BRA `(.L_x_5598) ;  /* 0x0000005000009947 */ /* 0x000fea0003800000 */
[C---:B------:R-:W-:Y:S02]  /*05c0*/  ISETP.GE.AND P0, PT, R15.reuse, -0x407fffff, PT ;  /* 0xbf8000010f00780c */ /* 0x040fe40003f06270 */
[----:B------:R-:W-:-:S11]  /*05d0*/  FSETP.NEU.FTZ.AND P1, PT, R15, RZ, PT ;  /* 0x000000ff0f00720b */ /* 0x000fd60003f3d000 */
[----:B------:R-:W-:-:S05]  /*05e0*/  @P0 MOV R14, 0x7f800000 ;  /* 0x7f800000000e0802 */ /* 0x000fca0000000f00 */
[----:B------:R-:W-:-:S05]  /*05f0*/  @P0 FFMA.FTZ R13, R15, R14, +INF ;  /* 0x7f8000000f0d0423 */ /* 0x000fca000001000e */
[----:B------:R-:W-:Y:S02]  /*0600*/  FSEL R13, R13, -RZ, P1 ;  /* 0x800000ff0d0d7208 */ /* 0x000fe40000800000 */
.L_x_5598:
[----:B------:R-:W-:Y:S05]  /*0610*/  BSYNC B0 ;  /* 0x0000000000007941 */ /* 0x000fea0003800000 */
.L_x_5597:
[----:B------:R-:W-:Y:S01]  /*0620*/  FFMA.FTZ R20, R21, R20, -0.13229703903198242188 ;  /* 0xbe0778e015147423 */ /* 0x000fe20000010014 */
[----:B------:R-:W-:Y:S01]  /*0630*/  I2F R16, R16 ;  /* 0x0000001000107306 */ /* 0x000fe20000201400 */
[----:B------:R-:W-:Y:S01]  /*0640*/  FFMA.FTZ R24, R23, -R0, 0.10546888411045074463 ;  /* 0x3dd8001217187423 */ /* 0x000fe20000010800 */
[----:B------:R-:W-:Y:S01]  /*0650*/  ISETP.GE.U32.AND P0, PT, R19, 0x7f800000, PT ;  /* 0x7f8000001300780c */ /* 0x000fe20003f06070 */
[----:B------:R-:W-:Y:S01]  /*0660*/  FFMA.FTZ R20, R21, R20, 0.14491446316242218018 ;  /* 0x3e14647515147423 */ /* 0x000fe20000010014 */
[----:B------:R-:W-:Y:S01]  /*0670*/  BSSY B0, `(.L_x_5599) ;  /* 0x000002b000007945 */ /* 0x000fe20003800000 */
[----:B------:R-:W-:Y:S02]  /*0680*/  FFMA.FTZ R24, R23, R24, -0.13229703903198242188 ;  /* 0xbe0778e017187423 */ /* 0x000fe40000010018 */
[----:B------:R-:W-:Y:S01]  /*0690*/  FFMA.FTZ R20, R21, R20, -0.16641564667224884033 ;  /* 0xbe2a68dd15147423 */ /* 0x000fe20000010014 */
[----:B------:R-:W-:Y:S01]  /*06a0*/  I2F R17, R17 ;  /* 0x0000001100117306 */ /* 0x000fe20000201400 */
[----:B-----5:R-:W-:-:S02]  /*06b0*/  FMUL.FTZ R14, |R4|, -1.4426950216293334961 ;  /* 0xbfb8aa3b040e7820 */ /* 0x020fc40000410200 */
[----:B------:R-:W-:Y:S02]  /*06c0*/  FFMA.FTZ R20, R21, R20, 0.19988867640495300293 ;  /* 0x3e4caf9e15147423 */ /* 0x000fe40000010014 */
[----:B------:R-:W-:Y:S02]  /*06d0*/  FFMA.FTZ R24, R23, R24, 0.14491446316242218018 ;  /* 0x3e14647517187423 */ /* 0x000fe40000010018 */
[----:B------:R-:W-:Y:S01]  /*06e0*/  FFMA.FTZ R20, R21, R20, -0.25000196695327758789 ;  /* 0xbe80004215147423 */ /* 0x000fe20000010014 */
[----:B------:R-:W0:Y:S01]  /*06f0*/  MUFU.EX2 R14, R14 ;  /* 0x0000000e000e7308 */ /* 0x000e220000000800 */
[----:B------:R-:W-:Y:S02]  /*0700*/  FFMA.FTZ R24, R23, R24, -0.16641564667224884033 ;  /* 0xbe2a68dd17187423 */ /* 0x000fe40000010018 */
[----:B------:R-:W-:Y:S02]  /*0710*/  FMUL.FTZ R15, |R5|, -1.4426950216293334961 ;  /* 0xbfb8aa3b050f7820 */ /* 0x000fe40000410200 */
[----:B------:R-:W-:-:S02]  /*0720*/  FFMA.FTZ R20, R21, R20, 0.33333510160446166992 ;  /* 0x3eaaaae615147423 */ /* 0x000fc40000010014 */
[----:B------:R-:W-:Y:S02]  /*0730*/  FFMA.FTZ R24, R23, R24, 0.19988867640495300293 ;  /* 0x3e4caf9e17187423 */ /* 0x000fe40000010018 */
[----:B------:R-:W-:Y:S01]  /*0740*/  FFMA.FTZ R20, R21, R20, -0.5 ;  /* 0xbf00000015147423 */ /* 0x000fe20000010014 */
[----:B------:R-:W1:Y:S01]  /*0750*/  MUFU.EX2 R15, R15 ;  /* 0x0000000f000f7308 */ /* 0x000e620000000800 */
[----:B------:R-:W-:Y:S02]  /*0760*/  FFMA.FTZ R24, R23, R24, -0.25000196695327758789 ;  /* 0xbe80004217187423 */ /* 0x000fe40000010018 */
[----:B------:R-:W-:Y:S02]  /*0770*/  FMUL.FTZ R20, R21, R20 ;  /* 0x0000001415147220 */ /* 0x000fe40000410000 */
[----:B------:R-:W-:Y:S02]  /*0780*/  FFMA.FTZ R24, R23, R24, 0.33333510160446166992 ;  /* 0x3eaaaae617187423 */ /* 0x000fe40000010018 */
[----:B------:R-:W-:-:S02]  /*0790*/  FFMA.FTZ R21, R21, R20, R21 ;  /* 0x0000001415157223 */ /* 0x000fc40000010015 */
[C---:B------:R-:W-:Y:S02]  /*07a0*/  FFMA.FTZ R24, R23.reuse, R24, -0.5 ;  /* 0xbf00000017187423 */ /* 0x040fe40000010018 */
[----:B0-----:R-:W-:Y:S02]  /*07b0*/  FADD.FTZ.RZ R20, R14, 1 ;  /* 0x3f8000000e147421 */ /* 0x001fe4000001c000 */
[C---:B------:R-:W-:Y:S02]  /*07c0*/  FMUL.FTZ R24, R23.reuse, R24 ;  /* 0x0000001817187220 */ /* 0x040fe40000410000 */
[----:B------:R-:W-:Y:S01]  /*07d0*/  FMUL.FTZ R16, R16, 1.1920928955078125e-07 ;  /* 0x3400000010107820 */ /* 0x000fe20000410000 */
[----:B------:R-:W-:Y:S01]  /*07e0*/  IADD3 R25, R20, -0x3f400000, RZ ;  /* 0xc0c0000014197810 */ /* 0x000fe20007ffe0ff */
[----:B------:R-:W-:Y:S02]  /*07f0*/  FFMA.FTZ R23, R23, R24, R23 ;  /* 0x0000001817177223 */ /* 0x000fe40000010017 */
[----:B------:R-:W-:Y:S01]  /*0800*/  FFMA.FTZ R16, R16, 0.69314718246459960938, R21 ;  /* 0x3f31721810107823 */ /* 0x000fe20000010015 */
[----:B------:R-:W-:Y:S01]  /*0810*/  LOP3.LUT R25, R25, 0xff800000, RZ, 0xc0, !PT ;  /* 0xff80000019197812 */ /* 0x000fe200078ec0ff */
[----:B------:R-:W-:-:S02]  /*0820*/  FMUL.FTZ R20, R17, 1.1920928955078125e-07 ;  /* 0x3400000011147820 */ /* 0x000fc40000410000 */
[----:B-1----:R-:W-:Y:S02]  /*0830*/  FADD.FTZ.RZ R21, R15, 1 ;  /* 0x3f8000000f157421 */ /* 0x002fe4000001c000 */
[----:B------:R-:W-:Y:S01]  /*0840*/  FFMA.FTZ R17, R20, 0.69314718246459960938, R23 ;  /* 0x3f31721814117823 */ /* 0x000fe20000010017 */
[----:B------:R-:W-:Y:S02]  /*0850*/  IADD3 R23, -R25, 0x40800000, RZ ;  /* 0x4080000019177810 */ /* 0x000fe40007ffe1ff */
[----:B------:R-:W-:Y:S02]  /*0860*/  IADD3 R24, R21, -0x3f400000, RZ ;  /* 0xc0c0000015187810 */ /* 0x000fe40007ffe0ff */
[----:B------:R-:W-:Y:S01]  /*0870*/  IADD3 R21, R14, -R25, RZ ;  /* 0x800000190e157210 */ /* 0x000fe20007ffe0ff */
[----:B------:R-:W-:Y:S01]  /*0880*/  FFMA.FTZ R20, R23, R26, -1 ;  /* 0xbf80000017147423 */ /* 0x000fe2000001001a */
[----:B------:R-:W-:-:S03]  /*0890*/  LOP3.LUT R24, R24, 0xff800000, RZ, 0xc0, !PT ;  /* 0xff80000018187812 */ /* 0x000fc600078ec0ff */
[----:B------:R-:W-:Y:S01]  /*08a0*/  FADD.FTZ R21, R21, R20 ;  /* 0x0000001415157221 */ /* 0x000fe20000010000 */
[----:B------:R-:W-:Y:S01]  /*08b0*/  IADD3 R23, -R24, 0x40800000, RZ ;  /* 0x4080000018177810 */ /* 0x000fe20007ffe1ff */
[----:B------:R-:W-:Y:S05]  /*08c0*/  @!P0 BRA `(.L_x_5600) ;  /* 0x0000005000008947 */ /* 0x000fea0003800000 */
[----:B------:R-:W-:-:S13]  /*08d0*/  ISETP.GE.AND P0, PT, R19, -0x407fffff, PT ;  /* 0xbf8000011300780c */ /* 0x000fda0003f06270 */
[----:B------:R-:W-:-:S05]  /*08e0*/  @P0 MOV R20, 0x7f800000 ;  /* 0x7f80000000140802 */ /* 0x000fca0000000f00 */
[C---:B------:R-:W-:Y:S01]  /*08f0*/  @P0 FFMA.FTZ R16, R19.reuse, R20, +INF ;  /* 0x7f80000013100423 */ /* 0x040fe20000010014 */
[----:B------:R-:W-:-:S04]  /*0900*/  FSETP.NEU.FTZ.AND P0, PT, R19, RZ, PT ;  /* 0x000000ff1300720b */ /* 0x000fc80003f1d000 */
[----:B------:R-:W-:-:S04]  /*0910*/  FSEL R16, R16, -RZ, P0 ;  /* 0x800000ff10107208 */ /* 0x000fc80000000000 */
.L_x_5600:
[----:B------:R-:W-:Y:S05]  /*0920*/  BSYNC B0 ;  /* 0x0000000000007941 */ /* 0x000fea0003800000 */
.L_x_5599:
[----:B------:R-:W-:Y:S01]  /*0930*/  ISETP.GE.U32.AND P0, PT, R18, 0x7f800000, PT ;  /* 0x7f8000001200780c */ /* 0x000fe20003f06070 */
[----:B------:R-:W-:Y:S01]  /*0940*/  FFMA.FTZ R20, R21, -R0, 0.10546888411045074463 ;  /* 0x3dd8001215147423 */ /* 0x000fe20000010800 */
[----:B------:R-:W-:Y:S01]  /*0950*/  IADD3 R19, R15, -R24, RZ ;  /* 0x800000180f137210 */ /* 0x000fe20007ffe0ff */
[----:B------:R-:W-:Y:S01]  /*0960*/  FFMA.FTZ R28, R23, R26, -1 ;  /* 0xbf800000171c7423 */ /* 0x000fe2000001001a */
[----:B------:R-:W-:Y:S01]  /*0970*/  BSSY B0, `(.L_x_5601) ;  /* 0x000000a000007945 */ /* 0x000fe20003800000 */
[----:B------:R-:W-:Y:S02]  /*0980*/  FFMA.FTZ R20, R21, R20, -0.13229703903198242188 ;  /* 0xbe0778e015147423 */ /* 0x000fe40000010014 */
[----:B------:R-:W-:Y:S02]  /*0990*/  FADD.FTZ R19, R19, R28 ;  /* 0x0000001c13137221 */ /* 0x000fe40000010000 */
[----:B------:R-:W-:-:S04]  /*09a0*/  FFMA.FTZ R20, R21, R20, 0.14491446316242218018 ;  /* 0x3e14647515147423 */ /* 0x000fc80000010014 */
[----:B------:R-:W-:Y:S05]  /*09b0*/  @!P0 BRA `(.L_x_5602) ;  /* 0x0000005000008947 */ /* 0x000fea0003800000 */
[----:B------:R-:W-:-:S13]  /*09c0*/  ISETP.GE.AND P0, PT, R18, -0x407fffff, PT ;  /* 0xbf8000011200780c */ /* 0x000fda0003f06270 */
[----:B------:R-:W-:-:S05]  /*09d0*/  @P0 MOV R23, 0x7f800000 ;  /* 0x7f80000000170802 */ /* 0x000fca0000000f00 */
[C---:B------:R-:W-:Y:S01]  /*09e0*/  @P0 FFMA.FTZ R17, R18.reuse, R23, +INF ;  /* 0x7f80000012110423 */ /* 0x040fe20000010017 */
[----:B------:R-:W-:-:S04]  /*09f0*/  FSETP.NEU.FTZ.AND P0, PT, R18, RZ, PT ;  /* 0x000000ff1200720b */ /* 0x000fc80003f1d000 */
[----:B------:R-:W-:-:S04]  /*0a00*/  FSEL R17, R17, -RZ, P0 ;  /* 0x800000ff11117208 */ /* 0x000fc80000000000 */
.L_x_5602:
[----:B------:R-:W-:Y:S05]  /*0a10*/  BSYNC B0 ;  /* 0x0000000000007941 */ /* 0x000fea0003800000 */
.L_x_5601:
[----:B------:R-:W-:Y:S01]  /*0a20*/  FFMA.FTZ R18, R19, -R0, 0.10546888411045074463 ;  /* 0x3dd8001213127423 */ /* 0x000fe20000010800 */
[----:B------:R-:W-:Y:S01]  /*0a30*/  I2F R25, R25 ;  /* 0x0000001900197306 */ /* 0x000fe20000201400 */
[----:B------:R-:W-:Y:S01]  /*0a40*/  FFMA.FTZ R20, R21, R20, -0.16641564667224884033 ;  /* 0xbe2a68dd15147423 */ /* 0x000fe20000010014 */
[----:B------:R-:W-:Y:S01]  /*0a50*/  ISETP.GE.U32.AND P2, PT, R14, 0x7f800000, PT ;  /* 0x7f8000000e00780c */ /* 0x000fe20003f46070 */
[----:B------:R-:W-:Y:S01]  /*0a60*/  FFMA.FTZ R18, R19, R18, -0.13229703903198242188 ;  /* 0xbe0778e013127423 */ /* 0x000fe20000010012 */
[----:B------:R-:W-:Y:S01]  /*0a70*/  BSSY B0, `(.L_x_5603) ;  /* 0x0000049000007945 */ /* 0x000fe20003800000 */
[----:B------:R-:W-:Y:S01]  /*0a80*/  FFMA.FTZ R20, R21, R20, 0.19988867640495300293 ;  /* 0x3e4caf9e15147423 */ /* 0x000fe20000010014 */
[----:B------:R-:W-:Y:S01]  /*0a90*/  ISETP.GE.U32.AND P3, PT, R15, 0x7f800000, PT ;  /* 0x7f8000000f00780c */ /* 0x000fe20003f66070 */
[----:B------:R-:W-:Y:S01]  /*0aa0*/  FFMA.FTZ R18, R19, R18, 0.14491446316242218018 ;  /* 0x3e14647513127423 */ /* 0x000fe20000010012 */
[----:B------:R-:W-:Y:S01]  /*0ab0*/  I2F R24, R24 ;  /* 0x0000001800187306 */ /* 0x000fe20000201400 */
[----:B------:R-:W-:-:S02]  /*0ac0*/  FMUL.FTZ R23, |R2|, -1.4426950216293334961 ;  /* 0xbfb8aa3b02177820 */ /* 0x000fc40000410200 */
[----:B------:R-:W-:Y:S02]  /*0ad0*/  FFMA.FTZ R20, R21, R20, -0.25000196695327758789 ;  /* 0xbe80004215147423 */ /* 0x000fe40000010014 */
[----:B------:R-:W-:Y:S02]  /*0ae0*/  FFMA.FTZ R28, R19, R18, -0.16641564667224884033 ;  /* 0xbe2a68dd131c7423 */ /* 0x000fe40000010012 */
[----:B------:R-:W-:Y:S01]  /*0af0*/  FFMA.FTZ R20, R21, R20, 0.33333510160446166992 ;  /* 0x3eaaaae615147423 */ /* 0x000fe20000010014 */
[----:B------:R-:W0:Y:S01]  /*0b00*/  MUFU.EX2 R18, R23 ;  /* 0x0000001700127308 */ /* 0x000e220000000800 */
[----:B------:R-:W-:Y:S02]  /*0b10*/  FFMA.FTZ R28, R19, R28, 0.19988867640495300293 ;  /* 0x3e4caf9e131c7423 */ /* 0x000fe4000001001c */
[----:B------:R-:W-:Y:S02]  /*0b20*/  FFMA.FTZ R20, R21, R20, -0.5 ;  /* 0xbf00000015147423 */ /* 0x000fe40000010014 */
[----:B------:R-:W-:-:S02]  /*0b30*/  FFMA.FTZ R28, R19, R28, -0.25000196695327758789 ;  /* 0xbe800042131c7423 */ /* 0x000fc4000001001c */
[----:B------:R-:W-:Y:S02]  /*0b40*/  FMUL.FTZ R20, R21, R20 ;  /* 0x0000001415147220 */ /* 0x000fe40000410000 */
[----:B------:R-:W-:Y:S02]  /*0b50*/  FFMA.FTZ R28, R19, R28, 0.33333510160446166992 ;  /* 0x3eaaaae6131c7423 */ /* 0x000fe4000001001c */
[----:B------:R-:W-:Y:S02]  /*0b60*/  FFMA.FTZ R20, R21, R20, R21 ;  /* 0x0000001415147223 */ /* 0x000fe40000010015 */
[----:B------:R-:W-:Y:S02]  /*0b70*/  FFMA.FTZ R28, R19, R28, -0.5 ;  /* 0xbf000000131c7423 */ /* 0x000fe4000001001c */
[----:B------:R-:W-:Y:S01]  /*0b80*/  IMAD.WIDE.U32 R10, R10, R11, c[0x0][0x168] ;  /* 0x00005a000a0a7625 */ /* 0x000fe200078e000b */
[----:B0-----:R-:W-:-:S03]  /*0b90*/  ISETP.GE.U32.AND P0, PT, R18, 0x7f800000, PT ;  /* 0x7f8000001200780c */ /* 0x001fc60003f06070 */
[----:B------:R-:W-:Y:S02]  /*0ba0*/  FADD.FTZ.RZ R21, R18, 1 ;  /* 0x3f80000012157421 */ /* 0x000fe4000001c000 */
[----:B------:R-:W-:Y:S02]  /*0bb0*/  FMUL.FTZ R28, R19, R28 ;  /* 0x0000001c131c7220 */ /* 0x000fe40000410000 */
[----:B------:R-:W-:Y:S01]  /*0bc0*/  IMAD.WIDE R10, R22, 0x8, R10 ;  /* 0x00000008160a7825 */ /* 0x000fe200078e020a */
[----:B------:R-:W-:-:S03]  /*0bd0*/  IADD3 R23, R21, -0x3f400000, RZ ;  /* 0xc0c0000015177810 */ /* 0x000fc60007ffe0ff */
[----:B------:R-:W-:Y:S01]  /*0be0*/  FFMA.FTZ R21, R19, R28, R19 ;  /* 0x0000001c13157223 */ /* 0x000fe20000010013 */
[----:B------:R-:W-:Y:S01]  /*0bf0*/  LOP3.LUT R23, R23, 0xff800000, RZ, 0xc0, !PT ;  /* 0xff80000017177812 */ /* 0x000fe200078ec0ff */
[----:B------:R-:W-:-:S03]  /*0c00*/  FMUL.FTZ R19, R25, 1.1920928955078125e-07 ;  /* 0x3400000019137820 */ /* 0x000fc60000410000 */
[----:B------:R-:W-:Y:S01]  /*0c10*/  IADD3 R27, -R23, 0x40800000, RZ ;  /* 0x40800000171b7810 */ /* 0x000fe20007ffe1ff */
[----:B------:R-:W-:Y:S01]  /*0c20*/  FFMA.FTZ R19, R19, 0.69314718246459960938, R20 ;  /* 0x3f31721813137823 */ /* 0x000fe20000010014 */
[----:B------:R-:W-:Y:S02]  /*0c30*/  IADD3 R25, R18, -R23, RZ ;  /* 0x8000001712197210 */ /* 0x000fe40007ffe0ff */
[----:B------:R-:W-:Y:S01]  /*0c40*/  I2F R23, R23 ;  /* 0x0000001700177306 */ /* 0x000fe20000201400 */
[----:B------:R-:W-:-:S04]  /*0c50*/  FFMA.FTZ R20, R27, R26, -1 ;  /* 0xbf8000001b147423 */ /* 0x000fc8000001001a */
[----:B------:R-:W-:Y:S02]  /*0c60*/  FADD.FTZ R25, R25, R20 ;  /* 0x0000001419197221 */ /* 0x000fe40000010000 */
[----:B------:R-:W-:Y:S02]  /*0c70*/  FMUL.FTZ R20, |R3|, -1.4426950216293334961 ;  /* 0xbfb8aa3b03147820 */ /* 0x000fe40000410200 */
[----:B------:R-:W-:-:S04]  /*0c80*/  FFMA.FTZ R22, R25, -R0, 0.10546888411045074463 ;  /* 0x3dd8001219167423 */ /* 0x000fc80000010800 */
[----:B------:R-:W0:Y:S01]  /*0c90*/  MUFU.EX2 R20, R20 ;  /* 0x0000001400147308 */ /* 0x000e220000000800 */
[----:B------:R-:W-:-:S04]  /*0ca0*/  FFMA.FTZ R22, R25, R22, -0.13229703903198242188 ;  /* 0xbe0778e019167423 */ /* 0x000fc80000010016 */
[----:B------:R-:W-:-:S04]  /*0cb0*/  FFMA.FTZ R22, R25, R22, 0.14491446316242218018 ;  /* 0x3e14647519167423 */ /* 0x000fc80000010016 */
[----:B------:R-:W-:-:S04]  /*0cc0*/  FFMA.FTZ R22, R25, R22, -0.16641564667224884033 ;  /* 0xbe2a68dd19167423 */ /* 0x000fc80000010016 */
[C---:B------:R-:W-:Y:S02]  /*0cd0*/  FFMA.FTZ R22, R25.reuse, R22, 0.19988867640495300293 ;  /* 0x3e4caf9e19167423 */ /* 0x040fe40000010016 */
[C---:B0-----:R-:W-:Y:S01]  /*0ce0*/  FADD.FTZ.RZ R27, R20.reuse, 1 ;  /* 0x3f800000141b7421 */ /* 0x041fe2000001c000 */
[----:B------:R-:W-:Y:S01]  /*0cf0*/  ISETP.GE.U32.AND P1, PT, R20, 0x7f800000, PT ;  /* 0x7f8000001400780c */ /* 0x000fe20003f26070 */
[----:B------:R-:W-:-:S03]  /*0d00*/  FFMA.FTZ R22, R25, R22, -0.25000196695327758789 ;  /* 0xbe80004219167423 */ /* 0x000fc60000010016 */
[----:B------:R-:W-:Y:S01]  /*0d10*/  IADD3 R27, R27, -0x3f400000, RZ ;  /* 0xc0c000001b1b7810 */ /* 0x000fe20007ffe0ff */
[----:B------:R-:W-:-:S03]  /*0d20*/  FFMA.FTZ R22, R25, R22, 0.33333510160446166992 ;  /* 0x3eaaaae619167423 */ /* 0x000fc60000010016 */
[----:B------:R-:W-:Y:S01]  /*0d30*/  LOP3.LUT R27, R27, 0xff800000, RZ, 0xc0, !PT ;  /* 0xff8000001b1b7812 */ /* 0x000fe200078ec0ff */
[----:B------:R-:W-:-:S03]  /*0d40*/  FFMA.FTZ R22, R25, R22, -0.5 ;  /* 0xbf00000019167423 */ /* 0x000fc60000010016 */
[----:B------:R-:W-:Y:S01]  /*0d50*/  IADD3 R29, -R27, 0x40800000, RZ ;  /* 0x408000001b1d7810 */ /* 0x000fe20007ffe1ff */
[----:B------:R-:W-:-:S04]  /*0d60*/  FMUL.FTZ R22, R25, R22 ;  /* 0x0000001619167220 */ /* 0x000fc80000410000 */
[----:B------:R-:W-:Y:S01]  /*0d70*/  FFMA.FTZ R26, R29, R26, -1 ;  /* 0xbf8000001d1a7423 */ /* 0x000fe2000001001a */
[----:B------:R-:W-:Y:S01]  /*0d80*/  IADD3 R29, R20, -R27, RZ ;  /* 0x8000001b141d7210 */ /* 0x000fe20007ffe0ff */
[----:B------:R-:W-:Y:S01]  /*0d90*/  FFMA.FTZ R25, R25, R22, R25 ;  /* 0x0000001619197223 */ /* 0x000fe20000010019 */
[----:B------:R-:W0:Y:S01]  /*0da0*/  I2F R27, R27 ;  /* 0x0000001b001b7306 */ /* 0x000e220000201400 */
[----:B------:R-:W-:Y:S02]  /*0db0*/  FMUL.FTZ R22, R23, 1.1920928955078125e-07 ;  /* 0x3400000017167820 */ /* 0x000fe40000410000 */
[----:B------:R-:W-:Y:S02]  /*0dc0*/  FADD.FTZ R29, R29, R26 ;  /* 0x0000001a1d1d7221 */ /* 0x000fe40000010000 */
[----:B------:R-:W-:Y:S02]  /*0dd0*/  FMUL.FTZ R26, R24, 1.1920928955078125e-07 ;  /* 0x34000000181a7820 */ /* 0x000fe40000410000 */
[----:B------:R-:W-:-:S02]  /*0de0*/  FFMA.FTZ R0, R29, -R0, 0.10546888411045074463 ;  /* 0x3dd800121d007423 */ /* 0x000fc40000010800 */
[----:B------:R-:W-:Y:S02]  /*0df0*/  FFMA.FTZ R21, R26, 0.69314718246459960938, R21 ;  /* 0x3f3172181a157823 */ /* 0x000fe40000010015 */
[----:B------:R-:W-:-:S04]  /*0e00*/  FFMA.FTZ R0, R29, R0, -0.13229703903198242188 ;  /* 0xbe0778e01d007423 */ /* 0x000fc80000010000 */
[----:B------:R-:W-:Y:S02]  /*0e10*/  FFMA.FTZ R0, R29, R0, 0.14491446316242218018 ;  /* 0x3e1464751d007423 */ /* 0x000fe40000010000 */
[----:B0-----:R-:W-:Y:S02]  /*0e20*/  FMUL.FTZ R27, R27, 1.1920928955078125e-07 ;  /* 0x340000001b1b7820 */ /* 0x001fe40000410000 */
[----:B------:R-:W-:-:S04]  /*0e30*/  FFMA.FTZ R0, R29, R0, -0.16641564667224884033 ;  /* 0xbe2a68dd1d007423 */ /* 0x000fc80000010000 */
[----:B------:R-:W-:-:S04]  /*0e40*/  FFMA.FTZ R0, R29, R0, 0.19988867640495300293 ;  /* 0x3e4caf9e1d007423 */ /* 0x000fc80000010000 */
[----:B------:R-:W-:-:S04]  /*0e50*/  FFMA.FTZ R0, R29, R0, -0.25000196695327758789 ;  /* 0xbe8000421d007423 */ /* 0x000fc80000010000 */
[----:B------:R-:W-:-:S04]  /*0e60*/  FFMA.FTZ R0, R29, R0, 0.33333510160446166992 ;  /* 0x3eaaaae61d007423 */ /* 0x000fc80000010000 */
[----:B------:R-:W-:-:S04]  /*0e70*/  FFMA.FTZ R0, R29, R0, -0.5 ;  /* 0xbf0000001d007423 */ /* 0x000fc80000010000 */
[----:B------:R-:W-:-:S04]  /*0e80*/  FMUL.FTZ R0, R29, R0 ;  /* 0x000000001d007220 */ /* 0x000fc80000410000 */
[----:B------:R-:W-:Y:S01]  /*0e90*/  FFMA.FTZ R0, R29, R0, R29 ;  /* 0x000000001d007223 */ /* 0x000fe2000001001d */
[----:B------:R-:W-:Y:S05]  /*0ea0*/  @!P2 BRA `(.L_x_5604) ;  /* 0x000000500000a947 */ /* 0x000fea0003800000 */
[----:B------:R-:W-:-:S13]  /*0eb0*/  ISETP.GE.AND P2, PT, R14, -0x407fffff, PT ;  /* 0xbf8000010e00780c */ /* 0x000fda0003f46270 */
[----:B------:R-:W-:-:S05]  /*0ec0*/  @P2 MOV R23, 0x7f800000 ;  /* 0x7f80000000172802 */ /* 0x000fca0000000f00 */
[C---:B------:R-:W-:Y:S01]  /*0ed0*/  @P2 FFMA.FTZ R19, R14.reuse, R23, +INF ;  /* 0x7f8000000e132423 */ /* 0x040fe20000010017 */
[----:B------:R-:W-:-:S04]  /*0ee0*/  FSETP.NEU.FTZ.AND P2, PT, R14, RZ, PT ;  /* 0x000000ff0e00720b */ /* 0x000fc80003f5d000 */
[----:B------:R-:W-:-:S04]  /*0ef0*/  FSEL R19, R19, -RZ, P2 ;  /* 0x800000ff13137208 */ /* 0x000fc80001000000 */
.L_x_5604:
[----:B------:R-:W-:Y:S05]  /*0f00*/  BSYNC B0 ;  /* 0x0000000000007941 */ /* 0x000fea0003800000 */
.L_x_5603:
[----:B------:R-:W-:Y:S01]  /*0f10*/  BSSY B0, `(.L_x_5605) ;  /* 0x0000007000007945 */ /* 0x000fe20003800000 */
[----:B------:R-:W-:Y:S05]  /*0f20*/  @!P3 BRA `(.L_x_5606) ;  /* 0x000000500000b947 */ /* 0x000fea0003800000 */
[C---:B------:R-:W-:Y:S02]  /*0f30*/  ISETP.GE.AND P2, PT, R15.reuse, -0x407fffff, PT ;  /* 0xbf8000010f00780c */ /* 0x040fe40003f46270 */
[----:B------:R-:W-:-:S11]  /*0f40*/  FSETP.NEU.FTZ.AND P3, PT, R15, RZ, PT ;  /* 0x000000ff0f00720b */ /* 0x000fd60003f7d000 */
[----:B------:R-:W-:-:S05]  /*0f50*/  @P2 MOV R14, 0x7f800000 ;  /* 0x7f800000000e2802 */ /* 0x000fca0000000f00 */
[----:B------:R-:W-:-:S05]  /*0f60*/  @P2 FFMA.FTZ R21, R15, R14, +INF ;  /* 0x7f8000000f152423 */ /* 0x000fca000001000e */
[----:B------:R-:W-:Y:S02]  /*0f70*/  FSEL R21, R21, -RZ, P3 ;  /* 0x800000ff15157208 */ /* 0x000fe40001800000 */
.L_x_5606:
[----:B------:R-:W-:Y:S05]  /*0f80*/  BSYNC B0 ;  /* 0x0000000000007941 */ /* 0x000fea0003800000 */
.L_x_5605:
[----:B------:R-:W-:Y:S01]  /*0f90*/  BSSY B0, `(.L_x_5607) ;  /* 0x000000a000007945 */ /* 0x000fe20003800000 */
[----:B------:R-:W-:Y:S01]  /*0fa0*/  FMNMX.FTZ R15, RZ, R8, PT ;  /* 0x00000008ff0f7209 */ /* 0x000fe20003810000 */
[----:B------:R-:W-:Y:S02]  /*0fb0*/  FFMA.FTZ R0, R27, 0.69314718246459960938, R0 ;  /* 0x3f3172181b007823 */ /* 0x000fe40000010000 */
[----:B------:R-:W-:Y:S01]  /*0fc0*/  FFMA.FTZ R8, R22, 0.69314718246459960938, R25 ;  /* 0x3f31721816087823 */ /* 0x000fe20000010019 */
[----:B------:R-:W-:Y:S05]  /*0fd0*/  @!P0 BRA `(.L_x_5608) ;  /* 0x0000005000008947 */ /* 0x000fea0003800000 */
[C---:B------:R-:W-:Y:S02]  /*0fe0*/  ISETP.GE.AND P0, PT, R18.reuse, -0x407fffff, PT ;  /* 0xbf8000011200780c */ /* 0x040fe40003f06270 */
[----:B------:R-:W-:-:S11]  /*0ff0*/  FSETP.NEU.FTZ.AND P2, PT, R18, RZ, PT ;  /* 0x000000ff1200720b */ /* 0x000fd60003f5d000 */
[----:B------:R-:W-:-:S05]  /*1000*/  @P0 MOV R23, 0x7f800000 ;  /* 0x7f80000000170802 */ /* 0x000fca0000000f00 */
[----:B------:R-:W-:-:S05]  /*1010*/  @P0 FFMA.FTZ R8, R18, R23, +INF ;  /* 0x7f80000012080423 */ /* 0x000fca0000010017 */
[----:B------:R-:W-:Y:S02]  /*1020*/  FSEL R8, R8, -RZ, P2 ;  /* 0x800000ff08087208 */ /* 0x000fe40001000000 */
.L_x_5608:
[----:B------:R-:W-:Y:S05]  /*1030*/  BSYNC B0 ;  /* 0x0000000000007941 */ /* 0x000fea0003800000 */
.L_x_5607:
[----:B------:R-:W-:Y:S01]  /*1040*/  BSSY B0, `(.L_x_5609) ;  /* 0x0000007000007945 */ /* 0x000fe20003800000 */
[----:B------:R-:W-:Y:S05]  /*1050*/  @!P1 BRA `(.L_x_5610) ;  /* 0x0000005000009947 */ /* 0x000fea0003800000 */
[C---:B------:R-:W-:Y:S02]  /*1060*/  ISETP.GE.AND P0, PT, R20.reuse, -0x407fffff, PT ;  /* 0xbf8000011400780c */ /* 0x040fe40003f06270 */
[----:B------:R-:W-:-:S11]  /*1070*/  FSETP.NEU.FTZ.AND P1, PT, R20, RZ, PT ;  /* 0x000000ff1400720b */ /* 0x000fd60003f3d000 */
[----:B------:R-:W-:-:S05]  /*1080*/  @P0 MOV R23, 0x7f800000 ;  /* 0x7f80000000170802 */ /* 0x000fca0000000f00 */
[----:B------:R-:W-:-:S05]  /*1090*/  @P0 FFMA.FTZ R0, R20, R23, +INF ;  /* 0x7f80000014000423 */ /* 0x000fca0000010017 */
[----:B------:R-:W-:Y:S02]  /*10a0*/  FSEL R0, R0, -RZ, P1 ;  /* 0x800000ff00007208 */ /* 0x000fe40000800000 */
.L_x_5610:
[----:B------:R-:W-:Y:S05]  /*10b0*/  BSYNC B0 ;  /* 0x0000000000007941 */ /* 0x000fea0003800000 */
.L_x_5609:
[----:B------:R-:W-:Y:S01]  /*10c0*/  FMNMX.FTZ R14, RZ, R9, PT ;  /* 0x00000009ff0e7209 */ /* 0x000fe20003810000 */
[----:B------:R-:W-:Y:S01]  /*10d0*/  FADD.FTZ R12, R15, -R12 ;  /* 0x8000000c0f0c7221 */ /* 0x000fe20000010000 */
[----:B------:R-:W-:Y:S02]  /*10e0*/  FMNMX.FTZ R9, RZ, R6, PT ;  /* 0x00000006ff097209 */ /* 0x000fe40003810000 */
[----:B------:R-:W-:Y:S01]  /*10f0*/  FMNMX.FTZ R18, RZ, R5, PT ;  /* 0x00000005ff127209 */ /* 0x000fe20003810000 */
[----:B------:R-:W-:Y:S01]  /*1100*/  FADD.FTZ R13, R14, -R13 ;  /* 0x8000000d0e0d7221 */ /* 0x000fe20000010000 */
        /* <DEDUP_REMOVED lines=8> */
[----:B------:R-:W-:Y:S01]  /*1190*/  STG.E.64 [R10.64], R12 ;  /* 0x0000000c0a007986 */ /* 0x000fe2000c101b04 */
[----:B------:R-:W-:-:S02]  /*11a0*/  FADD.FTZ R2, R5, -R8 ;  /* 0x8000000805027221 */ /* 0x000fc40000010000 */
[----:B------:R-:W-:Y:S01]  /*11b0*/  FADD.FTZ R3, R3, -R0 ;  /* 0x8000000003037221 */ /* 0x000fe20000010000 */
[----:B------:R-:W-:Y:S04]  /*11c0*/  STG.E.64 [R10.64+0x400], R16 ;  /* 0x000400100a007986 */ /* 0x000fe8000c101b04 */
[----:B------:R-:W-:Y:S04]  /*11d0*/  STG.E.64 [R10.64+0x800], R20 ;  /* 0x000800140a007986 */ /* 0x000fe8000c101b04 */
[----:B------:R-:W-:Y:S01]  /*11e0*/  STG.E.64 [R10.64+0xc00], R2 ;  /* 0x000c00020a007986 */ /* 0x000fe2000c101b04 */
[----:B------:R-:W-:Y:S05]  /*11f0*/  EXIT ;  /* 0x000000000000794d */ /* 0x000fea0003800000 */
.L_x_5594:
[----:B------:R-:W0:Y:S01]  /*1200*/  S2R R14, SR_TID.X ;  /* 0x00000000000e7919 */ /* 0x000e220000002100 */
[----:B------:R-:W-:Y:S01]  /*1210*/  CS2R R20, SRZ ;  /* 0x0000000000147805 */ /* 0x000fe2000001ff00 */
[----:B------:R-:W-:Y:S01]  /*1220*/  HFMA2.MMA R0, -RZ, RZ, 0, 0 ;  /* 0x00000000ff007435 */ /* 0x000fe200000001ff */
[----:B0-----:R-:W-:-:S02]  /*1230*/  ISETP.GE.AND P0, PT, R14, R11, PT ;  /* 0x0000000b0e00720c */ /* 0x001fc40003f06270 */
[----:B------:R-:W-:-:S11]  /*1240*/  MOV R7, R14 ;  /* 0x0000000e00077202 */ /* 0x000fd60000000f00 */
[----:B------:R-:W-:Y:S02]  /*1250*/  @!P0 IADD3 R12, R10, R7, RZ ;  /* 0x000000070a0c8210 */ /* 0x000fe40007ffe0ff */
[----:B------:R-:W-:Y:S02]  /*1260*/  @!P0 IADD3 R7, R7, 0x80, RZ ;  /* 0x0000008007078810 */ /* 0x000fe40007ffe0ff */
[----:B------:R-:W-:Y:S02]  /*1270*/  @!P0 MOV R13, 0x4 ;  /* 0x00000004000d8802 */ /* 0x000fe40000000f00 */
[----:B------:R-:W-:-:S03]  /*1280*/  ISETP.GE.AND P6, PT, R7, R11, PT ;  /* 0x0000000b0700720c */ /* 0x000fc60003fc6270 */
[----:B------:R-:W-:Y:S01]  /*1290*/  @!P0 IMAD.WIDE.U32 R12, R12, R13, c[0x0][0x170] ;  /* 0x00005c000c0c8625 */ /* 0x000fe200078e000d */
[----:B------:R-:W-:-:S04]  /*12a0*/  HFMA2.MMA R15, -RZ, RZ, 0, 0 ;  /* 0x00000000ff0f7435 */ /* 0x000fc800000001ff */
[----:B------:R0:W5:Y:S05]  /*12b0*/  @!P0 LDG.E R21, [R12.64] ;  /* 0x000000040c158981 */ /* 0x00016a000c1e1900 */
[----:B------:R-:W-:Y:S02]  /*12c0*/  @!P6 IADD3 R2, R10, R7, RZ ;  /* 0x000000070a02e210 */ /* 0x000fe40007ffe0ff */
[----:B------:R-:W-:Y:S02]  /*12d0*/  @!P6 IADD3 R7, R7, 0x80, RZ ;  /* 0x000000800707e810 */ /* 0x000fe40007ffe0ff */
[----:B------:R-:W-:Y:S02]  /*12e0*/  @!P6 MOV R3, 0x4 ;  /* 0x000000040003e802 */ /* 0x000fe40000000f00 */
[----:B------:R-:W-:-:S03]  /*12f0*/  ISETP.GE.AND P5, PT, R7, R11, PT ;  /* 0x0000000b0700720c */ /* 0x000fc60003fa6270 */
[----:B------:R-:W-:-:S05]  /*1300*/  @!P6 IMAD.WIDE.U32 R2, R2, R3, c[0x0][0x170] ;  /* 0x00005c000202e625 */ /* 0x000fca00078e0003 */
[----:B------:R1:W5:Y:S05]  /*1310*/  @!P6 LDG.E R20, [R2.64] ;  /* 0x000000040214e981 */ /* 0x00036a000c1e1900 */
[----:B------:R-:W-:Y:S02]  /*1320*/  @!P5 IADD3 R22, R10, R7, RZ ;  /* 0x000000070a16d210 */ /* 0x000fe40007ffe0ff */
[----:B------:R-:W-:Y:S02]  /*1330*/  @!P5 IADD3 R7, R7, 0x80, RZ ;  /* 0x000000800707d810 */ /* 0x000fe40007ffe0ff */
[----:B------:R-:W-:Y:S02]  /*1340*/  @!P5 MOV R23, 0x4 ;  /* 0x000000040017d802 */ /* 0x000fe40000000f00 */
[----:B------:R-:W-:Y:S01]  /*1350*/  ISETP.GE.AND P4, PT, R7, R11, PT ;  /* 0x0000000b0700720c */ /* 0x000fe20003f86270 */
[----:B------:R-:W-:Y:S01]  /*1360*/  CS2R R18, SRZ ;  /* 0x0000000000127805 */ /* 0x000fe2000001ff00 */
[----:B------:R-:W-:Y:S01]  /*1370*/  CS2R R16, SRZ ;  /* 0x0000000000107805 */ /* 0x000fe2000001ff00 */
[----:B------:R-:W-:-:S05]  /*1380*/  @!P5 IMAD.WIDE.U32 R22, R22, R23, c[0x0][0x170] ;  /* 0x00005c001616d625 */ /* 0x000fca00078e0017 */
[----:B------:R2:W5:Y:S05]  /*1390*/  @!P5 LDG.E R0, [R22.64] ;  /* 0x000000041600d981 */ /* 0x00056a000c1e1900 */
        /* <DEDUP_REMOVED lines=20> */
[----:B------:R2:W5:Y:S03]  /*14e0*/  @!P4 LDG.E R19, [R2.64] ;  /* 0x000000040213c981 */ /* 0x000566000c1e1900 */
[----:B------:R-:W-:Y:S01]  /*14f0*/  @!P2 IMAD.WIDE.U32 R6, R6, R25, c[0x0][0x170] ;  /* 0x00005c000606a625 */ /* 0x000fe200078e0019 */
[----:B------:R2:W5:Y:S03]  /*1500*/  @!P3 LDG.E R18, [R4.64] ;  /* 0x000000040412b981 */ /* 0x000566000c1e1900 */
[----:B------:R-:W-:Y:S01]  /*1510*/  @!P1 IMAD.WIDE.U32 R8, R8, R27, c[0x0][0x170] ;  /* 0x00005c0008089625 */ /* 0x000fe200078e001b */
[----:B------:R2:W5:Y:S03]  /*1520*/  @!P2 LDG.E R17, [R6.64] ;  /* 0x000000040611a981 */ /* 0x000566000c1e1900 */
[----:B------:R-:W-:Y:S01]  /*1530*/  @!P6 IMAD.WIDE.U32 R12, R12, R13, c[0x0][0x170] ;  /* 0x00005c000c0ce625 */ /* 0x000fe200078e000d */
[----:B------:R2:W5:Y:S04]  /*1540*/  @!P1 LDG.E R16, [R8.64] ;  /* 0x0000000408109981 */ /* 0x000568000c1e1900 */
[----:B------:R2:W5:Y:S01]  /*1550*/  @!P6 LDG.E R15, [R12.64] ;  /* 0x000000040c0fe981 */ /* 0x000562000c1e1900 */
[----:B------:R-:W-:Y:S01]  /*1560*/  BSSY B0, `(.L_x_5611) ;  /* 0x0000025000007945 */ /* 0x000fe20003800000 */
[----:B------:R-:W-:Y:S05]  /*1570*/  @P0 BRA `(.L_x_5612) ;  /* 0x0000023000000947 */ /* 0x000fea0003800000 */
[----:B--2--5:R-:W-:Y:S01]  /*1580*/  FMUL.FTZ R2, |R21|, -1.4426950216293334961 ;  /* 0xbfb8aa3b15027820 */ /* 0x024fe20000410200 */
[----:B------:R-:W-:Y:S01]  /*1590*/  MOV R6, 0x3e800000 ;  /* 0x3e80000000067802 */ /* 0x000fe20000000f00 */
[----:B------:R-:W-:Y:S01]  /*15a0*/  BSSY B1, `(.L_x_5613) ;  /* 0x000001f000017945 */ /* 0x000fe20003800000 */
[----:B------:R-:W-:-:S02]  /*15b0*/  MOV R7, 0x3d39bf78 ;  /* 0x3d39bf7800077802 */ /* 0x000fc40000000f00 */
[----:B------:R-:W-:Y:S01]  /*15c0*/  FMNMX.FTZ R21, RZ, R21, PT ;  /* 0x00000015ff157209 */ /* 0x000fe20003810000 */
        /* <DEDUP_REMOVED lines=28> */
.L_x_5614:
[----:B------:R-:W-:Y:S05]  /*1790*/  BSYNC B1 ;  /* 0x0000000000017941 */ /* 0x000fea0003800000 */
.L_x_5613:
[----:B------:R-:W-:Y:S02]  /*17a0*/  FADD.FTZ R2, R21, -R4 ;  /* 0x8000000415027221 */ /* 0x000fe40000010000 */
.L_x_5612:
[----:B------:R-:W-:Y:S05]  /*17b0*/  BSYNC B0 ;  /* 0x0000000000007941 */ /* 0x000fea0003800000 */
.L_x_5611:
[----:B--2---:R-:W-:Y:S01]  /*17c0*/  IADD3 R4, R14, 0x80, RZ ;  /* 0x000000800e047810 */ /* 0x004fe20007ffe0ff */
[----:B------:R-:W-:Y:S03]  /*17d0*/  BSSY B0, `(.L_x_5615) ;  /* 0x0000026000007945 */ /* 0x000fe60003800000 */
[----:B------:R-:W-:-:S13]  /*17e0*/  ISETP.GE.AND P1, PT, R4, R11, PT ;  /* 0x0000000b0400720c */ /* 0x000fda0003f26270 */
[----:B------:R-:W-:Y:S05]  /*17f0*/  @P1 BRA `(.L_x_5616) ;  /* 0x0000023000001947 */ /* 0x000fea0003800000 */
[----:B-----5:R-:W-:Y:S01]  /*1800*/  FMUL.FTZ R3, |R20|, -1.4426950216293334961 ;  /* 0xbfb8aa3b14037820 */ /* 0x020fe20000410200 */
[----:B------:R-:W-:Y:S01]  /*1810*/  HFMA2.MMA R7, -RZ, RZ, 1.625, 0 ;  /* 0x3e800000ff077435 */ /* 0x000fe200000001ff */
[----:B------:R-:W-:Y:S01]  /*1820*/  MOV R8, 0x3d39bf78 ;  /* 0x3d39bf7800087802 */ /* 0x000fe20000000f00 */
        /* <DEDUP_REMOVED lines=30> */
.L_x_5618:
[----:B------:R-:W-:Y:S05]  /*1a10*/  BSYNC B1 ;  /* 0x0000000000017941 */ /* 0x000fea0003800000 */
.L_x_5617:
[----:B------:R-:W-:Y:S02]  /*1a20*/  FADD.FTZ R3, R20, -R5 ;  /* 0x8000000514037221 */ /* 0x000fe40000010000 */
.L_x_5616:
[----:B------:R-:W-:Y:S05]  /*1a30*/  BSYNC B0 ;  /* 0x0000000000007941 */ /* 0x000fea0003800000 */
.L_x_5615:
[----:B------:R-:W-:Y:S01]  /*1a40*/  IADD3 R4, R14, 0x100, RZ ;  /* 0x000001000e047810 */ /* 0x000fe20007ffe0ff */
[----:B------:R-:W-:Y:S03]  /*1a50*/  BSSY B0, `(.L_x_5619) ;  /* 0x0000026000007945 */ /* 0x000fe60003800000 */
[----:B------:R-:W-:-:S13]  /*1a60*/  ISETP.GE.AND P1, PT, R4, R11, PT ;  /* 0x0000000b0400720c */ /* 0x000fda0003f26270 */
[----:B------:R-:W-:Y:S05]  /*1a70*/  @P1 BRA `(.L_x_5620) ;  /* 0x0000023000001947 */ /* 0x000fea0003800000 */
[----:B-----5:R-:W-:Y:S01]  /*1a80*/  FMUL.FTZ R4, |R0|, -1.4426950216293334961 ;  /* 0xbfb8aa3b00047820 */ /* 0x020fe20000410200 */
[----:B------:R-:W-:Y:S01]  /*1a90*/  HFMA2.MMA R8, -RZ, RZ, 1.625, 0 ;  /* 0x3e800000ff087435 */ /* 0x000fe200000001ff */
        /* <DEDUP_REMOVED lines=31> */
.L_x_5622:
[----:B------:R-:W-:Y:S05]  /*1c90*/  BSYNC B1 ;  /* 0x0000000000017941 */ /* 0x000fea0003800000 */
.L_x_5621:
[----:B------:R-:W-:Y:S02]  /*1ca0*/  FADD.FTZ R0, R9, -R0 ;  /* 0x8000000009007221 */ /* 0x000fe40000010000 */
.L_x_5620:
[----:B------:R-:W-:Y:S05]  /*1cb0*/  BSYNC B0 ;  /* 0x0000000000007941 */ /* 0x000fea0003800000 */
.L_x_5619:
[----:B------:R-:W-:Y:S01]  /*1cc0*/  IADD3 R4, R14, 0x180, RZ ;  /* 0x000001800e047810 */ /* 0x000fe20007ffe0ff */
        /* <DEDUP_REMOVED lines=36> */
.L_x_5626:
[----:B------:R-:W-:Y:S05]  /*1f10*/  BSYNC B1 ;  /* 0x0000000000017941 */ /* 0x000fea0003800000 */
.L_x_5625:
[----:B------:R-:W-:Y:S02]  /*1f20*/  FADD.FTZ R4, R19, -R6 ;  /* 0x8000000613047221 */ /* 0x000fe40000010000 */
.L_x_5624:
[----:B------:R-:W-:Y:S05]  /*1f30*/  BSYNC B0 ;  /* 0x0000000000007941 */ /* 0x000fea0003800000 */
.L_x_5623:
        /* <DEDUP_REMOVED lines=37> */
.L_x_5630:
[----:B------:R-:W-:Y:S05]  /*2190*/  BSYNC B1 ;  /* 0x0000000000017941 */ /* 0x000fea0003800000 */
.L_x_5629:
[----:B------:R-:W-:Y:S02]  /*21a0*/  FADD.FTZ R5, R18, -R7 ;  /* 0x8000000712057221 */ /* 0x000fe40000010000 */
.L_x_5628:
[----:B------:R-:W-:Y:S05]  /*21b0*/  BSYNC B0 ;  /* 0x0000000000007941 */ /* 0x000fea0003800000 */
.L_x_5627:
        /* <DEDUP_REMOVED lines=37> */
.L_x_5634:
[----:B------:R-:W-:Y:S05]  /*2410*/  BSYNC B1 ;  /* 0x0000000000017941 */ /* 0x000fea0003800000 */
.L_x_5633:
[----:B------:R-:W-:Y:S02]  /*2420*/  FADD.FTZ R6, R17, -R8 ;  /* 0x8000000811067221 */ /* 0x000fe40000010000 */
.L_x_5632:
[----:B------:R-:W-:Y:S05]  /*2430*/  BSYNC B0 ;  /* 0x0000000000007941 */ /* 0x000fea0003800000 */
.L_x_5631:
        /* <DEDUP_REMOVED lines=37> */
.L_x_5638:
[----:B------:R-:W-:Y:S05]  /*2690*/  BSYNC B1 ;  /* 0x0000000000017941 */ /* 0x000fea0003800000 */
.L_x_5637:
[----:B------:R-:W-:Y:S02]  /*26a0*/  FADD.FTZ R7, R16, -R9 ;  /* 0x8000000910077221 */ /* 0x000fe40000010000 */
.L_x_5636:
[----:B------:R-:W-:Y:S05]  /*26b0*/  BSYNC B0 ;  /* 0x0000000000007941 */ /* 0x000fea0003800000 */
.L_x_5635:
        /* <DEDUP_REMOVED lines=37> */
.L_x_5642:
[----:B------:R-:W-:Y:S05]  /*2910*/  BSYNC B1 ;  /* 0x0000000000017941 */ /* 0x000fea0003800000 */
.L_x_5641:
[----:B------:R-:W-:Y:S02]  /*2920*/  FADD.FTZ R8, R15, -R12 ;  /* 0x8000000c0f087221 */ /* 0x000fe40000010000 */
.L_x_5640:
[----:B------:R-:W-:Y:S05]  /*2930*/  BSYNC B0 ;  /* 0x0000000000007941 */ /* 0x000fea0003800000 */
.L_x_5639:
[----:B------:R-:W-:Y:S01]  /*2940*/  @!P0 IADD3 R12, R10, R14, RZ ;  /* 0x0000000e0a0c8210 */ /* 0x000fe20007ffe0ff */
[----:B------:R-:W-:Y:S01]  /*2950*/  BSSY B0, `(.L_x_5643) ;  /* 0x0000031000007945 */ /* 0x000fe20003800000 */
[----:B------:R-:W-:Y:S01]  /*2960*/  @!P0 MOV R13, 0x4 ;  /* 0x00000004000d8802 */ /* 0x000fe20000000f00 */
[----:B------:R-:W-:Y:S01]  /*2970*/  BSSY B1, `(.L_x_5644) ;  /* 0x0000028000017945 */ /* 0x000fe20003800000 */
[----:B------:R-:W-:-:S03]  /*2980*/  @!P0 IADD3 R14, R14, 0x80, RZ ;  /* 0x000000800e0e8810 */ /* 0x000fc60007ffe0ff */
[----:B------:R-:W-:-:S05]  /*2990*/  @!P0 IMAD.WIDE.U32 R12, R12, R13, c[0x0][0x168] ;  /* 0x00005a000c0c8625 */ /* 0x000fca00078e000d */
[----:B------:R0:W-:Y:S01]  /*29a0*/  @!P0 STG.E [R12.64], R2 ;  /* 0x000000020c008986 */ /* 0x0001e2000c101904 */
        /* <DEDUP_REMOVED lines=9> */
[----:B------:R-:W-:Y:S02]  /*2a40*/  IADD3 R2, R10, R14, RZ ;  /* 0x0000000e0a027210 */ /* 0x000fe40007ffe0ff */
[----:B0-----:R-:W-:Y:S02]  /*2a50*/  MOV R3, 0x4 ;  /* 0x0000000400037802 */ /* 0x001fe40000000f00 */
[----:B------:R-:W-:-:S03]  /*2a60*/  IADD3 R14, R14, 0x80, RZ ;  /* 0x000000800e0e7810 */ /* 0x000fc60007ffe0ff */
[----:B------:R-:W-:-:S05]  /*2a70*/  IMAD.WIDE.U32 R2, R2, R3, c[0x0][0x168] ;  /* 0x00005a0002027625 */ /* 0x000fca00078e0003 */
[----:B-----5:R0:W-:Y:S02]  /*2a80*/  STG.E [R2.64], R0 ;  /* 0x0000000002007986 */ /* 0x0201e4000c101904 */
.L_x_5645:
[----:B0-----:R-:W-:-:S13]  /*2a90*/  ISETP.GE.AND P0, PT, R14, R11, PT ;  /* 0x0000000b0e00720c */ /* 0x001fda0003f06270 */
[----:B------:R-:W-:Y:S05]  /*2aa0*/  @P0 BRA `(.L_x_5647) ;  /* 0x000000c000000947 */ /* 0x000fea0003800000 */
[----:B------:R-:W-:Y:S02]  /*2ab0*/  IADD3 R2, R10, R14, RZ ;  /* 0x0000000e0a027210 */ /* 0x000fe40007ffe0ff */
[----:B------:R-:W-:Y:S02]  /*2ac0*/  MOV R3, 0x4 ;  /* 0x0000000400037802 */ /* 0x000fe40000000f00 */
[----:B------:R-:W-:-:S03]  /*2ad0*/  IADD3 R14, R14, 0x80, RZ ;  /* 0x000000800e0e7810 */ /* 0x000fc60007ffe0ff */
[----:B------:R-:W-:-:S05]  /*2ae0*/  IMAD.WIDE.U32 R2, R2, R3, c[0x0][0x168] ;  /* 0x00005a0002027625 */ /* 0x000fca00078e0003 */
[----:B------:R0:W-:Y:S02]  /*2af0*/  STG.E [R2.64], R4 ;  /* 0x0000000402007986 */ /* 0x0001e4000c101904 */
.L_x_5646:
[----:B------:R-:W-:-:S13]  /*2b00*/  ISETP.GE.AND P0, PT, R14, R11, PT ;  /* 0x0000000b0e00720c */ /* 0x000fda0003f06270 */
[----:B------:R-:W-:Y:S05]  /*2b10*/  @P0 BRA `(.L_x_5648) ;  /* 0x000000d000000947 */ /* 0x000fea0003800000 */
[----:B0-----:R-:W-:Y:S01]  /*2b20*/  HFMA2.MMA R3, -RZ, RZ, 0, 2.384185791015625e-07 ;  /* 0x00000004ff037435 */ /* 0x001fe200000001ff */
[----:B------:R-:W-:Y:S02]  /*2b30*/  IADD3 R2, R10, R14, RZ ;  /* 0x0000000e0a027210 */ /* 0x000fe40007ffe0ff */
[----:B------:R-:W-:-:S07]  /*2b40*/  IADD3 R14, R14, 0x80, RZ ;  /* 0x000000800e0e7810 */ /* 0x000fce0007ffe0ff */
[----:B------:R-:W-:-:S05]  /*2b50*/  IMAD.WIDE.U32 R2, R2, R3, c[0x0][0x168] ;  /* 0x00005a0002027625 */ /* 0x000fca00078e0003 */
[----:B------:R0:W-:Y:S02]  /*2b60*/  STG.E [R2.64], R5 ;  /* 0x0000000502007986 */ /* 0x0001e4000c101904 */
.L_x_5647:
[----:B------:R-:W-:-:S13]  /*2b70*/  ISETP.GE.AND P0, PT, R14, R11, PT ;  /* 0x0000000b0e00720c */ /* 0x000fda0003f06270 */
[----:B------:R-:W-:Y:S01]  /*2b80*/  @P0 BREAK B1 ;  /* 0x0000000000010942 */ /* 0x000fe20003800000 */
[----:B------:R-:W-:Y:S05]  /*2b90*/  @P0 BRA `(.L_x_5649) ;  /* 0x000000c000000947 */ /* 0x000fea0003800000 */
[----:B0-----:R-:W-:Y:S02]  /*2ba0*/  IADD3 R2, R10, R14, RZ ;  /* 0x0000000e0a027210 */ /* 0x001fe40007ffe0ff */
[----:B------:R-:W-:Y:S02]  /*2bb0*/  MOV R3, 0x4 ;  /* 0x0000000400037802 */ /* 0x000fe40000000f00 */
[----:B------:R-:W-:-:S03]  /*2bc0*/  IADD3 R14, R14, 0x80, RZ ;  /* 0x000000800e0e7810 */ /* 0x000fc60007ffe0ff */
[----:B------:R-:W-:-:S05]  /*2bd0*/  IMAD.WIDE.U32 R2, R2, R3, c[0x0][0x168] ;  /* 0x00005a0002027625 */ /* 0x000fca00078e0003 */
[----:B------:R0:W-:Y:S02]  /*2be0*/  STG.E [R2.64], R6 ;  /* 0x0000000602007986 */ /* 0x0001e4000c101904 */
.L_x_5648:
[----:B------:R-:W-:Y:S05]  /*2bf0*/  BSYNC B1 ;  /* 0x0000000000017941 */ /* 0x000fea0003800000 */
.L_x_5644:
[----:B------:R-:W-:-:S13]  /*2c00*/  ISETP.GE.AND P0, PT, R14, R11, PT ;  /* 0x0000000b0e00720c */ /* 0x000fda0003f06270 */
[----:B0-----:R-:W-:Y:S02]  /*2c10*/  @!P0 IADD3 R2, R10, R14, RZ ;  /* 0x0000000e0a028210 */ /* 0x001fe40007ffe0ff */
[----:B------:R-:W-:Y:S02]  /*2c20*/  @!P0 MOV R3, 0x4 ;  /* 0x0000000400038802 */ /* 0x000fe40000000f00 */
[----:B------:R-:W-:-:S03]  /*2c30*/  @!P0 IADD3 R14, R14, 0x80, RZ ;  /* 0x000000800e0e8810 */ /* 0x000fc60007ffe0ff */
[----:B------:R-:W-:-:S05]  /*2c40*/  @!P0 IMAD.WIDE.U32 R2, R2, R3, c[0x0][0x168] ;  /* 0x00005a0002028625 */ /* 0x000fca00078e0003 */
[----:B------:R0:W-:Y:S02]  /*2c50*/  @!P0 STG.E [R2.64], R7 ;  /* 0x0000000702008986 */ /* 0x0001e4000c101904 */
.L_x_5649:
[----:B------:R-:W-:Y:S05]  /*2c60*/  BSYNC B0 ;  /* 0x0000000000007941 */ /* 0x000fea0003800000 */
.L_x_5643:
[----:B------:R-:W-:Y:S01]  /*2c70*/  WARPSYNC 0xffffffff ;  /* 0xffffffff00007948 */ /* 0x000fe20003800000 */
[----:B------:R-:W-:-:S13]  /*2c80*/  ISETP.GE.AND P0, PT, R14, R11, PT ;  /* 0x0000000b0e00720c */ /* 0x000fda0003f06270 */
[----:B------:R-:W-:Y:S05]  /*2c90*/  @P0 EXIT ;  /* 0x000000000000094d */ /* 0x000fea0003800000 */
[----:B0-----:R-:W-:Y:S01]  /*2ca0*/  HFMA2.MMA R3, -RZ, RZ, 0, 2.384185791015625e-07 ;  /* 0x00000004ff037435 */ /* 0x001fe200000001ff */
[----:B------:R-:W-:-:S09]  /*2cb0*/  IADD3 R2, R10, R14, RZ ;  /* 0x0000000e0a027210 */ /* 0x000fd20007ffe0ff */
[----:B------:R-:W-:-:S05]  /*2cc0*/  IMAD.WIDE.U32 R2, R2, R3, c[0x0][0x168] ;  /* 0x00005a0002027625 */ /* 0x000fca00078e0003 */
[----:B------:R-:W-:Y:S01]  /*2cd0*/  STG.E [R2.64], R8 ;  /* 0x0000000802007986 */ /* 0x000fe2000c101904 */
[----:B------:R-:W-:Y:S05]  /*2ce0*/  EXIT ;  /* 0x000000000000794d */ /* 0x000fea0003800000 */
.L_x_5650:
        /* <DEDUP_REMOVED lines=9> */
.L_x_6734:


//--------------------- .text._ZN2at6native29vectorized_elementwise_kernelILi4EZZZNS0_33launch_log_sigmoid_forward_kernelERNS_18TensorIteratorBaseEENKUlvE_clEvENKUlvE0_clEvEUlfE_St5arrayIPcLm2EEEEviT0_T1_ --------------------------
	.section	.text._ZN2at6native29vectorized_elementwise_kernelILi4EZZZNS0_33launch_log_sigmoid_forward_kernelERNS_18TensorIteratorBaseEENKUlvE_clEvENKUlvE0_clEvEUlfE_St5arrayIPcLm2EEEEviT0_T1_,"ax",@progbits
	.sectioninfo	@"SHI_REGISTERS=32"
	.align	128
        .global         _ZN2at6native29vectorized_elementwise_kernelILi4EZZZNS0_33launch_log_sigmoid_forward_kernelERNS_18TensorIteratorBaseEENKUlvE_clEvENKUlvE0_clEvEUlfE_St5arrayIPcLm2EEEEviT0_T1_
        .type           _ZN2at6native29vectorized_elementwise_kernelILi4EZZZNS0_33launch_log_sigmoid_forward_kernelERNS_18TensorIteratorBaseEENKUlvE_clEvENKUlvE0_clEvEUlfE_St5arrayIPcLm2EEEEviT0_T1_,@function
        .size           _ZN2at6native29vectorized_elementwise_kernelILi4EZZZNS0_33launch_log_sigmoid_forward_kernelERNS_18TensorIteratorBaseEENKUlvE_clEvENKUlvE0_clEvEUlfE_St5arrayIPcLm2EEEEviT0_T1_,(.L_x_6735 - _ZN2at6native29vectorized_elementwise_kernelILi4EZZZNS0_33launch_log_sigmoid_forward_kernelERNS_18TensorIteratorBaseEENKUlvE_clEvENKUlvE0_clEvEUlfE_St5arrayIPcLm2EEEEviT0_T1_)
        .other          _ZN2at6native29vectorized_elementwise_kernelILi4EZZZNS0_33launch_log_sigmoid_forward_kernelERNS_18TensorIteratorBaseEENKUlvE_clEvENKUlvE0_clEvEUlfE_St5arrayIPcLm2EEEEviT0_T1_,@"STO_CUDA_ENTRY STV_DEFAULT"
_ZN2at6native29vectorized_elementwise_kernelILi4EZZZNS0_33launch_log_sigmoid_forward_kernelERNS_18TensorIteratorBaseEENKUlvE_clEvENKUlvE0_clEvEUlfE_St5arrayIPcLm2EEEEviT0_T1_:
.text._ZN2at6native29vectorized_elementwise_kernelILi4EZZZNS0_33launch_log_sigmoid_forward_kernelERNS_18TensorIteratorBaseEENKUlvE_clEvENKUlvE0_clEvEUlfE_St5arrayIPcLm2EEEEviT0_T1_:
        /* <DEDUP_REMOVED lines=11> */
[----:B------:R-:W2:Y:S04]  /*00b0*/  LDG.E.128 R8, [R12.64] ;  /* 0x000000040c087981 */ /* 0x000ea8000c1e1d00 */
[----:B------:R0:W3:Y:S01]  /*00c0*/  LDG.E.128 R4, [R12.64+0x800] ;  /* 0x000800040c047981 */ /* 0x0000e2000c1e1d00 */
[----:B------:R-:W-:Y:S01]  /*00d0*/  MOV R25, 0x3e800000 ;  /* 0x3e80000000197802 */ /* 0x000fe20000000f00 */
[----:B------:R-:W-:Y:S01]  /*00e0*/  HFMA2.MMA R22, -RZ, RZ, 1.3056640625, -1.8671875 ;  /* 0x3d39bf78ff167435 */ /* 0x000fe200000001ff */
[----:B------:R-:W-:Y:S01]  /*00f0*/  BSSY B0, `(.L_x_5652) ;  /* 0x0000067000007945 */ /* 0x000fe20003800000 */
[----:B--2---:R-:W-:Y:S02]  /*0100*/  FMUL.FTZ R20, |R8|, -1.4426950216293334961 ;  /* 0xbfb8aa3b08147820 */ /* 0x004fe40000410200 */
[----:B------:R-:W-:-:S02]  /*0110*/  FMUL.FTZ R19, |R9|, -1.4426950216293334961 ;  /* 0xbfb8aa3b09137820 */ /* 0x000fc40000410200 */
[----:B------:R-:W-:Y:S02]  /*0120*/  FMUL.FTZ R17, |R10|, -1.4426950216293334961 ;  /* 0xbfb8aa3b0a117820 */ /* 0x000fe40000410200 */
[----:B------:R-:W1:Y:S01]  /*0130*/  MUFU.EX2 R20, R20 ;  /* 0x0000001400147308 */ /* 0x000e620000000800 */
[----:B------:R-:W-:-:S07]  /*0140*/  FMUL.FTZ R18, |R11|, -1.4426950216293334961 ;  /* 0xbfb8aa3b0b127820 */ /* 0x000fce0000410200 */
[----:B------:R-:W2:Y:S01]  /*0150*/  MUFU.EX2 R19, R19 ;  /* 0x0000001300137308 */ /* 0x000ea20000000800 */
[----:B-1----:R-:W-:-:S07]  /*0160*/  FADD.FTZ.RZ R0, R20, 1 ;  /* 0x3f80000014007421 */ /* 0x002fce000001c000 */
[----:B------:R-:W1:Y:S01]  /*0170*/  MUFU.EX2 R17, R17 ;  /* 0x0000001100117308 */ /* 0x000e620000000800 */
[----:B------:R-:W-:Y:S02]  /*0180*/  ISETP.GE.U32.AND P0, PT, R20, 0x7f800000, PT ;  /* 0x7f8000001400780c */ /* 0x000fe40003f06070 */
[----:B------:R-:W-:Y:S01]  /*0190*/  IADD3 R0, R0, -0x3f400000, RZ ;  /* 0xc0c0000000007810 */ /* 0x000fe20007ffe0ff */
[----:B--2---:R-:W-:-:S03]  /*01a0*/  FADD.FTZ.RZ R14, R19, 1 ;  /* 0x3f800000130e7421 */ /* 0x004fc6000001c000 */
[----:B------:R-:W-:Y:S01]  /*01b0*/  LOP3.LUT R15, R0, 0xff800000, RZ, 0xc0, !PT ;  /* 0xff800000000f7812 */ /* 0x000fe200078ec0ff */
[----:B------:R-:W2:Y:S01]  /*01c0*/  MUFU.EX2 R18, R18 ;  /* 0x0000001200127308 */ /* 0x000ea20000000800 */
[----:B------:R-:W-:Y:S02]  /*01d0*/  ISETP.GE.U32.AND P1, PT, R19, 0x7f800000, PT ;  /* 0x7f8000001300780c */ /* 0x000fe40003f26070 */
[----:B------:R-:W-:Y:S02]  /*01e0*/  IADD3 R0, -R15, 0x40800000, RZ ;  /* 0x408000000f007810 */ /* 0x000fe40007ffe1ff */
[----:B------:R-:W-:Y:S02]  /*01f0*/  IADD3 R14, R14, -0x3f400000, RZ ;  /* 0xc0c000000e0e7810 */ /* 0x000fe40007ffe0ff */
[----:B------:R-:W-:Y:S01]  /*0200*/  IADD3 R21, R20, -R15, RZ ;  /* 0x8000000f14157210 */ /* 0x000fe20007ffe0ff */
[----:B------:R-:W-:Y:S01]  /*0210*/  FFMA.FTZ R0, R0, R25, -1 ;  /* 0xbf80000000007423 */ /* 0x000fe20000010019 */
[----:B------:R-:W-:Y:S01]  /*0220*/  LOP3.LUT R26, R14, 0xff800000, RZ, 0xc0, !PT ;  /* 0xff8000000e1a7812 */ /* 0x000fe200078ec0ff */
[----:B-1----:R-:W-:Y:S01]  /*0230*/  FADD.FTZ.RZ R14, R17, 1 ;  /* 0x3f800000110e7421 */ /* 0x002fe2000001c000 */
[----:B------:R-:W1:Y:S01]  /*0240*/  I2F R15, R15 ;  /* 0x0000000f000f7306 */ /* 0x000e620000201400 */
[----:B------:R-:W-:Y:S01]  /*0250*/  FADD.FTZ R21, R21, R0 ;  /* 0x0000000015157221 */ /* 0x000fe20000010000 */
[----:B0-----:R-:W-:-:S02]  /*0260*/  IADD3 R12, -R26, 0x40800000, RZ ;  /* 0x408000001a0c7810 */ /* 0x001fc40007ffe1ff */
[----:B------:R-:W-:Y:S01]  /*0270*/  IADD3 R13, R19, -R26, RZ ;  /* 0x8000001a130d7210 */ /* 0x000fe20007ffe0ff */
[C---:B------:R-:W-:Y:S01]  /*0280*/  FFMA.FTZ R0, R21.reuse, -R22, 0.10546888411045074463 ;  /* 0x3dd8001215007423 */ /* 0x040fe20000010816 */
[----:B------:R-:W-:Y:S01]  /*0290*/  IADD3 R14, R14, -0x3f400000, RZ ;  /* 0xc0c000000e0e7810 */ /* 0x000fe20007ffe0ff */
[----:B------:R-:W-:Y:S01]  /*02a0*/  FFMA.FTZ R12, R12, R25, -1 ;  /* 0xbf8000000c0c7423 */ /* 0x000fe20000010019 */
[----:B------:R-:W-:Y:S01]  /*02b0*/  I2F R26, R26 ;  /* 0x0000001a001a7306 */ /* 0x000fe20000201400 */
[----:B------:R-:W-:Y:S01]  /*02c0*/  FFMA.FTZ R0, R21, R0, -0.13229703903198242188 ;  /* 0xbe0778e015007423 */ /* 0x000fe20000010000 */
[----:B------:R-:W-:Y:S01]  /*02d0*/  LOP3.LUT R24, R14, 0xff800000, RZ, 0xc0, !PT ;  /* 0xff8000000e187812 */ /* 0x000fe200078ec0ff */
[----:B------:R-:W-:Y:S02]  /*02e0*/  FADD.FTZ R13, R13, R12 ;  /* 0x0000000c0d0d7221 */ /* 0x000fe40000010000 */
[----:B------:R-:W-:Y:S01]  /*02f0*/  FFMA.FTZ R0, R21, R0, 0.14491446316242218018 ;  /* 0x3e14647515007423 */ /* 0x000fe20000010000 */
[----:B------:R-:W-:Y:S01]  /*0300*/  IADD3 R14, -R24, 0x40800000, RZ ;  /* 0x40800000180e7810 */ /* 0x000fe20007ffe1ff */
[----:B------:R-:W-:Y:S01]  /*0310*/  FFMA.FTZ R12, R13, -R22, 0.10546888411045074463 ;  /* 0x3dd800120d0c7423 */ /* 0x000fe20000010816 */
[----:B------:R-:W-:Y:S01]  /*0320*/  IADD3 R23, R17, -R24, RZ ;  /* 0x8000001811177210 */ /* 0x000fe20007ffe0ff */
[----:B------:R-:W-:Y:S01]  /*0330*/  FFMA.FTZ R0, R21, R0, -0.16641564667224884033 ;  /* 0xbe2a68dd15007423 */ /* 0x000fe20000010000 */
[----:B------:R-:W0:Y:S01]  /*0340*/  I2F R24, R24 ;  /* 0x0000001800187306 */ /* 0x000e220000201400 */
[----:B------:R-:W-:-:S02]  /*0350*/  FFMA.FTZ R12, R13, R12, -0.13229703903198242188 ;  /* 0xbe0778e00d0c7423 */ /* 0x000fc4000001000c */
[----:B------:R-:W-:Y:S02]  /*0360*/  FFMA.FTZ R0, R21, R0, 0.19988867640495300293 ;  /* 0x3e4caf9e15007423 */ /* 0x000fe40000010000 */
[----:B------:R-:W-:Y:S02]  /*0370*/  FFMA.FTZ R12, R13, R12, 0.14491446316242218018 ;  /* 0x3e1464750d0c7423 */ /* 0x000fe4000001000c */
[----:B------:R-:W-:Y:S02]  /*0380*/  FFMA.FTZ R0, R21, R0, -0.25000196695327758789 ;  /* 0xbe80004215007423 */ /* 0x000fe40000010000 */
[----:B------:R-:W-:Y:S02]  /*0390*/  FFMA.FTZ R12, R13, R12, -0.16641564667224884033 ;  /* 0xbe2a68dd0d0c7423 */ /* 0x000fe4000001000c */
[----:B------:R-:W-:Y:S02]  /*03a0*/  FFMA.FTZ R0, R21, R0, 0.33333510160446166992 ;  /* 0x3eaaaae615007423 */ /* 0x000fe40000010000 */
[----:B------:R-:W-:-:S02]  /*03b0*/  FFMA.FTZ R12, R13, R12, 0.19988867640495300293 ;  /* 0x3e4caf9e0d0c7423 */ /* 0x000fc4000001000c */
[----:B------:R-:W-:Y:S02]  /*03c0*/  FFMA.FTZ R0, R21, R0, -0.5 ;  /* 0xbf00000015007423 */ /* 0x000fe40000010000 */
[----:B------:R-:W-:Y:S02]  /*03d0*/  FFMA.FTZ R14, R14, R25, -1 ;  /* 0xbf8000000e0e7423 */ /* 0x000fe40000010019 */
[----:B------:R-:W-:Y:S02]  /*03e0*/  FFMA.FTZ R12, R13, R12, -0.25000196695327758789 ;  /* 0xbe8000420d0c7423 */ /* 0x000fe4000001000c */
[----:B------:R-:W-:Y:S02]  /*03f0*/  FMUL.FTZ R0, R21, R0 ;  /* 0x0000000015007220 */ /* 0x000fe40000410000 */
[----:B------:R-:W-:Y:S02]  /*0400*/  FADD.FTZ R23, R23, R14 ;  /* 0x0000000e17177221 */ /* 0x000fe40000010000 */
[----:B------:R-:W-:-:S02]  /*0410*/  FFMA.FTZ R14, R13, R12, 0.33333510160446166992 ;  /* 0x3eaaaae60d0e7423 */ /* 0x000fc4000001000c */
[----:B------:R-:W-:Y:S02]  /*0420*/  FFMA.FTZ R12, R21, R0, R21 ;  /* 0x00000000150c7223 */ /* 0x000fe40000010015 */
[----:B------:R-:W-:Y:S02]  /*0430*/  FFMA.FTZ R0, R23, -R22, 0.10546888411045074463 ;  /* 0x3dd8001217007423 */ /* 0x000fe40000010816 */
[----:B------:R-:W-:Y:S02]  /*0440*/  FFMA.FTZ R14, R13, R14, -0.5 ;  /* 0xbf0000000d0e7423 */ /* 0x000fe4000001000e */
[----:B------:R-:W-:Y:S02]  /*0450*/  FFMA.FTZ R0, R23, R0, -0.13229703903198242188 ;  /* 0xbe0778e017007423 */ /* 0x000fe40000010000 */
[----:B------:R-:W-:Y:S02]  /*0460*/  FMUL.FTZ R14, R13, R14 ;  /* 0x0000000e0d0e7220 */ /* 0x000fe40000410000 */
[----:B------:R-:W-:-:S02]  /*0470*/  FFMA.FTZ R0, R23, R0, 0.14491446316242218018 ;  /* 0x3e14647517007423 */ /* 0x000fc40000010000 */
[----:B------:R-:W-:Y:S02]  /*0480*/  FFMA.FTZ R13, R13, R14, R13 ;  /* 0x0000000e0d0d7223 */ /* 0x000fe4000001000d */
[----:B--2---:R-:W-:Y:S02]  /*0490*/  FADD.FTZ.RZ R14, R18, 1 ;  /* 0x3f800000120e7421 */ /* 0x004fe4000001c000 */
[----:B------:R-:W-:Y:S02]  /*04a0*/  FFMA.FTZ R0, R23, R0, -0.16641564667224884033 ;  /* 0xbe2a68dd17007423 */ /* 0x000fe40000010000 */
[----:B-1----:R-:W-:Y:S01]  /*04b0*/  FMUL.FTZ R15, R15, 1.1920928955078125e-07 ;  /* 0x340000000f0f7820 */ /* 0x002fe20000410000 */
[----:B------:R-:W-:Y:S01]  /*04c0*/  IADD3 R14, R14, -0x3f400000, RZ ;  /* 0xc0c000000e0e7810 */ /* 0x000fe20007ffe0ff */
[----:B------:R-:W-:Y:S02]  /*04d0*/  FFMA.FTZ R0, R23, R0, 0.19988867640495300293 ;  /* 0x3e4caf9e17007423 */ /* 0x000fe40000010000 */
[----:B------:R-:W-:Y:S01]  /*04e0*/  FFMA.FTZ R12, R15, 0.69314718246459960938, R12 ;  /* 0x3f3172180f0c7823 */ /* 0x000fe2000001000c */
[----:B------:R-:W-:Y:S01]  /*04f0*/  LOP3.LUT R29, R14, 0xff800000, RZ, 0xc0, !PT ;  /* 0xff8000000e1d7812 */ /* 0x000fe200078ec0ff */
[----:B------:R-:W-:-:S02]  /*0500*/  FFMA.FTZ R0, R23, R0, -0.25000196695327758789 ;  /* 0xbe80004217007423 */ /* 0x000fc40000010000 */
[----:B0-----:R-:W-:Y:S01]  /*0510*/  FMUL.FTZ R15, R24, 1.1920928955078125e-07 ;  /* 0x34000000180f7820 */ /* 0x001fe20000410000 */
[----:B------:R-:W-:Y:S01]  /*0520*/  IADD3 R14, -R29, 0x40800000, RZ ;  /* 0x408000001d0e7810 */ /* 0x000fe20007ffe1ff */
[----:B------:R-:W-:Y:S01]  /*0530*/  FFMA.FTZ R0, R23, R0, 0.33333510160446166992 ;  /* 0x3eaaaae617007423 */ /* 0x000fe20000010000 */
[----:B------:R-:W-:Y:S01]  /*0540*/  IADD3 R21, R18, -R29, RZ ;  /* 0x8000001d12157210 */ /* 0x000fe20007ffe0ff */
[----:B------:R-:W0:Y:S01]  /*0550*/  I2F R16, R29 ;  /* 0x0000001d00107306 */ /* 0x000e220000201400 */
[----:B---3--:R-:W-:Y:S02]  /*0560*/  FMUL.FTZ R24, |R5|, -1.4426950216293334961 ;  /* 0xbfb8aa3b05187820 */ /* 0x008fe40000410200 */
[C---:B------:R-:W-:Y:S02]  /*0570*/  FFMA.FTZ R0, R23.reuse, R0, -0.5 ;  /* 0xbf00000017007423 */ /* 0x040fe40000010000 */
[----:B------:R-:W-:Y:S02]  /*0580*/  FFMA.FTZ R14, R14, R25, -1 ;  /* 0xbf8000000e0e7423 */ /* 0x000fe40000010019 */
[----:B------:R-:W-:-:S02]  /*0590*/  FMUL.FTZ R0, R23, R0 ;  /* 0x0000000017007220 */ /* 0x000fc40000410000 */
[----:B------:R-:W-:Y:S02]  /*05a0*/  FADD.FTZ R21, R21, R14 ;  /* 0x0000000e15157221 */ /* 0x000fe40000010000 */
[----:B------:R-:W-:Y:S02]  /*05b0*/  FFMA.FTZ R14, R23, R0, R23 ;  /* 0x00000000170e7223 */ /* 0x000fe40000010017 */
[----:B------:R-:W-:Y:S02]  /*05c0*/  FFMA.FTZ R0, R21, -R22, 0.10546888411045074463 ;  /* 0x3dd8001215007423 */ /* 0x000fe40000010816 */
[----:B------:R-:W-:Y:S02]  /*05d0*/  FFMA.FTZ R14, R15, 0.69314718246459960938, R14 ;  /* 0x3f3172180f0e7823 */ /* 0x000fe4000001000e */
[----:B------:R-:W-:Y:S01]  /*05e0*/  FFMA.FTZ R0, R21, R0, -0.13229703903198242188 ;  /* 0xbe0778e015007423 */ /* 0x000fe20000010000 */
[----:B------:R-:W-:Y:S01]  /*05f0*/  MUFU.EX2 R15, R24 ;  /* 0x00000018000f7308 */ /* 0x000fe20000000800 */
[----:B------:R-:W-:-:S02]  /*0600*/  FMUL.FTZ R26, R26, 1.1920928955078125e-07 ;  /* 0x340000001a1a7820 */ /* 0x000fc40000410000 */
[C---:B------:R-:W-:Y:S02]  /*0610*/  FFMA.FTZ R0, R21.reuse, R0, 0.14491446316242218018 ;  /* 0x3e14647515007423 */ /* 0x040fe40000010000 */
[----:B0-----:R-:W-:Y:S02]  /*0620*/  FMUL.FTZ R16, R16, 1.1920928955078125e-07 ;  /* 0x3400000010107820 */ /* 0x001fe40000410000 */
[C---:B------:R-:W-:Y:S02]  /*0630*/  FFMA.FTZ R0, R21.reuse, R0, -0.16641564667224884033 ;  /* 0xbe2a68dd15007423 */ /* 0x040fe40000010000 */
[----:B------:R-:W-:Y:S02]  /*0640*/  FFMA.FTZ R13, R26, 0.69314718246459960938, R13 ;  /* 0x3f3172181a0d7823 */ /* 0x000fe4000001000d */
[----:B------:R-:W-:-:S04]  /*0650*/  FFMA.FTZ R0, R21, R0, 0.19988867640495300293 ;  /* 0x3e4caf9e15007423 */ /* 0x000fc80000010000 */
[----:B------:R-:W-:-:S04]  /*0660*/  FFMA.FTZ R0, R21, R0, -0.25000196695327758789 ;  /* 0xbe80004215007423 */ /* 0x000fc80000010000 */
[----:B------:R-:W-:-:S04]  /*0670*/  FFMA.FTZ R0, R21, R0, 0.33333510160446166992 ;  /* 0x3eaaaae615007423 */ /* 0x000fc80000010000 */
[----:B------:R-:W-:-:S04]  /*0680*/  FFMA.FTZ R0, R21, R0, -0.5 ;  /* 0xbf00000015007423 */ /* 0x000fc80000010000 */
[----:B------:R-:W-:-:S04]  /*0690*/  FMUL.FTZ R0, R21, R0 ;  /* 0x0000000015007220 */ /* 0x000fc80000410000 */
[----:B------:R-:W-:Y:S02]  /*06a0*/  FFMA.FTZ R21, R21, R0, R21 ;  /* 0x0000000015157223 */ /* 0x000fe40000010015 */
[----:B------:R-:W-:Y:S02]  /*06b0*/  FMUL.FTZ R0, |R4|, -1.4426950216293334961 ;  /* 0xbfb8aa3b04007820 */ /* 0x000fe40000410200 */
[----:B------:R-:W-:-:S04]  /*06c0*/  FFMA.FTZ R16, R16, 0.69314718246459960938, R21 ;  /* 0x3f31721810107823 */ /* 0x000fc80000010015 */
[----:B------:R-:W0:Y:S02]  /*06d0*/  MUFU.EX2 R0, R0 ;  /* 0x0000000000007308 */ /* 0x000e240000000800 */
[----:B0-----:R-:W-:-:S05]  /*06e0*/  FADD.FTZ.RZ R23, R0, 1 ;  /* 0x3f80000000177421 */ /* 0x001fca000001c000 */
[----:B------:R-:W-:Y:S01]  /*06f0*/  IADD3 R23, R23, -0x3f400000, RZ ;  /* 0xc0c0000017177810 */ /* 0x000fe20007ffe0ff */
[----:B------:R-:W-:Y:S05]  /*0700*/  @!P0 BRA `(.L_x_5653) ;  /* 0x0000005000008947 */ /* 0x000fea0003800000 */
[----:B------:R-:W-:-:S13]  /*0710*/  ISETP.GE.AND P0, PT, R20, -0x407fffff, PT ;  /* 0xbf8000011400780c */ /* 0x000fda0003f06270 */
[----:B------:R-:W-:-:S05]  /*0720*/  @P0 MOV R21, 0x7f800000 ;  /* 0x7f80000000150802 */ /* 0x000fca0000000f00 */
[C---:B------:R-:W-:Y:S01]  /*0730*/  @P0 FFMA.FTZ R12, R20.reuse, R21, +INF ;  /* 0x7f800000140c0423 */ /* 0x040fe20000010015 */
[----:B------:R-:W-:-:S04]  /*0740*/  FSETP.NEU.FTZ.AND P0, PT, R20, RZ, PT ;  /* 0x000000ff1400720b */ /* 0x000fc80003f1d000 */
[----:B------:R-:W-:-:S04]  /*0750*/  FSEL R12, R12, -RZ, P0 ;  /* 0x800000ff0c0c7208 */ /* 0x000fc80000000000 */
.L_x_5653:
[----:B------:R-:W-:Y:S05]  /*0760*/  BSYNC B0 ;  /* 0x0000000000007941 */ /* 0x000fea0003800000 */
.L_x_5652:
[----:B------:R-:W-:Y:S01]  /*0770*/  BSSY B0, `(.L_x_5654) ;  /* 0x0000009000007945 */ /* 0x000fe20003800000 */
[----:B------:R-:W-:Y:S01]  /*0780*/  FADD.FTZ.RZ R21, R15, 1 ;  /* 0x3f8000000f157421 */ /* 0x000fe2000001c000 */
[----:B------:R-:W-:Y:S01]  /*0790*/  LOP3.LUT R29, R23, 0xff800000, RZ, 0xc0, !PT ;  /* 0xff800000171d7812 */ /* 0x000fe200078ec0ff */
[----:B------:R-:W-:Y:S05]  /*07a0*/  @!P1 BRA `(.L_x_5655) ;  /* 0x0000005000009947 */ /* 0x000fea0003800000 */
[----:B------:R-:W-:-:S13]  /*07b0*/  ISETP.GE.AND P0, PT, R19, -0x407fffff, PT ;  /* 0xbf8000011300780c */ /* 0x000fda0003f06270 */
[----:B------:R-:W-:-:S05]  /*07c0*/  @P0 MOV R20, 0x7f800000 ;  /* 0x7f80000000140802 */ /* 0x000fca0000000f00 */
[C---:B------:R-:W-:Y:S01]  /*07d0*/  @P0 FFMA.FTZ R13, R19.reuse, R20, +INF ;  /* 0x7f800000130d0423 */ /* 0x040fe20000010014 */
[----:B------:R-:W-:-:S04]  /*07e0*/  FSETP.NEU.FTZ.AND P0, PT, R19, RZ, PT ;  /* 0x000000ff1300720b */ /* 0x000fc80003f1d000 */
[----:B------:R-:W-:-:S04]  /*07f0*/  FSEL R13, R13, -RZ, P0 ;  /* 0x800000ff0d0d7208 */ /* 0x000fc80000000000 */
.L_x_5655:
[----:B------:R-:W-:Y:S05]  /*0800*/  BSYNC B0 ;  /* 0x0000000000007941 */ /* 0x000fea0003800000 */
.L_x_5654:
[----:B------:R-:W-:Y:S01]  /*0810*/  ISETP.GE.U32.AND P0, PT, R17, 0x7f800000, PT ;  /* 0x7f8000001100780c */ /* 0x000fe20003f06070 */
[----:B------:R-:W-:Y:S01]  /*0820*/  BSSY B0, `(.L_x_5656) ;  /* 0x000000e000007945 */ /* 0x000fe20003800000 */
        /* <DEDUP_REMOVED lines=13> */
.L_x_5657:
[----:B------:R-:W-:Y:S05]  /*0900*/  BSYNC B0 ;  /* 0x0000000000007941 */ /* 0x000fea0003800000 */
.L_x_5656:
        /* <DEDUP_REMOVED lines=14> */
.L_x_5659:
[----:B------:R-:W-:Y:S05]  /*09f0*/  BSYNC B0 ;  /* 0x0000000000007941 */ /* 0x000fea0003800000 */
.L_x_5658:
[----:B------:R-:W-:Y:S01]  /*0a00*/  FFMA.FTZ R20, R19, R20, -0.16641564667224884033 ;  /* 0xbe2a68dd13147423 */ /* 0x000fe20000010014 */
[----:B------:R-:W-:Y:S01]  /*0a10*/  ISETP.GE.U32.AND P2, PT, R0, 0x7f800000, PT ;  /* 0x7f8000000000780c */ /* 0x000fe20003f46070 */
[----:B------:R-:W-:Y:S01]  /*0a20*/  FFMA.FTZ R18, R21, -R22, 0.10546888411045074463 ;  /* 0x3dd8001215127423 */ /* 0x000fe20000010816 */
[----:B------:R-:W-:Y:S01]  /*0a30*/  BSSY B0, `(.L_x_5660) ;  /* 0x0000055000007945 */ /* 0x000fe20003800000 */
[----:B------:R-:W-:Y:S01]  /*0a40*/  FMUL.FTZ R17, |R6|, -1.4426950216293334961 ;  /* 0xbfb8aa3b06117820 */ /* 0x000fe20000410200 */
[----:B------:R-:W-:Y:S01]  /*0a50*/  FMNMX.FTZ R11, RZ, R11, PT ;  /* 0x0000000bff0b7209 */ /* 0x000fe20003810000 */
[----:B------:R-:W-:Y:S01]  /*0a60*/  FFMA.FTZ R20, R19, R20, 0.19988867640495300293 ;  /* 0x3e4caf9e13147423 */ /* 0x000fe20000010014 */
[----:B------:R-:W-:Y:S01]  /*0a70*/  FMNMX.FTZ R5, RZ, R5, PT ;  /* 0x00000005ff057209 */ /* 0x000fe20003810000 */
[----:B------:R-:W-:Y:S01]  /*0a80*/  FFMA.FTZ R18, R21, R18, -0.13229703903198242188 ;  /* 0xbe0778e015127423 */ /* 0x000fe20000010012 */
[----:B------:R-:W-:Y:S01]  /*0a90*/  ISETP.GE.U32.AND P4, PT, R15, 0x7f800000, PT ;  /* 0x7f8000000f00780c */ /* 0x000fe20003f86070 */
[----:B------:R-:W-:Y:S01]  /*0aa0*/  FFMA.FTZ R20, R19, R20, -0.25000196695327758789 ;  /* 0xbe80004213147423 */ /* 0x000fe20000010014 */
[----:B------:R-:W0:Y:S01]  /*0ab0*/  MUFU.EX2 R17, R17 ;  /* 0x0000001100117308 */ /* 0x000e220000000800 */
[----:B------:R-:W-:Y:S01]  /*0ac0*/  FFMA.FTZ R18, R21, R18, 0.14491446316242218018 ;  /* 0x3e14647515127423 */ /* 0x000fe20000010012 */
[----:B------:R-:W-:Y:S01]  /*0ad0*/  FMNMX.FTZ R4, RZ, R4, PT ;  /* 0x00000004ff047209 */ /* 0x000fe20003810000 */
[----:B------:R-:W-:Y:S01]  /*0ae0*/  FFMA.FTZ R20, R19, R20, 0.33333510160446166992 ;  /* 0x3eaaaae613147423 */ /* 0x000fe20000010014 */
[----:B------:R-:W-:Y:S01]  /*0af0*/  FMNMX.FTZ R6, RZ, R6, PT ;  /* 0x00000006ff067209 */ /* 0x000fe20003810000 */
[----:B------:R-:W-:-:S02]  /*0b00*/  FFMA.FTZ R18, R21, R18, -0.16641564667224884033 ;  /* 0xbe2a68dd15127423 */ /* 0x000fc40000010012 */
[----:B------:R-:W-:Y:S02]  /*0b10*/  FFMA.FTZ R20, R19, R20, -0.5 ;  /* 0xbf00000013147423 */ /* 0x000fe40000010014 */
[----:B------:R-:W-:Y:S02]  /*0b20*/  FFMA.FTZ R18, R21, R18, 0.19988867640495300293 ;  /* 0x3e4caf9e15127423 */ /* 0x000fe40000010012 */
[----:B------:R-:W-:Y:S02]  /*0b30*/  FMUL.FTZ R20, R19, R20 ;  /* 0x0000001413147220 */ /* 0x000fe40000410000 */
[----:B------:R-:W-:Y:S02]  /*0b40*/  FFMA.FTZ R18, R21, R18, -0.25000196695327758789 ;  /* 0xbe80004215127423 */ /* 0x000fe40000010012 */
[----:B------:R-:W-:Y:S01]  /*0b50*/  FFMA.FTZ R19, R19, R20, R19 ;  /* 0x0000001413137223 */ /* 0x000fe20000010013 */
[----:B0-----:R-:W-:Y:S01]  /*0b60*/  ISETP.GE.U32.AND P0, PT, R17, 0x7f800000, PT ;  /* 0x7f8000001100780c */ /* 0x001fe20003f06070 */
[----:B------:R-:W-:-:S02]  /*0b70*/  FFMA.FTZ R18, R21, R18, 0.33333510160446166992 ;  /* 0x3eaaaae615127423 */ /* 0x000fc40000010012 */
[----:B------:R-:W-:Y:S02]  /*0b80*/  FADD.FTZ.RZ R20, R17, 1 ;  /* 0x3f80000011147421 */ /* 0x000fe4000001c000 */
[----:B------:R-:W-:Y:S02]  /*0b90*/  FFMA.FTZ R18, R21, R18, -0.5 ;  /* 0xbf00000015127423 */ /* 0x000fe40000010012 */
[----:B------:R-:W-:Y:S01]  /*0ba0*/  IMAD.WIDE.U32 R2, R2, R3, c[0x0][0x168] ;  /* 0x00005a0002027625 */ /* 0x000fe200078e0003 */
[----:B------:R-:W-:-:S03]  /*0bb0*/  IADD3 R20, R20, -0x3f400000, RZ ;  /* 0xc0c0000014147810 */ /* 0x000fc60007ffe0ff */
[----:B------:R-:W-:Y:S01]  /*0bc0*/  FMUL.FTZ R18, R21, R18 ;  /* 0x0000001215127220 */ /* 0x000fe20000410000 */
[----:B------:R-:W-:Y:S01]  /*0bd0*/  LOP3.LUT R24, R20, 0xff800000, RZ, 0xc0, !PT ;  /* 0xff80000014187812 */ /* 0x000fe200078ec0ff */
[----:B------:R-:W-:-:S04]  /*0be0*/  IMAD.WIDE R2, R27, 0x10, R2 ;  /* 0x000000101b027825 */ /* 0x000fc800078e0202 */
[----:B------:R-:W-:Y:S01]  /*0bf0*/  FFMA.FTZ R20, R21, R18, R21 ;  /* 0x0000001215147223 */ /* 0x000fe20000010015 */
[----:B------:R-:W-:Y:S02]  /*0c00*/  IADD3 R18, -R24, 0x40800000, RZ ;  /* 0x4080000018127810 */ /* 0x000fe40007ffe1ff */
[----:B------:R-:W-:Y:S02]  /*0c10*/  IADD3 R21, R17, -R24, RZ ;  /* 0x8000001811157210 */ /* 0x000fe40007ffe0ff */
[----:B------:R-:W-:Y:S01]  /*0c20*/  I2F R24, R24 ;  /* 0x0000001800187306 */ /* 0x000fe20000201400 */
        /* <DEDUP_REMOVED lines=12> */
[----:B------:R-:W-:Y:S01]  /*0cf0*/  FMUL.FTZ R18, |R7|, -1.4426950216293334961 ;  /* 0xbfb8aa3b07127820 */ /* 0x000fe20000410200 */
[----:B------:R-:W-:-:S05]  /*0d00*/  FMNMX.FTZ R7, RZ, R7, PT ;  /* 0x00000007ff077209 */ /* 0x000fca0003810000 */
[----:B------:R-:W0:Y:S02]  /*0d10*/  MUFU.EX2 R18, R18 ;  /* 0x0000001200127308 */ /* 0x000e240000000800 */
[C---:B0-----:R-:W-:Y:S01]  /*0d20*/  FADD.FTZ.RZ R23, R18.reuse, 1 ;  /* 0x3f80000012177421 */ /* 0x041fe2000001c000 */
[----:B------:R-:W-:-:S04]  /*0d30*/  ISETP.GE.U32.AND P1, PT, R18, 0x7f800000, PT ;  /* 0x7f8000001200780c */ /* 0x000fc80003f26070 */
[----:B------:R-:W-:-:S04]  /*0d40*/  IADD3 R23, R23, -0x3f400000, RZ ;  /* 0xc0c0000017177810 */ /* 0x000fc80007ffe0ff */
[----:B------:R-:W-:-:S04]  /*0d50*/  LOP3.LUT R23, R23, 0xff800000, RZ, 0xc0, !PT ;  /* 0xff80000017177812 */ /* 0x000fc800078ec0ff */
[----:B------:R-:W-:-:S05]  /*0d60*/  IADD3 R26, -R23, 0x40800000, RZ ;  /* 0x40800000171a7810 */ /* 0x000fca0007ffe1ff */
[----:B------:R-:W-:Y:S01]  /*0d70*/  FFMA.FTZ R26, R26, R25, -1 ;  /* 0xbf8000001a1a7423 */ /* 0x000fe20000010019 */
[----:B------:R-:W-:Y:S02]  /*0d80*/  IADD3 R25, R18, -R23, RZ ;  /* 0x8000001712197210 */ /* 0x000fe40007ffe0ff */
[----:B------:R-:W-:Y:S03]  /*0d90*/  I2F R23, R23 ;  /* 0x0000001700177306 */ /* 0x000fe60000201400 */
[----:B------:R-:W-:-:S04]  /*0da0*/  FADD.FTZ R25, R25, R26 ;  /* 0x0000001a19197221 */ /* 0x000fc80000010000 */
[----:B------:R-:W-:-:S04]  /*0db0*/  FFMA.FTZ R22, R25, -R22, 0.10546888411045074463 ;  /* 0x3dd8001219167423 */ /* 0x000fc80000010816 */
[----:B------:R-:W-:-:S04]  /*0dc0*/  FFMA.FTZ R22, R25, R22, -0.13229703903198242188 ;  /* 0xbe0778e019167423 */ /* 0x000fc80000010016 */
[----:B------:R-:W-:-:S04]  /*0dd0*/  FFMA.FTZ R22, R25, R22, 0.14491446316242218018 ;  /* 0x3e14647519167423 */ /* 0x000fc80000010016 */
[----:B------:R-:W-:-:S04]  /*0de0*/  FFMA.FTZ R22, R25, R22, -0.16641564667224884033 ;  /* 0xbe2a68dd19167423 */ /* 0x000fc80000010016 */
[----:B------:R-:W-:-:S04]  /*0df0*/  FFMA.FTZ R22, R25, R22, 0.19988867640495300293 ;  /* 0x3e4caf9e19167423 */ /* 0x000fc80000010016 */
[C---:B------:R-:W-:Y:S02]  /*0e00*/  FFMA.FTZ R26, R25.reuse, R22, -0.25000196695327758789 ;  /* 0xbe800042191a7423 */ /* 0x040fe40000010016 */
[----:B------:R-:W0:Y:S02]  /*0e10*/  I2F R22, R28 ;  /* 0x0000001c00167306 */ /* 0x000e240000201400 */
[----:B------:R-:W-:-:S04]  /*0e20*/  FFMA.FTZ R26, R25, R26, 0.33333510160446166992 ;  /* 0x3eaaaae6191a7423 */ /* 0x000fc8000001001a */
[----:B------:R-:W-:-:S04]  /*0e30*/  FFMA.FTZ R26, R25, R26, -0.5 ;  /* 0xbf000000191a7423 */ /* 0x000fc8000001001a */
[----:B------:R-:W-:-:S04]  /*0e40*/  FMUL.FTZ R26, R25, R26 ;  /* 0x0000001a191a7220 */ /* 0x000fc80000410000 */
[----:B------:R-:W-:Y:S02]  /*0e50*/  FFMA.FTZ R25, R25, R26, R25 ;  /* 0x0000001a19197223 */ /* 0x000fe40000010019 */
[----:B------:R-:W1:Y:S01]  /*0e60*/  I2F R26, R29 ;  /* 0x0000001d001a7306 */ /* 0x000e620000201400 */
[----:B0-----:R-:W-:Y:S02]  /*0e70*/  FMUL.FTZ R27, R22, 1.1920928955078125e-07 ;  /* 0x34000000161b7820 */ /* 0x001fe40000410000 */
[----:B------:R-:W-:Y:S02]  /*0e80*/  FMUL.FTZ R22, R24, 1.1920928955078125e-07 ;  /* 0x3400000018167820 */ /* 0x000fe40000410000 */
[----:B------:R-:W-:Y:S01]  /*0e90*/  FFMA.FTZ R20, R27, 0.69314718246459960938, R20 ;  /* 0x3f3172181b147823 */ /* 0x000fe20000010014 */
[----:B------:R-:W-:Y:S01]  /*0ea0*/  FMNMX.FTZ R27, RZ, R8, PT ;  /* 0x00000008ff1b7209 */ /* 0x000fe20003810000 */
[----:B------:R-:W-:Y:S01]  /*0eb0*/  FFMA.FTZ R21, R22, 0.69314718246459960938, R21 ;  /* 0x3f31721816157823 */ /* 0x000fe20000010015 */
[----:B------:R-:W-:-:S02]  /*0ec0*/  FMNMX.FTZ R8, RZ, R9, PT ;  /* 0x00000009ff087209 */ /* 0x000fc40003810000 */
[----:B------:R-:W-:Y:S01]  /*0ed0*/  FMNMX.FTZ R9, RZ, R10, PT ;  /* 0x0000000aff097209 */ /* 0x000fe20003810000 */
[----:B------:R-:W-:-:S04]  /*0ee0*/  FMUL.FTZ R10, R23, 1.1920928955078125e-07 ;  /* 0x34000000170a7820 */ /* 0x000fc80000410000 */
[----:B------:R-:W-:Y:S02]  /*0ef0*/  FFMA.FTZ R10, R10, 0.69314718246459960938, R25 ;  /* 0x3f3172180a0a7823 */ /* 0x000fe40000010019 */
[----:B-1----:R-:W-:-:S04]  /*0f00*/  FMUL.FTZ R26, R26, 1.1920928955078125e-07 ;  /* 0x340000001a1a7820 */ /* 0x002fc80000410000 */
[----:B------:R-:W-:Y:S01]  /*0f10*/  FFMA.FTZ R19, R26, 0.69314718246459960938, R19 ;  /* 0x3f3172181a137823 */ /* 0x000fe20000010013 */
[----:B------:R-:W-:Y:S05]  /*0f20*/  @!P2 BRA `(.L_x_5661) ;  /* 0x000000500000a947 */ /* 0x000fea0003800000 */
[C---:B------:R-:W-:Y:S02]  /*0f30*/  ISETP.GE.AND P2, PT, R0.reuse, -0x407fffff, PT ;  /* 0xbf8000010000780c */ /* 0x040fe40003f46270 */
[----:B------:R-:W-:-:S11]  /*0f40*/  FSETP.NEU.FTZ.AND P3, PT, R0, RZ, PT ;  /* 0x000000ff0000720b */ /* 0x000fd60003f7d000 */
[----:B------:R-:W-:-:S05]  /*0f50*/  @P2 MOV R23, 0x7f800000 ;  /* 0x7f80000000172802 */ /* 0x000fca0000000f00 */
[----:B------:R-:W-:-:S05]  /*0f60*/  @P2 FFMA.FTZ R19, R0, R23, +INF ;  /* 0x7f80000000132423 */ /* 0x000fca0000010017 */
[----:B------:R-:W-:Y:S02]  /*0f70*/  FSEL R19, R19, -RZ, P3 ;  /* 0x800000ff13137208 */ /* 0x000fe40001800000 */
.L_x_5661:
[----:B------:R-:W-:Y:S05]  /*0f80*/  BSYNC B0 ;  /* 0x0000000000007941 */ /* 0x000fea0003800000 */
.L_x_5660:
[----:B------:R-:W-:Y:S01]  /*0f90*/  BSSY B0, `(.L_x_5662) ;  /* 0x0000007000007945 */ /* 0x000fe20003800000 */
[----:B------:R-:W-:Y:S05]  /*0fa0*/  @!P4 BRA `(.L_x_5663) ;  /* 0x000000500000c947 */ /* 0x000fea0003800000 */
[C---:B------:R-:W-:Y:S02]  /*0fb0*/  ISETP.GE.AND P2, PT, R15.reuse, -0x407fffff, PT ;  /* 0xbf8000010f00780c */ /* 0x040fe40003f46270 */
[----:B------:R-:W-:-:S11]  /*0fc0*/  FSETP.NEU.FTZ.AND P3, PT, R15, RZ, PT ;  /* 0x000000ff0f00720b */ /* 0x000fd60003f7d000 */
[----:B------:R-:W-:-:S05]  /*0fd0*/  @P2 MOV R0, 0x7f800000 ;  /* 0x7f80000000002802 */ /* 0x000fca0000000f00 */
[----:B------:R-:W-:-:S05]  /*0fe0*/  @P2 FFMA.FTZ R20, R15, R0, +INF ;  /* 0x7f8000000f142423 */ /* 0x000fca0000010000 */
[----:B------:R-:W-:Y:S02]  /*0ff0*/  FSEL R20, R20, -RZ, P3 ;  /* 0x800000ff14147208 */ /* 0x000fe40001800000 */
.L_x_5663:
[----:B------:R-:W-:Y:S05]  /*1000*/  BSYNC B0 ;  /* 0x0000000000007941 */ /* 0x000fea0003800000 */
.L_x_5662:
[----:B------:R-:W-:Y:S01]  /*1010*/  BSSY B0, `(.L_x_5664) ;  /* 0x0000007000007945 */ /* 0x000fe20003800000 */
[----:B------:R-:W-:Y:S05]  /*1020*/  @!P0 BRA `(.L_x_5665) ;  /* 0x0000005000008947 */ /* 0x000fea0003800000 */
[C---:B------:R-:W-:Y:S02]  /*1030*/  ISETP.GE.AND P0, PT, R17.reuse, -0x407fffff, PT ;  /* 0xbf8000011100780c */ /* 0x040fe40003f06270 */
[----:B------:R-:W-:-:S11]  /*1040*/  FSETP.NEU.FTZ.AND P2, PT, R17, RZ, PT ;  /* 0x000000ff1100720b */ /* 0x000fd60003f5d000 */
[----:B------:R-:W-:-:S05]  /*1050*/  @P0 MOV R0, 0x7f800000 ;  /* 0x7f80000000000802 */ /* 0x000fca0000000f00 */
[----:B------:R-:W-:-:S05]  /*1060*/  @P0 FFMA.FTZ R21, R17, R0, +INF ;  /* 0x7f80000011150423 */ /* 0x000fca0000010000 */
[----:B------:R-:W-:Y:S02]  /*1070*/  FSEL R21, R21, -RZ, P2 ;  /* 0x800000ff15157208 */ /* 0x000fe40001000000 */
.L_x_5665:
[----:B------:R-:W-:Y:S05]  /*1080*/  BSYNC B0 ;  /* 0x0000000000007941 */ /* 0x000fea0003800000 */
.L_x_5664:
[----:B------:R-:W-:Y:S01]  /*1090*/  BSSY B0, `(.L_x_5666) ;  /* 0x0000007000007945 */ /* 0x000fe20003800000 */
[----:B------:R-:W-:Y:S05]  /*10a0*/  @!P1 BRA `(.L_x_5667) ;  /* 0x0000005000009947 */ /* 0x000fea0003800000 */
[C---:B------:R-:W-:Y:S02]  /*10b0*/  ISETP.GE.AND P0, PT, R18.reuse, -0x407fffff, PT ;  /* 0xbf8000011200780c */ /* 0x040fe40003f06270 */
[----:B------:R-:W-:-:S11]  /*10c0*/  FSETP.NEU.FTZ.AND P1, PT, R18, RZ, PT ;  /* 0x000000ff1200720b */ /* 0x000fd60003f3d000 */
[----:B------:R-:W-:-:S05]  /*10d0*/  @P0 MOV R15, 0x7f800000 ;  /* 0x7f800000000f0802 */ /* 0x000fca0000000f00 */
[----:B------:R-:W-:-:S05]  /*10e0*/  @P0 FFMA.FTZ R10, R18, R15, +INF ;  /* 0x7f800000120a0423 */ /* 0x000fca000001000f */
[----:B------:R-:W-:Y:S02]  /*10f0*/  FSEL R10, R10, -RZ, P1 ;  /* 0x800000ff0a0a7208 */ /* 0x000fe40000800000 */
.L_x_5667:
[----:B------:R-:W-:Y:S05]  /*1100*/  BSYNC B0 ;  /* 0x0000000000007941 */ /* 0x000fea0003800000 */
.L_x_5666:
[----:B------:R-:W-:Y:S02]  /*1110*/  FADD.FTZ R12, R27, -R12 ;  /* 0x8000000c1b0c7221 */ /* 0x000fe40000010000 */
[----:B------:R-:W-:Y:S02]  /*1120*/  FADD.FTZ R13, R8, -R13 ;  /* 0x8000000d080d7221 */ /* 0x000fe40000010000 */
[----:B------:R-:W-:Y:S02]  /*1130*/  FADD.FTZ R14, R9, -R14 ;  /* 0x8000000e090e7221 */ /* 0x000fe40000010000 */
[----:B------:R-:W-:Y:S02]  /*1140*/  FADD.FTZ R15, R11, -R16 ;  /* 0x800000100b0f7221 */ /* 0x000fe40000010000 */
[----:B------:R-:W-:Y:S02]  /*1150*/  FADD.FTZ R5, R5, -R20 ;  /* 0x8000001405057221 */ /* 0x000fe40000010000 */
[----:B------:R-:W-:Y:S01]  /*1160*/  FADD.FTZ R4, R4, -R19 ;  /* 0x8000001304047221 */ /* 0x000fe20000010000 */
[----:B------:R-:W-:Y:S01]  /*1170*/  STG.E.128 [R2.64], R12 ;  /* 0x0000000c02007986 */ /* 0x000fe2000c101d04 */
[----:B------:R-:W-:-:S02]  /*1180*/  FADD.FTZ R6, R6, -R21 ;  /* 0x8000001506067221 */ /* 0x000fc40000010000 */
[----:B------:R-:W-:-:S05]  /*1190*/  FADD.FTZ R7, R7, -R10 ;  /* 0x8000000a07077221 */ /* 0x000fca0000010000 */
[----:B------:R-:W-:Y:S01]  /*11a0*/  STG.E.128 [R2.64+0x800], R4 ;  /* 0x0008000402007986 */ /* 0x000fe2000c101d04 */
[----:B------:R-:W-:Y:S05]  /*11b0*/  EXIT ;  /* 0x000000000000794d */ /* 0x000fea0003800000 */
.L_x_5651:
[----:B------:R-:W0:Y:S01]  /*11c0*/  S2R R14, SR_TID.X ;  /* 0x00000000000e7919 */ /* 0x000e220000002100 */
[----:B------:R-:W-:Y:S01]  /*11d0*/  CS2R R20, SRZ ;  /* 0x0000000000147805 */ /* 0x000fe2000001ff00 */
[----:B------:R-:W-:Y:S01]  /*11e0*/  HFMA2.MMA R0, -RZ, RZ, 0, 0 ;  /* 0x00000000ff007435 */ /* 0x000fe200000001ff */
[----:B0-----:R-:W-:Y:S02]  /*11f0*/  ISETP.GE.AND P0, PT, R14, R3, PT ;  /* 0x000000030e00720c */ /* 0x001fe40003f06270 */
        /* <DEDUP_REMOVED lines=85> */
.L_x_5671:
[----:B------:R-:W-:Y:S05]  /*1750*/  BSYNC B1 ;  /* 0x0000000000017941 */ /* 0x000fea0003800000 */
.L_x_5670:
[----:B------:R-:W-:Y:S02]  /*1760*/  FADD.FTZ R4, R21, -R6 ;  /* 0x8000000615047221 */ /* 0x000fe40000010000 */
.L_x_5669:
[----:B------:R-:W-:Y:S05]  /*1770*/  BSYNC B0 ;  /* 0x0000000000007941 */ /* 0x000fea0003800000 */
.L_x_5668:
        /* <DEDUP_REMOVED lines=37> */
.L_x_5675:
[----:B------:R-:W-:Y:S05]  /*19d0*/  BSYNC B1 ;  /* 0x0000000000017941 */ /* 0x000fea0003800000 */
.L_x_5674:
[----:B------:R-:W-:Y:S02]  /*19e0*/  FADD.FTZ R5, R20, -R7 ;  /* 0x8000000714057221 */ /* 0x000fe40000010000 */
.L_x_5673:
[----:B------:R-:W-:Y:S05]  /*19f0*/  BSYNC B0 ;  /* 0x0000000000007941 */ /* 0x000fea0003800000 */
.L_x_5672:
        /* <DEDUP_REMOVED lines=37> */
.L_x_5679:
[----:B------:R-:W-:Y:S05]  /*1c50*/  BSYNC B1 ;  /* 0x0000000000017941 */ /* 0x000fea0003800000 */
.L_x_5678:
[----:B------:R-:W-:Y:S02]  /*1c60*/  FADD.FTZ R0, R11, -R0 ;  /* 0x800000000b007221 */ /* 0x000fe40000010000 */
.L_x_5677:
[----:B------:R-:W-:Y:S05]  /*1c70*/  BSYNC B0 ;  /* 0x0000000000007941 */ /* 0x000fea0003800000 */
.L_x_5676:
        /* <DEDUP_REMOVED lines=37> */
.L_x_5683:
[----:B------:R-:W-:Y:S05]  /*1ed0*/  BSYNC B1 ;  /* 0x0000000000017941 */ /* 0x000fea0003800000 */
.L_x_5682:
[----:B------:R-:W-:Y:S02]  /*1ee0*/  FADD.FTZ R6, R19, -R8 ;  /* 0x8000000813067221 */ /* 0x000fe40000010000 */
.L_x_5681:
[----:B------:R-:W-:Y:S05]  /*1ef0*/  BSYNC B0 ;  /* 0x0000000000007941 */ /* 0x000fea0003800000 */
.L_x_5680:
        /* <DEDUP_REMOVED lines=37> */
.L_x_5687:
[----:B------:R-:W-:Y:S05]  /*2150*/  BSYNC B1 ;  /* 0x0000000000017941 */ /* 0x000fea0003800000 */
.L_x_5686:
[----:B------:R-:W-:Y:S02]  /*2160*/  FADD.FTZ R7, R18, -R9 ;  /* 0x8000000912077221 */ /* 0x000fe40000010000 */
.L_x_5685:
[----:B------:R-:W-:Y:S05]  /*2170*/  BSYNC B0 ;  /* 0x0000000000007941 */ /* 0x000fea0003800000 */
.L_x_5684:
        /* <DEDUP_REMOVED lines=37> */
.L_x_5691:
[----:B------:R-:W-:Y:S05]  /*23d0*/  BSYNC B1 ;  /* 0x0000000000017941 */ /* 0x000fea0003800000 */
.L_x_5690:
[----:B------:R-:W-:Y:S02]  /*23e0*/  FADD.FTZ R8, R17, -R10 ;  /* 0x8000000a11087221 */ /* 0x000fe40000010000 */
.L_x_5689:
[----:B------:R-:W-:Y:S05]  /*23f0*/  BSYNC B0 ;  /* 0x0000000000007941 */ /* 0x000fea0003800000 */
.L_x_5688:
        /* <DEDUP_REMOVED lines=37> */
.L_x_5695:
[----:B------:R-:W-:Y:S05]  /*2650*/  BSYNC B1 ;  /* 0x0000000000017941 */ /* 0x000fea0003800000 */
.L_x_5694:
[----:B------:R-:W-:Y:S02]  /*2660*/  FADD.FTZ R9, R16, -R11 ;  /* 0x8000000b10097221 */ /* 0x000fe40000010000 */
.L_x_5693:
[----:B------:R-:W-:Y:S05]  /*2670*/  BSYNC B0 ;  /* 0x0000000000007941 */ /* 0x000fea0003800000 */
.L_x_5692:
        /* <DEDUP_REMOVED lines=37> */
.L_x_5699:
[----:B------:R-:W-:Y:S05]  /*28d0*/  BSYNC B1 ;  /* 0x0000000000017941 */ /* 0x000fea0003800000 */
.L_x_5698:
[----:B------:R-:W-:Y:S02]  /*28e0*/  FADD.FTZ R10, R15, -R12 ;  /* 0x8000000c0f0a7221 */ /* 0x000fe40000010000 */
.L_x_5697:
[----:B------:R-:W-:Y:S05]  /*28f0*/  BSYNC B0 ;  /* 0x0000000000007941 */ /* 0x000fea0003800000 */
.L_x_5696:
        /* <DEDUP_REMOVED lines=21> */
.L_x_5702:
[----:B0-----:R-:W-:-:S13]  /*2a50*/  ISETP.GE.AND P0, PT, R14, R3, PT ;  /* 0x000000030e00720c */ /* 0x001fda0003f06270 */
[----:B------:R-:W-:Y:S05]  /*2a60*/  @P0 BRA `(.L_x_5704) ;  /* 0x000000c000000947 */ /* 0x000fea0003800000 */
[----:B------:R-:W-:Y:S02]  /*2a70*/  IADD3 R4, R2, R14, RZ ;  /* 0x0000000e02047210 */ /* 0x000fe40007ffe0ff */
[----:B------:R-:W-:Y:S02]  /*2a80*/  MOV R5, 0x4 ;  /* 0x0000000400057802 */ /* 0x000fe40000000f00 */
[----:B------:R-:W-:-:S03]  /*2a90*/  IADD3 R14, R14, 0x80, RZ ;  /* 0x000000800e0e7810 */ /* 0x000fc60007ffe0ff */
[----:B------:R-:W-:-:S05]  /*2aa0*/  IMAD.WIDE.U32 R4, R4, R5, c[0x0][0x168] ;  /* 0x00005a0004047625 */ /* 0x000fca00078e0005 */
[----:B------:R0:W-:Y:S02]  /*2ab0*/  STG.E [R4.64], R6 ;  /* 0x0000000604007986 */ /* 0x0001e4000c101904 */
.L_x_5703:
[----:B------:R-:W-:-:S13]  /*2ac0*/  ISETP.GE.AND P0, PT, R14, R3, PT ;  /* 0x000000030e00720c */ /* 0x000fda0003f06270 */
[----:B------:R-:W-:Y:S05]  /*2ad0*/  @P0 BRA `(.L_x_5705) ;  /* 0x000000d000000947 */ /* 0x000fea0003800000 */
[----:B0-----:R-:W-:Y:S01]  /*2ae0*/  HFMA2.MMA R5, -RZ, RZ, 0, 2.384185791015625e-07 ;  /* 0x00000004ff057435 */ /* 0x001fe200000001ff */
[----:B------:R-:W-:Y:S02]  /*2af0*/  IADD3 R4, R2, R14, RZ ;  /* 0x0000000e02047210 */ /* 0x000fe40007ffe0ff */
[----:B------:R-:W-:-:S07]  /*2b00*/  IADD3 R14, R14, 0x80, RZ ;  /* 0x000000800e0e7810 */ /* 0x000fce0007ffe0ff */
[----:B------:R-:W-:-:S05]  /*2b10*/  IMAD.WIDE.U32 R4, R4, R5, c[0x0][0x168] ;  /* 0x00005a0004047625 */ /* 0x000fca00078e0005 */
[----:B------:R0:W-:Y:S02]  /*2b20*/  STG.E [R4.64], R7 ;  /* 0x0000000704007986 */ /* 0x0001e4000c101904 */
.L_x_5704:
        /* <DEDUP_REMOVED lines=8> */
.L_x_5705:
[----:B------:R-:W-:Y:S05]  /*2bb0*/  BSYNC B1 ;  /* 0x0000000000017941 */ /* 0x000fea0003800000 */
.L_x_5701:
[----:B------:R-:W-:-:S13]  /*2bc0*/  ISETP.GE.AND P0, PT, R14, R3, PT ;  /* 0x000000030e00720c */ /* 0x000fda0003f06270 */
[----:B0-----:R-:W-:Y:S02]  /*2bd0*/  @!P0 IADD3 R4, R2, R14, RZ ;  /* 0x0000000e02048210 */ /* 0x001fe40007ffe0ff */
[----:B------:R-:W-:Y:S02]  /*2be0*/  @!P0 MOV R5, 0x4 ;  /* 0x0000000400058802 */ /* 0x000fe40000000f00 */
[----:B------:R-:W-:-:S03]  /*2bf0*/  @!P0 IADD3 R14, R14, 0x80, RZ ;  /* 0x000000800e0e8810 */ /* 0x000fc60007ffe0ff */
[----:B------:R-:W-:-:S05]  /*2c00*/  @!P0 IMAD.WIDE.U32 R4, R4, R5, c[0x0][0x168] ;  /* 0x00005a0004048625 */ /* 0x000fca00078e0005 */
[----:B------:R0:W-:Y:S02]  /*2c10*/  @!P0 STG.E [R4.64], R9 ;  /* 0x0000000904008986 */ /* 0x0001e4000c101904 */
.L_x_5706:
[----:B------:R-:W-:Y:S05]  /*2c20*/  BSYNC B0 ;  /* 0x0000000000007941 */ /* 0x000fea0003800000 */
.L_x_5700:
[----:B------:R-:W-:Y:S01]  /*2c30*/  WARPSYNC 0xffffffff ;  /* 0xffffffff00007948 */ /* 0x000fe20003800000 */
[----:B------:R-:W-:-:S13]  /*2c40*/  ISETP.GE.AND P0, PT, R14, R3, PT ;  /* 0x000000030e00720c */ /* 0x000fda0003f06270 */
[----:B------:R-:W-:Y:S05]  /*2c50*/  @P0 EXIT ;  /* 0x000000000000094d */ /* 0x000fea0003800000 */
[----:B------:R-:W-:Y:S01]  /*2c60*/  HFMA2.MMA R3, -RZ, RZ, 0, 2.384185791015625e-07 ;  /* 0x00000004ff037435 */ /* 0x000fe200000001ff */
[----:B------:R-:W-:-:S09]  /*2c70*/  IADD3 R2, R2, R14, RZ ;  /* 0x0000000e02027210 */ /* 0x000fd20007ffe0ff */
[----:B------:R-:W-:-:S05]  /*2c80*/  IMAD.WIDE.U32 R2, R2, R3, c[0x0][0x168] ;  /* 0x00005a0002027625 */ /* 0x000fca00078e0003 */
[----:B------:R-:W-:Y:S01]  /*2c90*/  STG.E [R2.64], R10 ;  /* 0x0000000a02007986 */ /* 0x000fe2000c101904 */
[----:B------:R-:W-:Y:S05]  /*2ca0*/  EXIT ;  /* 0x000000000000794d */ /* 0x000fea0003800000 */
.L_x_5707:
        /* <DEDUP_REMOVED lines=13> */
.L_x_6735:


//--------------------- .text._ZN2at6native29vectorized_elementwise_kernelILi8EZZZNS0_33launch_log_sigmoid_forward_kernelERNS_18TensorIteratorBaseEENKUlvE_clEvENKUlvE0_clEvEUlfE_St5arrayIPcLm2EEEEviT0_T1_ --------------------------
	.section	.text._ZN2at6native29vectorized_elementwise_kernelILi8EZZZNS0_33launch_log_sigmoid_forward_kernelERNS_18TensorIteratorBaseEENKUlvE_clEvENKUlvE0_clEvEUlfE_St5arrayIPcLm2EEEEviT0_T1_,"ax",@progbits
	.sectioninfo	@"SHI_REGISTERS=4"
	.align	128
        .global         _ZN2at6native29vectorized_elementwise_kernelILi8EZZZNS0_33launch_log_sigmoid_forward_kernelERNS_18TensorIteratorBaseEENKUlvE_clEvENKUlvE0_clEvEUlfE_St5arrayIPcLm2EEEEviT0_T1_
        .type           _ZN2at6native29vectorized_elementwise_kernelILi8EZZZNS0_33launch_log_sigmoid_forward_kernelERNS_18TensorIteratorBaseEENKUlvE_clEvENKUlvE0_clEvEUlfE_St5arrayIPcLm2EEEEviT0_T1_,@function
        .size           _ZN2at6native29vectorized_elementwise_kernelILi8EZZZNS0_33launch_log_sigmoid_forward_kernelERNS_18TensorIteratorBaseEENKUlvE_clEvENKUlvE0_clEvEUlfE_St5arrayIPcLm2EEEEviT0_T1_,(.L_x_6736 - _ZN2at6native29vectorized_elementwise_kernelILi8EZZZNS0_33launch_log_sigmoid_forward_kernelERNS_18TensorIteratorBaseEENKUlvE_clEvENKUlvE0_clEvEUlfE_St5arrayIPcLm2EEEEviT0_T1_)
        .other          _ZN2at6native29vectorized_elementwise_kernelILi8EZZZNS0_33launch_log_sigmoid_forward_kernelERNS_18TensorIteratorBaseEENKUlvE_clEvENKUlvE0_clEvEUlfE_St5arrayIPcLm2EEEEviT0_T1_,@"STO_CUDA_ENTRY STV_DEFAULT"
_ZN2at6native29vectorized_elementwise_kernelILi8EZZZNS0_33launch_log_sigmoid_forward_kernelERNS_18TensorIteratorBaseEENKUlvE_clEvENKUlvE0_clEvEUlfE_St5arrayIPcLm2EEEEviT0_T1_:
.text._ZN2at6native29vectorized_elementwise_kernelILi8EZZZNS0_33launch_log_sigmoid_forward_kernelERNS_18TensorIteratorBaseEENKUlvE_clEvENKUlvE0_clEvEUlfE_St5arrayIPcLm2EEEEviT0_T1_:
[----:B------:R-:W-:Y:S02]  /*0000*/  MOV R1, c[0x0][0x28] ;  /* 0x00000a0000017a02 */ /* 0x000fe40000000f00 */
[----:B------:R-:W-:Y:S05]  /*0010*/  EXIT ;  /* 0x000000000000794d */ /* 0x000fea0003800000 */
.L_x_5708:
        /* <DEDUP_REMOVED lines=14> */
.L_x_6736:


//--------------------- .text._ZN2at6native18elementwise_kernelILi128ELi4EZNS0_15gpu_kernel_implIZZZNS0_33launch_log_sigmoid_forward_kernelERNS_18TensorIteratorBaseEENKUlvE_clEvENKUlvE_clEvEUldE_EEvS4_RKT_EUliE_EEviT1_ --------------------------
	.section	.text._ZN2at6native18elementwise_kernelILi128ELi4EZNS0_15gpu_kernel_implIZZZNS0_33launch_log_sigmoid_forward_kernelERNS_18TensorIteratorBaseEENKUlvE_clEvENKUlvE_clEvEUldE_EEvS4_RKT_EUliE_EEviT1_,"ax",@progbits
	.sectioninfo	@"SHI_REGISTERS=34"
	.align	128
        .global         _ZN2at6native18elementwise_kernelILi128ELi4EZNS0_15gpu_kernel_implIZZZNS0_33launch_log_sigmoid_forward_kernelERNS_18TensorIteratorBaseEENKUlvE_clEvENKUlvE_clEvEUldE_EEvS4_RKT_EUliE_EEviT1_
        .type           _ZN2at6native18elementwise_kernelILi128ELi4EZNS0_15gpu_kernel_implIZZZNS0_33launch_log_sigmoid_forward_kernelERNS_18TensorIteratorBaseEENKUlvE_clEvENKUlvE_clEvEUldE_EEvS4_RKT_EUliE_EEviT1_,@function
        .size           _ZN2at6native18elementwise_kernelILi128ELi4EZNS0_15gpu_kernel_implIZZZNS0_33launch_log_sigmoid_forward_kernelERNS_18TensorIteratorBaseEENKUlvE_clEvENKUlvE_clEvEUldE_EEvS4_RKT_EUliE_EEviT1_,(.L_x_6682 - _ZN2at6native18elementwise_kernelILi128ELi4EZNS0_15gpu_kernel_implIZZZNS0_33launch_log_sigmoid_forward_kernelERNS_18TensorIteratorBaseEENKUlvE_clEvENKUlvE_clEvEUldE_EEvS4_RKT_EUliE_EEviT1_)
        .other          _ZN2at6native18elementwise_kernelILi128ELi4EZNS0_15gpu_kernel_implIZZZNS0_33launch_log_sigmoid_forward_kernelERNS_18TensorIteratorBaseEENKUlvE_clEvENKUlvE_clEvEUldE_EEvS4_RKT_EUliE_EEviT1_,@"STO_CUDA_ENTRY STV_DEFAULT"
_ZN2at6native18elementwise_kernelILi128ELi4EZNS0_15gpu_kernel_implIZZZNS0_33launch_log_sigmoid_forward_kernelERNS_18TensorIteratorBaseEENKUlvE_clEvENKUlvE_clEvEUldE_EEvS4_RKT_EUliE_EEviT1_:
.text._ZN2at6native18elementwise_kernelILi128ELi4EZNS0_15gpu_kernel_implIZZZNS0_33launch_log_sigmoid_forward_kernelERNS_18TensorIteratorBaseEENKUlvE_clEvENKUlvE_clEvEUldE_EEvS4_RKT_EUliE_EEviT1_:
        /* <DEDUP_REMOVED lines=235> */
.L_x_5711:
        /* <DEDUP_REMOVED lines=19> */
.L_x_5715:
[----:B------:R-:W2:Y:S02]  /*0fe0*/  LDG.E.U8 R4, [R4.64] ;  /* 0x0000002404047981 */ /* 0x000ea4000c1e1100 */
[----:B--2---:R0:W1:Y:S01]  /*0ff0*/  I2F.F64.U16 R22, R4 ;  /* 0x0000000400167312 */ /* 0x0040620000101800 */
[----:B------:R-:W-:Y:S05]  /*1000*/  BRA `(.L_x_5717) ;  /* 0x00000df000007947 */ /* 0x000fea0003800000 */
.L_x_5714:
        /* <DEDUP_REMOVED lines=9> */
.L_x_5719:
[----:B------:R-:W2:Y:S02]  /*10a0*/  LDG.E R4, [R4.64] ;  /* 0x0000002404047981 */ /* 0x000ea4000c1e1900 */
[----:B--2---:R0:W1:Y:S01]  /*10b0*/  I2F.F64 R22, R4 ;  /* 0x0000000400167312 */ /* 0x0040620000201c00 */
[----:B------:R-:W-:Y:S05]  /*10c0*/  BRA `(.L_x_5717) ;  /* 0x00000d3000007947 */ /* 0x000fea0003800000 */
.L_x_5718:
[----:B------:R-:W2:Y:S02]  /*10d0*/  LDG.E.U16 R4, [R4.64] ;  /* 0x0000002404047981 */ /* 0x000ea4000c1e1500 */
[----:B--2---:R0:W1:Y:S01]  /*10e0*/  I2F.F64.S16 R22, R4 ;  /* 0x0000000400167312 */ /* 0x0040620000101c00 */
[----:B------:R-:W-:Y:S05]  /*10f0*/  BRA `(.L_x_5717) ;  /* 0x00000d0000007947 */ /* 0x000fea0003800000 */
.L_x_5713:
        /* <DEDUP_REMOVED lines=10> */
.L_x_5721:
[----:B------:R-:W2:Y:S02]  /*11a0*/  LDG.E.U16 R0, [R4.64] ;  /* 0x0000002404007981 */ /* 0x000ea4000c1e1500 */
[----:B--2---:R-:W-:-:S05]  /*11b0*/  HADD2.F32 R0, -RZ, R0.H0_H0 ;  /* 0x20000000ff007230 */ /* 0x004fca0000004100 */
[----:B------:R-:W-:-:S04]  /*11c0*/  FMUL.FTZ R0, R0, 1 ;  /* 0x3f80000000007820 */ /* 0x000fc80000410000 */
[----:B------:R0:W1:Y:S01]  /*11d0*/  F2F.F64.F32 R22, R0 ;  /* 0x0000000000167310 */ /* 0x0000620000201800 */
[----:B------:R-:W-:Y:S05]  /*11e0*/  BRA `(.L_x_5717) ;  /* 0x00000c1000007947 */ /* 0x000fea0003800000 */
.L_x_5720:
        /* <DEDUP_REMOVED lines=10> */
.L_x_5723:
[----:B------:R-:W2:Y:S02]  /*1290*/  LDG.E.U16 R4, [R4.64] ;  /* 0x0000002404047981 */ /* 0x000ea4000c1e1500 */
[----:B--2---:R-:W-:-:S05]  /*12a0*/  HADD2.F32 R0, -RZ, R4.H0_H0 ;  /* 0x20000004ff007230 */ /* 0x004fca0000004100 */
[----:B------:R-:W-:-:S04]  /*12b0*/  FMUL.FTZ R0, R0, 1 ;  /* 0x3f80000000007820 */ /* 0x000fc80000410000 */
[----:B------:R0:W1:Y:S01]  /*12c0*/  F2F.F64.F32 R22, R0 ;  /* 0x0000000000167310 */ /* 0x0000620000201800 */
[----:B------:R-:W-:Y:S05]  /*12d0*/  BRA `(.L_x_5717) ;  /* 0x00000b2000007947 */ /* 0x000fea0003800000 */
.L_x_5722:
[----:B------:R0:W5:Y:S01]  /*12e0*/  LDG.E.64 R22, [R4.64] ;  /* 0x0000002404167981 */ /* 0x000162000c1e1b00 */
[----:B------:R-:W-:Y:S05]  /*12f0*/  BRA `(.L_x_5717) ;  /* 0x00000b0000007947 */ /* 0x000fea0003800000 */
.L_x_5712:
        /* <DEDUP_REMOVED lines=13> */
.L_x_5726:
[----:B------:R0:W5:Y:S01]  /*13d0*/  LDG.E.64 R22, [R4.64] ;  /* 0x0000002404167981 */ /* 0x000162000c1e1b00 */
[----:B------:R-:W-:Y:S05]  /*13e0*/  BRA `(.L_x_5717) ;  /* 0x00000a1000007947 */ /* 0x000fea0003800000 */
.L_x_5725:
        /* <DEDUP_REMOVED lines=28> */
.L_x_5728:
        /* <DEDUP_REMOVED lines=15> */
.L_x_5727:
[----:B------:R-:W2:Y:S02]  /*16a0*/  LDG.E.U16 R0, [R4.64] ;  /* 0x0000002404007981 */ /* 0x000ea4000c1e1500 */
[----:B--2---:R-:W-:-:S05]  /*16b0*/  PRMT R0, RZ, 0x5410, R0 ;  /* 0x00005410ff007816 */ /* 0x004fca0000000000 */
[----:B------:R-:W-:-:S04]  /*16c0*/  FMUL.FTZ R0, R0, 1 ;  /* 0x3f80000000007820 */ /* 0x000fc80000410000 */
[----:B------:R0:W1:Y:S01]  /*16d0*/  F2F.F64.F32 R22, R0 ;  /* 0x0000000000167310 */ /* 0x0000620000201800 */
[----:B------:R-:W-:Y:S05]  /*16e0*/  BRA `(.L_x_5717) ;  /* 0x0000071000007947 */ /* 0x000fea0003800000 */
.L_x_5724:
        /* <DEDUP_REMOVED lines=11> */
.L_x_5731:
        /* <DEDUP_REMOVED lines=21> */
.L_x_5735:
[----:B------:R-:W-:Y:S05]  /*18f0*/  BSYNC B1 ;  /* 0x0000000000017941 */ /* 0x000fea0003800000 */
.L_x_5734:
[----:B------:R-:W-:Y:S01]  /*1900*/  LEA R5, R0, 0x3b800000, 0x17 ;  /* 0x3b80000000057811 */ /* 0x000fe200078eb8ff */
[----:B------:R-:W-:-:S05]  /*1910*/  IMAD.SHL.U32 R0, R3, 0x100000, RZ ;  /* 0x0010000003007824 */ /* 0x000fca00078e00ff */
[----:B------:R-:W-:Y:S02]  /*1920*/  LOP3.LUT R0, R5, R0, R6, 0xfe, !PT ;  /* 0x0000000005007212 */ /* 0x000fe400078efe06 */
.L_x_5733:
[----:B------:R-:W-:Y:S05]  /*1930*/  BSYNC B0 ;  /* 0x0000000000007941 */ /* 0x000fea0003800000 */
.L_x_5732:
[----:B------:R-:W-:-:S04]  /*1940*/  FMUL.FTZ R0, R0, 1 ;  /* 0x3f80000000007820 */ /* 0x000fc80000410000 */
[----:B------:R0:W1:Y:S01]  /*1950*/  F2F.F64.F32 R22, R0 ;  /* 0x0000000000167310 */ /* 0x0000620000201800 */
[----:B------:R-:W-:Y:S05]  /*1960*/  BRA `(.L_x_5717) ;  /* 0x0000049000007947 */ /* 0x000fea0003800000 */
.L_x_5730:
        /* <DEDUP_REMOVED lines=21> */
.L_x_5739:
[----:B------:R-:W-:Y:S05]  /*1ac0*/  BSYNC B1 ;  /* 0x0000000000017941 */ /* 0x000fea0003800000 */
.L_x_5738:
[----:B------:R-:W-:Y:S01]  /*1ad0*/  LEA R5, R0, 0x37800000, 0x17 ;  /* 0x3780000000057811 */ /* 0x000fe200078eb8ff */
[----:B------:R-:W-:-:S05]  /*1ae0*/  IMAD.SHL.U32 R0, R3, 0x200000, RZ ;  /* 0x0020000003007824 */ /* 0x000fca00078e00ff */
[----:B------:R-:W-:Y:S02]  /*1af0*/  LOP3.LUT R0, R5, R0, R6, 0xfe, !PT ;  /* 0x0000000005007212 */ /* 0x000fe400078efe06 */
.L_x_5737:
[----:B------:R-:W-:Y:S05]  /*1b00*/  BSYNC B0 ;  /* 0x0000000000007941 */ /* 0x000fea0003800000 */
.L_x_5736:
[----:B------:R-:W-:-:S04]  /*1b10*/  FMUL.FTZ R0, R0, 1 ;  /* 0x3f80000000007820 */ /* 0x000fc80000410000 */
[----:B------:R0:W1:Y:S01]  /*1b20*/  F2F.F64.F32 R22, R0 ;  /* 0x0000000000167310 */ /* 0x0000620000201800 */
[----:B------:R-:W-:Y:S05]  /*1b30*/  BRA `(.L_x_5717) ;  /* 0x000002c000007947 */ /* 0x000fea0003800000 */
.L_x_5729:
        /* <DEDUP_REMOVED lines=14> */
.L_x_5743:
[----:B------:R-:W-:Y:S05]  /*1c20*/  BSYNC B0 ;  /* 0x0000000000007941 */ /* 0x000fea0003800000 */
.L_x_5742:
[----:B------:R-:W-:-:S04]  /*1c30*/  FMUL.FTZ R0, R0, 1 ;  /* 0x3f80000000007820 */ /* 0x000fc80000410000 */
[----:B------:R0:W1:Y:S01]  /*1c40*/  F2F.F64.F32 R22, R0 ;  /* 0x0000000000167310 */ /* 0x0000620000201800 */
[----:B------:R-:W-:Y:S05]  /*1c50*/  BRA `(.L_x_5717) ;  /* 0x000001a000007947 */ /* 0x000fea0003800000 */
.L_x_5716:
        /* <DEDUP_REMOVED lines=21> */
.L_x_5741:
[----:B------:R-:W2:Y:S02]  /*1db0*/  LDG.E.64 R22, [R4.64] ;  /* 0x0000002404167981 */ /* 0x000ea4000c1e1b00 */
[----:B--2---:R-:W0:Y:S01]  /*1dc0*/  I2F.F64.U64 R22, R22 ;  /* 0x0000001600167312 */ /* 0x004e220000301800 */
[----:B------:R-:W-:Y:S05]  /*1dd0*/  BRA `(.L_x_5717) ;  /* 0x0000002000007947 */ /* 0x000fea0003800000 */
.L_x_5740:
[----:B------:R-:W2:Y:S02]  /*1de0*/  LDG.E R4, [R4.64] ;  /* 0x0000002404047981 */ /* 0x000ea4000c1e1900 */
[----:B--2---:R0:W1:Y:S02]  /*1df0*/  I2F.F64.U32 R22, R4 ;  /* 0x0000000400167312 */ /* 0x0040640000201800 */
.L_x_5717:
        /* <DEDUP_REMOVED lines=38> */
.L_x_5745:
[----:B------:R-:W-:Y:S05]  /*2060*/  BSYNC B0 ;  /* 0x0000000000007941 */ /* 0x000fea0003800000 */
.L_x_5744:
[C---:B-1----:R-:W-:Y:S01]  /*2070*/  FSETP.GEU.FTZ.AND P1, PT, R25.reuse, 1.7916666269302368164, PT ;  /* 0x3fe555551900780b */ /* 0x042fe20003f3e000 */
[----:B------:R-:W-:Y:S01]  /*2080*/  BSSY B0, `(.L_x_5746) ;  /* 0x0000067000007945 */ /* 0x000fe20003800000 */
[----:B------:R-:W-:-:S13]  /*2090*/  FSETP.GT.FTZ.AND P0, PT, R25, -1.6999999284744262695, PT ;  /* 0xbfd999991900780b */ /* 0x000fda0003f14000 */
[----:B------:R-:W-:Y:S05]  /*20a0*/  @P0 BRA !P1, `(.L_x_5747) ;  /* 0x000003e000000947 */ /* 0x000fea0004800000 */
[----:B------:R-:W1:-:S10]  /*20b0*/  DADD R24, R24, 1 ;  /* 0x3ff0000018187429 */ /* 0x000e540000000000 */
[----:B-1----:R-:W-:Y:S01]  /*20c0*/  ISETP.GT.AND P0, PT, R25, 0xfffff, PT ;  /* 0x000fffff1900780c */ /* 0x002fe20003f04270 */
[----:B0-----:R-:W-:Y:S02]  /*20d0*/  IMAD.MOV.U32 R6, RZ, RZ, R24 ;  /* 0x000000ffff067224 */ /* 0x001fe400078e0018 */
[--C-:B------:R-:W-:Y:S02]  /*20e0*/  IMAD.MOV.U32 R7, RZ, RZ, R25.reuse ;  /* 0x000000ffff077224 */ /* 0x100fe400078e0019 */
[----:B------:R-:W-:-:S08]  /*20f0*/  IMAD.MOV.U32 R3, RZ, RZ, R25 ;  /* 0x000000ffff037224 */ /* 0x000fd000078e0019 */
[----:B------:R-:W0:-:S10]  /*2100*/  @!P0 DMUL R6, R6, 1.80143985094819840000e+16 ;  /* 0x4350000006068828 */ /* 0x000e140000000000 */
[----:B0-----:R-:W-:Y:S02]  /*2110*/  @!P0 IMAD.MOV.U32 R3, RZ, RZ, R7 ;  /* 0x000000ffff038224 */ /* 0x001fe400078e0007 */
[----:B------:R-:W-:-:S03]  /*2120*/  @!P0 IMAD.MOV.U32 R24, RZ, RZ, R6 ;  /* 0x000000ffff188224 */ /* 0x000fc600078e0006 */
[----:B------:R-:W-:-:S04]  /*2130*/  IADD3 R0, R3, -0x1, RZ ;  /* 0xffffffff03007810 */ /* 0x000fc80007ffe0ff */
[----:B------:R-:W-:Y:S01]  /*2140*/  ISETP.GE.U32.AND P1, PT, R0, 0x7fefffff, PT ;  /* 0x7fefffff0000780c */ /* 0x000fe20003f26070 */
[----:B------:R-:W-:Y:S02]  /*2150*/  IMAD.MOV.U32 R0, RZ, RZ, -0x3ff ;  /* 0xfffffc01ff007424 */ /* 0x000fe400078e00ff */
[----:B------:R-:W-:-:S10]  /*2160*/  @!P0 IMAD.MOV.U32 R0, RZ, RZ, -0x435 ;  /* 0xfffffbcbff008424 */ /* 0x000fd400078e00ff */
[----:B------:R-:W-:Y:S01]  /*2170*/  @P1 IMAD.MOV.U32 R4, RZ, RZ, 0x0 ;  /* 0x00000000ff041424 */ /* 0x000fe200078e00ff */
[----:B------:R-:W-:Y:S01]  /*2180*/  @P1 FSETP.NEU.FTZ.AND P2, PT, R7, RZ, PT ;  /* 0x000000ff0700120b */ /* 0x000fe20003f5d000 */
[----:B------:R-:W-:-:S06]  /*2190*/  @P1 IMAD.MOV.U32 R5, RZ, RZ, 0x7ff00000 ;  /* 0x7ff00000ff051424 */ /* 0x000fcc00078e00ff */
[----:B------:R-:W0:-:S10]  /*21a0*/  @P1 DFMA R4, R6, R4, +INF ;  /* 0x7ff000000604142b */ /* 0x000e140000000004 */
[----:B0-----:R-:W-:Y:S02]  /*21b0*/  @P1 FSEL R4, R4, RZ, P2 ;  /* 0x000000ff04041208 */ /* 0x001fe40001000000 */
[----:B------:R-:W-:Y:S01]  /*21c0*/  @P1 FSEL R5, R5, -QNAN , P2 ;  /* 0xfff0000005051808 */ /* 0x000fe20001000000 */
[----:B------:R-:W-:Y:S05]  /*21d0*/  @P1 BRA `(.L_x_5748) ;  /* 0x0000051000001947 */ /* 0x000fea0003800000 */
[C---:B------:R-:W-:Y:S01]  /*21e0*/  LOP3.LUT R4, R3.reuse, 0x800fffff, RZ, 0xc0, !PT ;  /* 0x800fffff03047812 */ /* 0x040fe200078ec0ff */
[----:B------:R-:W-:Y:S01]  /*21f0*/  IMAD.MOV.U32 R6, RZ, RZ, RZ ;  /* 0x000000ffff067224 */ /* 0x000fe200078e00ff */
[----:B------:R-:W-:Y:S01]  /*2200*/  LEA.HI R0, R3, R0, RZ, 0xc ;  /* 0x0000000003007211 */ /* 0x000fe200078f60ff */
[----:B------:R-:W-:Y:S01]  /*2210*/  IMAD.MOV.U32 R14, RZ, RZ, 0x3ae80f1e ;  /* 0x3ae80f1eff0e7424 */ /* 0x000fe200078e00ff */
[----:B------:R-:W-:Y:S01]  /*2220*/  LOP3.LUT R5, R4, 0x3ff00000, RZ, 0xfc, !PT ;  /* 0x3ff0000004057812 */ /* 0x000fe200078efcff */
[----:B------:R-:W-:Y:S02]  /*2230*/  IMAD.MOV.U32 R4, RZ, RZ, R24 ;  /* 0x000000ffff047224 */ /* 0x000fe400078e0018 */
[----:B------:R-:W-:Y:S01]  /*2240*/  IMAD.MOV.U32 R15, RZ, RZ, 0x3eb1380b ;  /* 0x3eb1380bff0f7424 */ /* 0x000fe200078e00ff */
[----:B------:R-:W-:-:S13]  /*2250*/  ISETP.GE.AND P0, PT, R5, 0x3ff6a09f, PT ;  /* 0x3ff6a09f0500780c */ /* 0x000fda0003f06270 */
[----:B------:R-:W-:Y:S02]  /*2260*/  @P0 IADD3 R7, R5, -0x100000, RZ ;  /* 0xfff0000005070810 */ /* 0x000fe40007ffe0ff */
[----:B------:R-:W-:-:S03]  /*2270*/  @P0 IADD3 R0, R0, 0x1, RZ ;  /* 0x0000000100000810 */ /* 0x000fc60007ffe0ff */
[----:B------:R-:W-:-:S06]  /*2280*/  @P0 IMAD.MOV.U32 R5, RZ, RZ, R7 ;  /* 0x000000ffff050224 */ /* 0x000fcc00078e0007 */
[----:B------:R-:W0:-:S04]  /*2290*/  DADD R12, R4, 1 ;  /* 0x3ff00000040c7429 */ /* 0x000e080000000000 */
[----:B------:R-:W-:Y:S02]  /*22a0*/  DADD R4, R4, -1 ;  /* 0xbff0000004047429 */ /* 0x000fe40000000000 */
[----:B0-----:R-:W0:Y:S02]  /*22b0*/  MUFU.RCP64H R7, R13 ;  /* 0x0000000d00077308 */ /* 0x001e240000001800 */
[----:B0-----:R0:W1:Y:S02]  /*22c0*/  DFMA R8, -R12, R6, 1 ;  /* 0x3ff000000c08742b */ /* 0x0010640000000106 */
[----:B0-----:R-:W-:Y:S01]  /*22d0*/  LOP3.LUT R12, R0, 0x80000000, RZ, 0x3c, !PT ;  /* 0x80000000000c7812 */ /* 0x001fe200078e3cff */
[----:B------:R-:W-:-:S03]  /*22e0*/  IMAD.MOV.U32 R13, RZ, RZ, 0x43300000 ;  /* 0x43300000ff0d7424 */ /* 0x000fc600078e00ff */
[----:B-1----:R-:W0:-:S04]  /*22f0*/  DFMA R8, R8, R8, R8 ;  /* 0x000000080808722b */ /* 0x002e080000000008 */
[----:B------:R-:W-:-:S04]  /*2300*/  DADD R12, R12, c[0x2][0x90] ;  /* 0x008024000c0c7629 */ /* 0x000fc80000000000 */
[----:B0-----:R-:W0:-:S06]  /*2310*/  DFMA R6, R6, R8, R6 ;  /* 0x000000080606722b */ /* 0x001e0c0000000006 */
[----:B0-----:R-:W0:-:S06]  /*2320*/  DMUL R8, R6, R4 ;  /* 0x0000000406087228 */ /* 0x001e0c0000000000 */
[----:B0-----:R-:W0:-:S06]  /*2330*/  DFMA R8, R6, R4, R8 ;  /* 0x000000040608722b */ /* 0x001e0c0000000008 */
[----:B0-----:R-:W0:-:S04]  /*2340*/  DMUL R10, R8, R8 ;  /* 0x00000008080a7228 */ /* 0x001e080000000000 */
[----:B------:R-:W1:-:S04]  /*2350*/  DADD R20, R4, -R8 ;  /* 0x0000000004147229 */ /* 0x000e480000000808 */
[----:B0-----:R-:W0:-:S04]  /*2360*/  DFMA R14, R10, R14, c[0x2][0x58] ;  /* 0x008016000a0e762b */ /* 0x001e08000000000e */
[----:B-1----:R-:W1:-:S04]  /*2370*/  DADD R24, R20, R20 ;  /* 0x0000000014187229 */ /* 0x002e480000000014 */
[----:B0-----:R-:W0:-:S04]  /*2380*/  DFMA R14, R10, R14, c[0x2][0x60] ;  /* 0x008018000a0e762b */ /* 0x001e08000000000e */
[----:B-1----:R-:W1:-:S04]  /*2390*/  DFMA R24, R4, -R8, R24 ;  /* 0x800000080418722b */ /* 0x002e480000000018 */
[----:B0-----:R-:W0:-:S04]  /*23a0*/  DFMA R14, R10, R14, c[0x2][0x68] ;  /* 0x00801a000a0e762b */ /* 0x001e08000000000e */
[----:B-1----:R-:W-:-:S04]  /*23b0*/  DMUL R24, R6, R24 ;  /* 0x0000001806187228 */ /* 0x002fc80000000000 */
[----:B0-----:R-:W0:-:S06]  /*23c0*/  DFMA R14, R10, R14, c[0x2][0x70] ;  /* 0x00801c000a0e762b */ /* 0x001e0c000000000e */
[----:B0-----:R-:W0:-:S06]  /*23d0*/  DFMA R14, R10, R14, c[0x2][0x78] ;  /* 0x00801e000a0e762b */ /* 0x001e0c000000000e */
[----:B0-----:R-:W0:-:S04]  /*23e0*/  DFMA R20, R10, R14, c[0x2][0x80] ;  /* 0x008020000a14762b */ /* 0x001e08000000000e */
[----:B------:R-:W1:-:S04]  /*23f0*/  DFMA R14, R12, c[0x2][0x98], R8 ;  /* 0x008026000c0e7a2b */ /* 0x000e480000000008 */
[----:B0-----:R-:W0:-:S04]  /*2400*/  DFMA R20, R10, R20, c[0x2][0x88] ;  /* 0x008022000a14762b */ /* 0x001e080000000014 */
[----:B-1----:R-:W1:-:S04]  /*2410*/  DFMA R4, -R12, c[0x2][0x98], R14 ;  /* 0x008026000c047a2b */ /* 0x002e48000000010e */
[----:B0-----:R-:W0:-:S04]  /*2420*/  DMUL R20, R10, R20 ;  /* 0x000000140a147228 */ /* 0x001e080000000000 */
[----:B-1----:R-:W-:-:S04]  /*2430*/  DADD R4, -R8, R4 ;  /* 0x0000000008047229 */ /* 0x002fc80000000104 */
[----:B0-----:R-:W0:-:S06]  /*2440*/  DFMA R20, R8, R20, R24 ;  /* 0x000000140814722b */ /* 0x001e0c0000000018 */
[----:B0-----:R-:W0:-:S06]  /*2450*/  DADD R4, R20, -R4 ;  /* 0x0000000014047229 */ /* 0x001e0c0000000804 */
[----:B0-----:R-:W0:-:S06]  /*2460*/  DFMA R4, R12, c[0x2][0xa0], R4 ;  /* 0x008028000c047a2b */ /* 0x001e0c0000000004 */
[----:B0-----:R0:W1:Y:S01]  /*2470*/  DADD R4, R14, R4 ;  /* 0x000000000e047229 */ /* 0x0010620000000004 */
[----:B------:R-:W-:Y:S05]  /*2480*/  BRA `(.L_x_5748) ;  /* 0x0000026000007947 */ /* 0x000fea0003800000 */
.L_x_5747:
[----:B------:R-:W1:Y:S01]  /*2490*/  DADD R12, R24, 2 ;  /* 0x40000000180c7429 */ /* 0x000e620000000000 */
[----:B0-----:R-:W-:Y:S01]  /*24a0*/  IMAD.MOV.U32 R4, RZ, RZ, 0x1 ;  /* 0x00000001ff047424 */ /* 0x001fe200078e00ff */
[----:B------:R-:W-:Y:S01]  /*24b0*/  FSETP.GEU.AND P1, PT, |R25|, 6.5827683646048100446e-37, PT ;  /* 0x036000001900780b */ /* 0x000fe20003f2e200 */
[----:B------:R-:W-:Y:S03]  /*24c0*/  BSSY B1, `(.L_x_5749) ;  /* 0x0000013000017945 */ /* 0x000fe60003800000 */
        /* <DEDUP_REMOVED lines=15> */
[----:B------:R-:W-:Y:S05]  /*25c0*/  CALL.REL.NOINC `($__internal_6_$__cuda_sm20_div_rn_f64_full) ;  /* 0x0000b7a000007944 */ /* 0x000fea0003c00000 */
[----:B------:R-:W-:Y:S02]  /*25d0*/  IMAD.MOV.U32 R4, RZ, RZ, R26 ;  /* 0x000000ffff047224 */ /* 0x000fe400078e001a */
[----:B------:R-:W-:Y:S02]  /*25e0*/  IMAD.MOV.U32 R5, RZ, RZ, R3 ;  /* 0x000000ffff057224 */ /* 0x000fe400078e0003 */
.L_x_5750:
[----:B------:R-:W-:Y:S05]  /*25f0*/  BSYNC B1 ;  /* 0x0000000000017941 */ /* 0x000fea0003800000 */
.L_x_5749:
[----:B------:R-:W2:Y:S01]  /*2600*/  DMUL R4, R4, R24 ;  /* 0x0000001804047228 */ /* 0x000ea20000000000 */
[----:B------:R-:W-:Y:S02]  /*2610*/  IMAD.MOV.U32 R10, RZ, RZ, 0x2fbe14b5 ;  /* 0x2fbe14b5ff0a7424 */ /* 0x000fe400078e00ff */
[----:B------:R-:W-:-:S03]  /*2620*/  IMAD.MOV.U32 R11, RZ, RZ, 0x3eb372fb ;  /* 0x3eb372fbff0b7424 */ /* 0x000fc600078e00ff */
[----:B--2---:R-:W2:-:S06]  /*2630*/  DADD R6, -R4, R24 ;  /* 0x0000000004067229 */ /* 0x004e8c0000000118 */
[----:B--2---:R-:W2:-:S06]  /*2640*/  DMUL R8, R6, R6 ;  /* 0x0000000606087228 */ /* 0x004e8c0000000000 */
[----:B--2---:R-:W2:-:S06]  /*2650*/  DFMA R10, R8, R10, c[0x2][0xa8] ;  /* 0x00802a00080a762b */ /* 0x004e8c000000000a */
[----:B--2---:R-:W2:-:S06]  /*2660*/  DFMA R10, R8, R10, c[0x2][0xb0] ;  /* 0x00802c00080a762b */ /* 0x004e8c000000000a */
[----:B--2---:R-:W2:-:S06]  /*2670*/  DFMA R10, R8, R10, c[0x2][0xb8] ;  /* 0x00802e00080a762b */ /* 0x004e8c000000000a */
[----:B--2---:R-:W2:-:S06]  /*2680*/  DFMA R10, R8, R10, c[0x2][0xc0] ;  /* 0x00803000080a762b */ /* 0x004e8c000000000a */
[----:B--2---:R-:W2:-:S06]  /*2690*/  DFMA R10, R8, R10, c[0x2][0xc8] ;  /* 0x00803200080a762b */ /* 0x004e8c000000000a */
[----:B--2---:R-:W2:-:S06]  /*26a0*/  DFMA R10, R8, R10, c[0x2][0xd0] ;  /* 0x00803400080a762b */ /* 0x004e8c000000000a */
[----:B--2---:R-:W2:-:S06]  /*26b0*/  DFMA R10, R8, R10, c[0x2][0xd8] ;  /* 0x00803600080a762b */ /* 0x004e8c000000000a */
[----:B--2---:R-:W2:-:S06]  /*26c0*/  DMUL R10, R8, R10 ;  /* 0x0000000a080a7228 */ /* 0x004e8c0000000000 */
[----:B--2---:R-:W2:-:S06]  /*26d0*/  DFMA R10, R6, R10, -R4 ;  /* 0x0000000a060a722b */ /* 0x004e8c0000000804 */
[----:B--2---:R2:W3:-:S06]  /*26e0*/  DADD R4, R10, R24 ;  /* 0x000000000a047229 */ /* 0x0044cc0000000018 */
.L_x_5748:
[----:B------:R-:W-:Y:S05]  /*26f0*/  BSYNC B0 ;  /* 0x0000000000007941 */ /* 0x000fea0003800000 */
.L_x_5746:
[----:B------:R-:W4:Y:S01]  /*2700*/  LDC.U8 R8, c[0x0][0x371] ;  /* 0x0000dc40ff087b82 */ /* 0x000f220000000000 */
[----:B------:R-:W5:Y:S01]  /*2710*/  DSETP.MIN.AND P0, P1, RZ, R22, PT ;  /* 0x00000016ff00722a */ /* 0x000f620003900000 */
[----:B------:R-:W-:Y:S02]  /*2720*/  IMAD.MOV.U32 R0, RZ, RZ, RZ ;  /* 0x000000ffff007224 */ /* 0x000fe400078e00ff */
[----:B------:R-:W-:Y:S02]  /*2730*/  IMAD.MOV.U32 R7, RZ, RZ, R22 ;  /* 0x000000ffff077224 */ /* 0x000fe400078e0016 */
[----:B------:R-:W-:Y:S01]  /*2740*/  IMAD.MOV.U32 R6, RZ, RZ, RZ ;  /* 0x000000ffff067224 */ /* 0x000fe200078e00ff */
[----:B-----5:R-:W-:-:S04]  /*2750*/  FSEL R3, R0, R23, P0 ;  /* 0x0000001700037208 */ /* 0x020fc80000000000 */
[----:B------:R-:W-:-:S04]  /*2760*/  SEL R6, R6, R7, P0 ;  /* 0x0000000706067207 */ /* 0x000fc80000000000 */
[----:B------:R-:W-:-:S05]  /*2770*/  @P1 LOP3.LUT R3, R23, 0x80000, RZ, 0xfc, !PT ;  /* 0x0008000017031812 */ /* 0x000fca00078efcff */
[----:B------:R-:W-:Y:S01]  /*2780*/  IMAD.MOV.U32 R7, RZ, RZ, R3 ;  /* 0x000000ffff077224 */ /* 0x000fe200078e0003 */
[----:B----4-:R-:W-:-:S05]  /*2790*/  PRMT R0, R8, 0x9910, RZ ;  /* 0x0000991008007816 */ /* 0x010fca00000000ff */
[----:B-1-3--:R1:W3:Y:S01]  /*27a0*/  DADD R4, R6, -R4 ;  /* 0x0000000006047229 */ /* 0x00a2e20000000804 */
[----:B------:R-:W-:-:S13]  /*27b0*/  ISETP.GT.AND P0, PT, R0, 0x9, PT ;  /* 0x000000090000780c */ /* 0x000fda0003f04270 */
[----:B------:R-:W-:Y:S05]  /*27c0*/  @P0 BRA `(.L_x_5751) ;  /* 0x0000044000000947 */ /* 0x000fea0003800000 */
[----:B-1-3--:R-:W-:-:S13]  /*27d0*/  ISETP.GT.AND P0, PT, R0, 0x4, PT ;  /* 0x000000040000780c */ /* 0x00afda0003f04270 */
[----:B------:R-:W-:Y:S05]  /*27e0*/  @P0 BRA `(.L_x_5752) ;  /* 0x000001c000000947 */ /* 0x000fea0003800000 */
[----:B------:R-:W-:-:S13]  /*27f0*/  ISETP.GT.AND P0, PT, R0, 0x1, PT ;  /* 0x000000010000780c */ /* 0x000fda0003f04270 */
[----:B------:R-:W-:Y:S05]  /*2800*/  @P0 BRA `(.L_x_5753) ;  /* 0x000000b000000947 */ /* 0x000fea0003800000 */
[----:B------:R-:W-:-:S13]  /*2810*/  ISETP.NE.AND P0, PT, R8, RZ, PT ;  /* 0x000000ff0800720c */ /* 0x000fda0003f05270 */
[----:B------:R-:W-:Y:S05]  /*2820*/  @!P0 BRA `(.L_x_5754) ;  /* 0x0000005000008947 */ /* 0x000fea0003800000 */
[----:B------:R-:W-:-:S13]  /*2830*/  ISETP.NE.AND P0, PT, R0, 0x1, PT ;  /* 0x000000010000780c */ /* 0x000fda0003f05270 */
[----:B------:R-:W-:Y:S05]  /*2840*/  @P0 BRA `(.L_x_5755) ;  /* 0x00000db000000947 */ /* 0x000fea0003800000 */
[----:B------:R-:W1:Y:S02]  /*2850*/  F2I.F64.TRUNC R5, R4 ;  /* 0x0000000400057311 */ /* 0x000e64000030d100 */
[----:B-1----:R1:W-:Y:S01]  /*2860*/  STG.E.U8 [R16.64], R5 ;  /* 0x0000000510007986 */ /* 0x0023e2000c101124 */
[----:B------:R-:W-:Y:S05]  /*2870*/  BRA `(.L_x_5756) ;  /* 0x00000f1000007947 */ /* 0x000fea0003800000 */
.L_x_5754:
[----:B------:R-:W1:Y:S02]  /*2880*/  F2I.S64.F64.TRUNC R4, R4 ;  /* 0x0000000400047311 */ /* 0x000e64000030d900 */
[----:B-1----:R-:W-:-:S05]  /*2890*/  IMAD.MOV.U32 R3, RZ, RZ, R4 ;  /* 0x000000ffff037224 */ /* 0x002fca00078e0004 */
[----:B------:R1:W-:Y:S01]  /*28a0*/  STG.E.U8 [R16.64], R3 ;  /* 0x0000000310007986 */ /* 0x0003e2000c101124 */
[----:B------:R-:W-:Y:S05]  /*28b0*/  BRA `(.L_x_5756) ;  /* 0x00000ed000007947 */ /* 0x000fea0003800000 */
.L_x_5753:
[----:B------:R-:W-:-:S13]  /*28c0*/  ISETP.NE.AND P0, PT, R0, 0x2, PT ;  /* 0x000000020000780c */ /* 0x000fda0003f05270 */
[----:B------:R-:W-:Y:S05]  /*28d0*/  @!P0 BRA `(.L_x_5757) ;  /* 0x000000a000008947 */ /* 0x000fea0003800000 */
[----:B------:R-:W-:-:S13]  /*28e0*/  ISETP.NE.AND P0, PT, R0, 0x3, PT ;  /* 0x000000030000780c */ /* 0x000fda0003f05270 */
[----:B------:R-:W-:Y:S05]  /*28f0*/  @!P0 BRA `(.L_x_5758) ;  /* 0x0000005000008947 */ /* 0x000fea0003800000 */
[----:B------:R-:W-:-:S13]  /*2900*/  ISETP.NE.AND P0, PT, R0, 0x4, PT ;  /* 0x000000040000780c */ /* 0x000fda0003f05270 */
[----:B------:R-:W-:Y:S05]  /*2910*/  @P0 BRA `(.L_x_5755) ;  /* 0x00000ce000000947 */ /* 0x000fea0003800000 */
[----:B------:R-:W1:Y:S02]  /*2920*/  F2I.S64.F64.TRUNC R4, R4 ;  /* 0x0000000400047311 */ /* 0x000e64000030d900 */
[----:B-1----:R1:W-:Y:S01]  /*2930*/  STG.E.64 [R16.64], R4 ;  /* 0x0000000410007986 */ /* 0x0023e2000c101b24 */
[----:B------:R-:W-:Y:S05]  /*2940*/  BRA `(.L_x_5756) ;  /* 0x00000e4000007947 */ /* 0x000fea0003800000 */
.L_x_5758:
[----:B------:R-:W1:Y:S02]  /*2950*/  F2I.F64.TRUNC R5, R4 ;  /* 0x0000000400057311 */ /* 0x000e64000030d100 */
[----:B-1----:R1:W-:Y:S01]  /*2960*/  STG.E [R16.64], R5 ;  /* 0x0000000510007986 */ /* 0x0023e2000c101924 */
[----:B------:R-:W-:Y:S05]  /*2970*/  BRA `(.L_x_5756) ;  /* 0x00000e1000007947 */ /* 0x000fea0003800000 */
.L_x_5757:
[----:B------:R-:W1:Y:S02]  /*2980*/  F2I.F64.TRUNC R5, R4 ;  /* 0x0000000400057311 */ /* 0x000e64000030d100 */
[----:B-1----:R1:W-:Y:S01]  /*2990*/  STG.E.U16 [R16.64], R5 ;  /* 0x0000000510007986 */ /* 0x0023e2000c101524 */
[----:B------:R-:W-:Y:S05]  /*29a0*/  BRA `(.L_x_5756) ;  /* 0x00000de000007947 */ /* 0x000fea0003800000 */
.L_x_5752:
[----:B------:R-:W-:-:S13]  /*29b0*/  ISETP.GT.AND P0, PT, R0, 0x6, PT ;  /* 0x000000060000780c */ /* 0x000fda0003f04270 */
[----:B------:R-:W-:Y:S05]  /*29c0*/  @P0 BRA `(.L_x_5759) ;  /* 0x000000f000000947 */ /* 0x000fea0003800000 */
[----:B------:R-:W-:-:S13]  /*29d0*/  ISETP.NE.AND P0, PT, R0, 0x5, PT ;  /* 0x000000050000780c */ /* 0x000fda0003f05270 */
[----:B------:R-:W-:Y:S05]  /*29e0*/  @!P0 BRA `(.L_x_5760) ;  /* 0x0000007000008947 */ /* 0x000fea0003800000 */
[----:B------:R-:W-:-:S13]  /*29f0*/  ISETP.NE.AND P0, PT, R0, 0x6, PT ;  /* 0x000000060000780c */ /* 0x000fda0003f05270 */
[----:B------:R-:W-:Y:S05]  /*2a00*/  @P0 BRA `(.L_x_5755) ;  /* 0x00000bf000000947 */ /* 0x000fea0003800000 */
[----:B------:R-:W1:Y:S01]  /*2a10*/  F2F.F32.F64 R3, R4 ;  /* 0x0000000400037310 */ /* 0x000e620000301000 */
[----:B------:R-:W1:-:S14]  /*2a20*/  DSETP.GEU.AND P0, PT, |R4|, c[0x2][0xe0], PT ;  /* 0x008038000400762a */ /* 0x000e5c0003f0e200 */
[----:B-1----:R-:W-:-:S05]  /*2a30*/  @!P0 FMUL R3, R3, 1.175494350822287508e-38 ;  /* 0x0080000003038820 */ /* 0x002fca0000400000 */
[----:B------:R1:W-:Y:S01]  /*2a40*/  STG.E [R16.64], R3 ;  /* 0x0000000310007986 */ /* 0x0003e2000c101924 */
[----:B------:R-:W-:Y:S05]  /*2a50*/  BRA `(.L_x_5756) ;  /* 0x00000d3000007947 */ /* 0x000fea0003800000 */
.L_x_5760:
[----:B------:R-:W1:Y:S01]  /*2a60*/  F2F.F32.F64 R0, R4 ;  /* 0x0000000400007310 */ /* 0x000e620000301000 */
[----:B------:R-:W1:-:S14]  /*2a70*/  DSETP.GEU.AND P0, PT, |R4|, c[0x2][0xe0], PT ;  /* 0x008038000400762a */ /* 0x000e5c0003f0e200 */
[----:B-1----:R-:W-:-:S05]  /*2a80*/  @!P0 FMUL R0, R0, 1.175494350822287508e-38 ;  /* 0x0080000000008820 */ /* 0x002fca0000400000 */
[----:B------:R-:W-:-:S05]  /*2a90*/  F2FP.PACK_AB R0, RZ, R0 ;  /* 0x00000000ff00723e */ /* 0x000fca00000000ff */
[----:B------:R1:W-:Y:S01]  /*2aa0*/  STG.E.U16 [R16.64], R0 ;  /* 0x0000000010007986 */ /* 0x0003e2000c101524 */
[----:B------:R-:W-:Y:S05]  /*2ab0*/  BRA `(.L_x_5756) ;  /* 0x00000cd000007947 */ /* 0x000fea0003800000 */
.L_x_5759:
[----:B------:R-:W-:-:S13]  /*2ac0*/  ISETP.NE.AND P0, PT, R0, 0x7, PT ;  /* 0x000000070000780c */ /* 0x000fda0003f05270 */
[----:B------:R-:W-:Y:S05]  /*2ad0*/  @!P0 BRA `(.L_x_5761) ;  /* 0x0000011000008947 */ /* 0x000fea0003800000 */
[----:B------:R-:W-:-:S13]  /*2ae0*/  ISETP.NE.AND P0, PT, R0, 0x8, PT ;  /* 0x000000080000780c */ /* 0x000fda0003f05270 */
[----:B------:R-:W-:Y:S05]  /*2af0*/  @!P0 BRA `(.L_x_5762) ;  /* 0x0000008000008947 */ /* 0x000fea0003800000 */
[----:B------:R-:W-:-:S13]  /*2b00*/  ISETP.NE.AND P0, PT, R0, 0x9, PT ;  /* 0x000000090000780c */ /* 0x000fda0003f05270 */
[----:B------:R-:W-:Y:S05]  /*2b10*/  @P0 BRA `(.L_x_5755) ;  /* 0x00000ae000000947 */ /* 0x000fea0003800000 */
[----:B------:R-:W1:Y:S01]  /*2b20*/  F2F.F32.F64 R6, R4 ;  /* 0x0000000400067310 */ /* 0x000e620000301000 */
[----:B------:R-:W1:Y:S01]  /*2b30*/  DSETP.GEU.AND P0, PT, |R4|, c[0x2][0xe0], PT ;  /* 0x008038000400762a */ /* 0x000e620003f0e200 */
[----:B------:R-:W-:-:S13]  /*2b40*/  IMAD.MOV.U32 R7, RZ, RZ, RZ ;  /* 0x000000ffff077224 */ /* 0x000fda00078e00ff */
[----:B-1----:R-:W-:-:S05]  /*2b50*/  @!P0 FMUL R6, R6, 1.175494350822287508e-38 ;  /* 0x0080000006068820 */ /* 0x002fca0000400000 */
[----:B------:R1:W-:Y:S01]  /*2b60*/  STG.E.64 [R16.64], R6 ;  /* 0x0000000610007986 */ /* 0x0003e2000c101b24 */
[----:B------:R-:W-:Y:S05]  /*2b70*/  BRA `(.L_x_5756) ;  /* 0x00000c1000007947 */ /* 0x000fea0003800000 */
.L_x_5762:
[----:B------:R-:W1:Y:S01]  /*2b80*/  F2F.F32.F64 R0, R4 ;  /* 0x0000000400007310 */ /* 0x000e620000301000 */
[----:B------:R-:W1:-:S14]  /*2b90*/  DSETP.GEU.AND P0, PT, |R4|, c[0x2][0xe0], PT ;  /* 0x008038000400762a */ /* 0x000e5c0003f0e200 */
[----:B-1----:R-:W-:-:S05]  /*2ba0*/  @!P0 FMUL R0, R0, 1.175494350822287508e-38 ;  /* 0x0080000000008820 */ /* 0x002fca0000400000 */
[----:B------:R-:W-:-:S04]  /*2bb0*/  F2FP.PACK_AB R3, RZ, R0 ;  /* 0x00000000ff03723e */ /* 0x000fc800000000ff */
[----:B------:R-:W-:-:S05]  /*2bc0*/  PRMT R3, R3, 0x5410, RZ ;  /* 0x0000541003037816 */ /* 0x000fca00000000ff */
[----:B------:R1:W-:Y:S01]  /*2bd0*/  STG.E [R16.64], R3 ;  /* 0x0000000310007986 */ /* 0x0003e2000c101924 */
[----:B------:R-:W-:Y:S05]  /*2be0*/  BRA `(.L_x_5756) ;  /* 0x00000ba000007947 */ /* 0x000fea0003800000 */
.L_x_5761:
[----:B------:R1:W-:Y:S01]  /*2bf0*/  STG.E.64 [R16.64], R4 ;  /* 0x0000000410007986 */ /* 0x0003e2000c101b24 */
[----:B------:R-:W-:Y:S05]  /*2c00*/  BRA `(.L_x_5756) ;  /* 0x00000b8000007947 */ /* 0x000fea0003800000 */
.L_x_5751:
[----:B-1-3--:R-:W-:-:S13]  /*2c10*/  ISETP.GT.AND P0, PT, R0, 0x18, PT ;  /* 0x000000180000780c */ /* 0x00afda0003f04270 */
[----:B------:R-:W-:Y:S05]  /*2c20*/  @P0 BRA `(.L_x_5763) ;  /* 0x0000046000000947 */ /* 0x000fea0003800000 */
[----:B------:R-:W-:-:S13]  /*2c30*/  ISETP.GT.AND P0, PT, R0, 0xe, PT ;  /* 0x0000000e0000780c */ /* 0x000fda0003f04270 */
[----:B------:R-:W-:Y:S05]  /*2c40*/  @P0 BRA `(.L_x_5764) ;  /* 0x000000b000000947 */ /* 0x000fea0003800000 */
[----:B------:R-:W-:-:S13]  /*2c50*/  ISETP.NE.AND P0, PT, R0, 0xa, PT ;  /* 0x0000000a0000780c */ /* 0x000fda0003f05270 */
[----:B------:R-:W-:Y:S05]  /*2c60*/  @!P0 BRA `(.L_x_5765) ;  /* 0x0000006000008947 */ /* 0x000fea0003800000 */
[----:B------:R-:W-:-:S13]  /*2c70*/  ISETP.NE.AND P0, PT, R0, 0xb, PT ;  /* 0x0000000b0000780c */ /* 0x000fda0003f05270 */
[----:B------:R-:W-:Y:S05]  /*2c80*/  @P0 BRA `(.L_x_5755) ;  /* 0x0000097000000947 */ /* 0x000fea0003800000 */
[----:B------:R-:W1:-:S06]  /*2c90*/  DSETP.NEU.AND P0, PT, R4, RZ, PT ;  /* 0x000000ff0400722a */ /* 0x000e4c0003f0d000 */
[----:B-1----:R-:W-:-:S05]  /*2ca0*/  SEL R3, RZ, 0x1, !P0 ;  /* 0x00000001ff037807 */ /* 0x002fca0004000000 */
[----:B------:R1:W-:Y:S01]  /*2cb0*/  STG.E.U8 [R16.64], R3 ;  /* 0x0000000310007986 */ /* 0x0003e2000c101124 */
[----:B------:R-:W-:Y:S05]  /*2cc0*/  BRA `(.L_x_5756) ;  /* 0x00000ac000007947 */ /* 0x000fea0003800000 */
.L_x_5765:
[----:B------:R-:W-:-:S05]  /*2cd0*/  CS2R R6, SRZ ;  /* 0x0000000000067805 */ /* 0x000fca000001ff00 */
[----:B------:R1:W-:Y:S01]  /*2ce0*/  STG.E.128 [R16.64], R4 ;  /* 0x0000000410007986 */ /* 0x0003e2000c101d24 */
[----:B------:R-:W-:Y:S05]  /*2cf0*/  BRA `(.L_x_5756) ;  /* 0x00000a9000007947 */ /* 0x000fea0003800000 */
.L_x_5764:
        /* <DEDUP_REMOVED lines=8> */
[----:B------:R-:W-:-:S13]  /*2d80*/  BSSY B0, `(.L_x_5768) ;  /* 0x000000f000007945 */ /* 0x000fda0003800000 */
[----:B-1----:R-:W-:-:S05]  /*2d90*/  @!P0 FMUL R9, R9, 1.175494350822287508e-38 ;  /* 0x0080000009098820 */ /* 0x002fca0000400000 */
        /* <DEDUP_REMOVED lines=13> */
.L_x_5769:
[----:B------:R-:W-:Y:S05]  /*2e70*/  BSYNC B0 ;  /* 0x0000000000007941 */ /* 0x000fea0003800000 */
.L_x_5768:
[----:B------:R-:W-:-:S05]  /*2e80*/  LOP3.LUT R7, R0, R7, RZ, 0xfc, !PT ;  /* 0x0000000700077212 */ /* 0x000fca00078efcff */
[----:B------:R1:W-:Y:S01]  /*2e90*/  STG.E.U8 [R16.64], R7 ;  /* 0x0000000710007986 */ /* 0x0003e2000c101124 */
[----:B------:R-:W-:Y:S05]  /*2ea0*/  BRA `(.L_x_5756) ;  /* 0x000008e000007947 */ /* 0x000fea0003800000 */
.L_x_5767:
[----:B------:R-:W1:Y:S01]  /*2eb0*/  F2F.F32.F64 R7, R4 ;  /* 0x0000000400077310 */ /* 0x000e620000301000 */
[----:B------:R-:W1:Y:S01]  /*2ec0*/  DSETP.GEU.AND P0, PT, |R4|, c[0x2][0xe0], PT ;  /* 0x008038000400762a */ /* 0x000e620003f0e200 */
[----:B------:R-:W-:-:S13]  /*2ed0*/  BSSY B0, `(.L_x_5770) ;  /* 0x0000010000007945 */ /* 0x000fda0003800000 */
[----:B-1----:R-:W-:-:S05]  /*2ee0*/  @!P0 FMUL R7, R7, 1.175494350822287508e-38 ;  /* 0x0080000007078820 */ /* 0x002fca0000400000 */
        /* <DEDUP_REMOVED lines=11> */
.L_x_5771:
[----:B------:R-:W-:Y:S01]  /*2fa0*/  IMAD.MOV.U32 R0, RZ, RZ, 0x7f ;  /* 0x0000007fff007424 */ /* 0x000fe200078e00ff */
[----:B------:R-:W-:-:S04]  /*2fb0*/  ISETP.GT.U32.AND P0, PT, R3, 0x7f800000, PT ;  /* 0x7f8000000300780c */ /* 0x000fc80003f04070 */
[----:B------:R-:W-:-:S04]  /*2fc0*/  SEL R0, R0, 0x7c, P0 ;  /* 0x0000007c00007807 */ /* 0x000fc80000000000 */
.L_x_5772:
[----:B------:R-:W-:Y:S05]  /*2fd0*/  BSYNC B0 ;  /* 0x0000000000007941 */ /* 0x000fea0003800000 */
.L_x_5770:
[----:B------:R-:W-:-:S04]  /*2fe0*/  LOP3.LUT R3, R7, 0x80000000, RZ, 0xc0, !PT ;  /* 0x8000000007037812 */ /* 0x000fc800078ec0ff */
[----:B------:R-:W-:-:S04]  /*2ff0*/  SHF.R.U32.HI R3, RZ, 0x18, R3 ;  /* 0x00000018ff037819 */ /* 0x000fc80000011603 */
[----:B------:R-:W-:-:S05]  /*3000*/  LOP3.LUT R3, R0, R3, RZ, 0xfc, !PT ;  /* 0x0000000300037212 */ /* 0x000fca00078efcff */
[----:B------:R1:W-:Y:S01]  /*3010*/  STG.E.U8 [R16.64], R3 ;  /* 0x0000000310007986 */ /* 0x0003e2000c101124 */
[----:B------:R-:W-:Y:S05]  /*3020*/  BRA `(.L_x_5756) ;  /* 0x0000076000007947 */ /* 0x000fea0003800000 */
.L_x_5766:
[----:B------:R-:W1:Y:S01]  /*3030*/  F2F.F32.F64 R0, R4 ;  /* 0x0000000400007310 */ /* 0x000e620000301000 */
[----:B------:R-:W1:-:S14]  /*3040*/  DSETP.GEU.AND P0, PT, |R4|, c[0x2][0xe0], PT ;  /* 0x008038000400762a */ /* 0x000e5c0003f0e200 */
[----:B-1----:R-:W-:-:S05]  /*3050*/  @!P0 FMUL R0, R0, 1.175494350822287508e-38 ;  /* 0x0080000000008820 */ /* 0x002fca0000400000 */
[----:B------:R-:W-:-:S05]  /*3060*/  F2FP.BF16.PACK_AB R0, RZ, R0 ;  /* 0x00000000ff00723e */ /* 0x000fca00000010ff */
[----:B------:R1:W-:Y:S01]  /*3070*/  STG.E.U16 [R16.64], R0 ;  /* 0x0000000010007986 */ /* 0x0003e2000c101524 */
[----:B------:R-:W-:Y:S05]  /*3080*/  BRA `(.L_x_5756) ;  /* 0x0000070000007947 */ /* 0x000fea0003800000 */
.L_x_5763:
        /* <DEDUP_REMOVED lines=8> */
[----:B------:R-:W1:Y:S02]  /*3110*/  F2I.U32.F64.TRUNC R5, R4 ;  /* 0x0000000400057311 */ /* 0x000e64000030d000 */
[----:B-1----:R1:W-:Y:S01]  /*3120*/  STG.E.U16 [R16.64], R5 ;  /* 0x0000000510007986 */ /* 0x0023e2000c101524 */
[----:B------:R-:W-:Y:S05]  /*3130*/  BRA `(.L_x_5756) ;  /* 0x0000065000007947 */ /* 0x000fea0003800000 */
.L_x_5775:
[----:B------:R-:W1:Y:S01]  /*3140*/  F2F.F32.F64 R7, R4 ;  /* 0x0000000400077310 */ /* 0x000e620000301000 */
[----:B------:R-:W1:Y:S01]  /*3150*/  DSETP.GEU.AND P0, PT, |R4|, c[0x2][0xe0], PT ;  /* 0x008038000400762a */ /* 0x000e620003f0e200 */
[----:B------:R-:W-:Y:S01]  /*3160*/  BSSY B0, `(.L_x_5776) ;  /* 0x0000015000007945 */ /* 0x000fe20003800000 */
[----:B------:R-:W-:-:S12]  /*3170*/  IMAD.MOV.U32 R8, RZ, RZ, 0x80 ;  /* 0x00000080ff087424 */ /* 0x000fd800078e00ff */
[----:B-1----:R-:W-:-:S05]  /*3180*/  @!P0 FMUL R7, R7, 1.175494350822287508e-38 ;  /* 0x0080000007078820 */ /* 0x002fca0000400000 */
        /* <DEDUP_REMOVED lines=14> */
.L_x_5778:
[----:B------:R-:W-:-:S04]  /*3270*/  LOP3.LUT R3, R7, 0x80000000, RZ, 0xc0, !PT ;  /* 0x8000000007037812 */ /* 0x000fc800078ec0ff */
[----:B------:R-:W-:-:S04]  /*3280*/  SHF.R.U32.HI R3, RZ, 0x18, R3 ;  /* 0x00000018ff037819 */ /* 0x000fc80000011603 */
[----:B------:R-:W-:-:S04]  /*3290*/  LOP3.LUT R0, R0, R3, RZ, 0xfc, !PT ;  /* 0x0000000300007212 */ /* 0x000fc800078efcff */
[----:B------:R-:W-:Y:S02]  /*32a0*/  PRMT R8, R0, 0x7610, R8 ;  /* 0x0000761000087816 */ /* 0x000fe40000000008 */
.L_x_5777:
[----:B------:R-:W-:Y:S05]  /*32b0*/  BSYNC B0 ;  /* 0x0000000000007941 */ /* 0x000fea0003800000 */
.L_x_5776:
[----:B------:R1:W-:Y:S01]  /*32c0*/  STG.E.U8 [R16.64], R8 ;  /* 0x0000000810007986 */ /* 0x0003e2000c101124 */
[----:B------:R-:W-:Y:S05]  /*32d0*/  BRA `(.L_x_5756) ;  /* 0x000004b000007947 */ /* 0x000fea0003800000 */
.L_x_5774:
        /* <DEDUP_REMOVED lines=19> */
.L_x_5781:
[----:B------:R-:W-:-:S04]  /*3410*/  LOP3.LUT R3, R7, 0x80000000, RZ, 0xc0, !PT ;  /* 0x8000000007037812 */ /* 0x000fc800078ec0ff */
[----:B------:R-:W-:-:S04]  /*3420*/  SHF.R.U32.HI R3, RZ, 0x18, R3 ;  /* 0x00000018ff037819 */ /* 0x000fc80000011603 */
[----:B------:R-:W-:-:S04]  /*3430*/  LOP3.LUT R0, R0, R3, RZ, 0xfc, !PT ;  /* 0x0000000300007212 */ /* 0x000fc800078efcff */
[----:B------:R-:W-:Y:S02]  /*3440*/  PRMT R8, R0, 0x7610, R8 ;  /* 0x0000761000087816 */ /* 0x000fe40000000008 */
.L_x_5780:
[----:B------:R-:W-:Y:S05]  /*3450*/  BSYNC B0 ;  /* 0x0000000000007941 */ /* 0x000fea0003800000 */
.L_x_5779:
[----:B------:R1:W-:Y:S01]  /*3460*/  STG.E.U8 [R16.64], R8 ;  /* 0x0000000810007986 */ /* 0x0003e2000c101124 */
[----:B------:R-:W-:Y:S05]  /*3470*/  BRA `(.L_x_5756) ;  /* 0x0000031000007947 */ /* 0x000fea0003800000 */
.L_x_5773:
[----:B------:R-:W-:-:S13]  /*3480*/  ISETP.NE.AND P0, PT, R0, 0x1c, PT ;  /* 0x0000001c0000780c */ /* 0x000fda0003f05270 */
[----:B------:R-:W-:Y:S05]  /*3490*/  @!P0 BRA `(.L_x_5782) ;  /* 0x000002d000008947 */ /* 0x000fea0003800000 */
[----:B------:R-:W-:-:S13]  /*34a0*/  ISETP.NE.AND P0, PT, R0, 0x1d, PT ;  /* 0x0000001d0000780c */ /* 0x000fda0003f05270 */
[----:B------:R-:W-:Y:S05]  /*34b0*/  @!P0 BRA `(.L_x_5783) ;  /* 0x0000028000008947 */ /* 0x000fea0003800000 */
[----:B------:R-:W-:-:S13]  /*34c0*/  ISETP.NE.AND P0, PT, R0, 0x2c, PT ;  /* 0x0000002c0000780c */ /* 0x000fda0003f05270 */
[----:B------:R-:W-:Y:S05]  /*34d0*/  @P0 BRA `(.L_x_5755) ;  /* 0x0000012000000947 */ /* 0x000fea0003800000 */
[----:B------:R-:W1:Y:S01]  /*34e0*/  F2F.F32.F64 R8, R4 ;  /* 0x0000000400087310 */ /* 0x000e620000301000 */
[----:B------:R-:W1:-:S14]  /*34f0*/  DSETP.GEU.AND P0, PT, |R4|, c[0x2][0xe0], PT ;  /* 0x008038000400762a */ /* 0x000e5c0003f0e200 */
[----:B-1----:R-:W-:Y:S01]  /*3500*/  @!P0 FMUL R8, R8, 1.175494350822287508e-38 ;  /* 0x0080000008088820 */ /* 0x002fe20000400000 */
        /* <DEDUP_REMOVED lines=15> */
.L_x_5755:
[----:B0-----:R-:W-:Y:S01]  /*3600*/  MOV R14, 0x0 ;  /* 0x00000000000e7802 */ /* 0x001fe20000000f00 */
[----:B------:R-:W-:Y:S02]  /*3610*/  IMAD.MOV.U32 R4, RZ, RZ, c[0x4][0x128] ;  /* 0x01004a00ff047624 */ /* 0x000fe400078e00ff */
[----:B------:R-:W-:Y:S02]  /*3620*/  IMAD.MOV.U32 R5, RZ, RZ, c[0x4][0x12c] ;  /* 0x01004b00ff057624 */ /* 0x000fe400078e00ff */
[----:B------:R-:W-:Y:S01]  /*3630*/  IMAD.MOV.U32 R6, RZ, RZ, c[0x4][0x130] ;  /* 0x01004c00ff067624 */ /* 0x000fe200078e00ff */
[----:B------:R-:W0:Y:S01]  /*3640*/  LDC.64 R14, c[0x4][R14] ;  /* 0x010000000e0e7b82 */ /* 0x000e220000000a00 */
[----:B------:R-:W-:Y:S02]  /*3650*/  IMAD.MOV.U32 R7, RZ, RZ, c[0x4][0x134] ;  /* 0x01004d00ff077624 */ /* 0x000fe400078e00ff */
[----:B------:R-:W-:-:S02]  /*3660*/  IMAD.MOV.U32 R8, RZ, RZ, 0x65 ;  /* 0x00000065ff087424 */ /* 0x000fc400078e00ff */
[----:B--2---:R-:W-:Y:S02]  /*3670*/  IMAD.MOV.U32 R10, RZ, RZ, c[0x4][0x10] ;  /* 0x01000400ff0a7624 */ /* 0x004fe400078e00ff */
        /* <DEDUP_REMOVED lines=12> */
.L_x_5783:
[----:B------:R-:W1:Y:S02]  /*3740*/  F2I.U64.F64.TRUNC R4, R4 ;  /* 0x0000000400047311 */ /* 0x000e64000030d800 */
[----:B-1----:R1:W-:Y:S01]  /*3750*/  STG.E.64 [R16.64], R4 ;  /* 0x0000000410007986 */ /* 0x0023e2000c101b24 */
[----:B------:R-:W-:Y:S05]  /*3760*/  BRA `(.L_x_5756) ;  /* 0x0000002000007947 */ /* 0x000fea0003800000 */
.L_x_5782:
[----:B------:R-:W1:Y:S02]  /*3770*/  F2I.U32.F64.TRUNC R5, R4 ;  /* 0x0000000400057311 */ /* 0x000e64000030d000 */
[----:B-1----:R1:W-:Y:S02]  /*3780*/  STG.E [R16.64], R5 ;  /* 0x0000000510007986 */ /* 0x0023e4000c101924 */
.L_x_5756:
[----:B------:R-:W-:-:S05]  /*3790*/  IMAD R2, R2, 0x200, R19 ;  /* 0x0000020002027824 */ /* 0x000fca00078e0213 */
[----:B-1----:R-:W-:Y:S02]  /*37a0*/  IADD3 R17, R2, 0x80, RZ ;  /* 0x0000008002117810 */ /* 0x002fe40007ffe0ff */
.L_x_5710:
[----:B------:R-:W-:Y:S05]  /*37b0*/  BSYNC B6 ;  /* 0x0000000000067941 */ /* 0x000fea0003800000 */
.L_x_5709:
[----:B------:R-:W-:Y:S01]  /*37c0*/  ISETP.GE.AND P0, PT, R17, c[0x0][0x160], PT ;  /* 0x0000580011007a0c */ /* 0x000fe20003f06270 */
[----:B------:R-:W-:-:S12]  /*37d0*/  BSSY B6, `(.L_x_5784) ;  /* 0x00006e6000067945 */ /* 0x000fd80003800000 */
[----:B------:R-:W-:Y:S05]  /*37e0*/  @P0 BRA `(.L_x_5785) ;  /* 0x00006e4000000947 */ /* 0x000fea0003800000 */
[----:B------:R-:W-:Y:S01]  /*37f0*/  ISETP.NE.AND P0, PT, RZ, c[0x0][0x168], PT ;  /* 0x00005a00ff007a0c */ /* 0x000fe20003f05270 */
[----:B------:R-:W-:Y:S02]  /*3800*/  IMAD.MOV.U32 R0, RZ, RZ, RZ ;  /* 0x000000ffff007224 */ /* 0x000fe400078e00ff */
        /* <DEDUP_REMOVED lines=226> */
.L_x_5786:
[----:B------:R-:W1:Y:S01]  /*4630*/  LDC.U8 R5, c[0x0][0x372] ;  /* 0x0000dc80ff057b82 */ /* 0x000e620000000000 */
[----:B------:R-:W-:Y:S02]  /*4640*/  IADD3 R18, P0, R18, c[0x0][0x360], RZ ;  /* 0x0000d80012127a10 */ /* 0x000fe40007f1e0ff */
[----:B------:R-:W-:-:S03]  /*4650*/  IADD3 R2, P1, R0, c[0x0][0x368], RZ ;  /* 0x0000da0000027a10 */ /* 0x000fc60007f3e0ff */
[----:B------:R-:W-:Y:S02]  /*4660*/  IMAD.X R19, RZ, RZ, c[0x0][0x364], P0 ;  /* 0x0000d900ff137624 */ /* 0x000fe400000e06ff */
        /* <DEDUP_REMOVED lines=13> */
[----:B--23--:R1:W2:Y:S01]  /*4740*/  I2F.F64.S16 R24, R2 ;  /* 0x0000000200187312 */ /* 0x00c2a20000101c00 */
[----:B------:R-:W-:Y:S05]  /*4750*/  BRA `(.L_x_5792) ;  /* 0x00000e2000007947 */ /* 0x000fea0003800000 */
.L_x_5790:
[----:B------:R-:W3:Y:S02]  /*4760*/  LDG.E.U8 R2, [R2.64] ;  /* 0x0000002402027981 */ /* 0x000ee4000c1e1100 */
[----:B--23--:R1:W2:Y:S01]  /*4770*/  I2F.F64.U16 R24, R2 ;  /* 0x0000000200187312 */ /* 0x00c2a20000101800 */
[----:B------:R-:W-:Y:S05]  /*4780*/  BRA `(.L_x_5792) ;  /* 0x00000df000007947 */ /* 0x000fea0003800000 */
.L_x_5789:
[----:B------:R-:W-:-:S13]  /*4790*/  ISETP.NE.AND P0, PT, R4, 0x2, PT ;  /* 0x000000020400780c */ /* 0x000fda0003f05270 */
[----:B------:R-:W-:Y:S05]  /*47a0*/  @!P0 BRA `(.L_x_5793) ;  /* 0x000000a000008947 */ /* 0x000fea0003800000 */
[----:B------:R-:W-:-:S13]  /*47b0*/  ISETP.NE.AND P0, PT, R4, 0x3, PT ;  /* 0x000000030400780c */ /* 0x000fda0003f05270 */
[----:B------:R-:W-:Y:S05]  /*47c0*/  @!P0 BRA `(.L_x_5794) ;  /* 0x0000005000008947 */ /* 0x000fea0003800000 */
[----:B------:R-:W-:-:S13]  /*47d0*/  ISETP.NE.AND P0, PT, R4, 0x4, PT ;  /* 0x000000040400780c */ /* 0x000fda0003f05270 */
[----:B------:R-:W-:Y:S05]  /*47e0*/  @P0 BRA `(.L_x_5791) ;  /* 0x00000bf000000947 */ /* 0x000fea0003800000 */
[----:B--2---:R-:W2:Y:S02]  /*47f0*/  LDG.E.64 R24, [R2.64] ;  /* 0x0000002402187981 */ /* 0x004ea4000c1e1b00 */
[----:B--2---:R-:W1:Y:S01]  /*4800*/  I2F.F64.S64 R24, R24 ;  /* 0x0000001800187312 */ /* 0x004e620000301c00 */
[----:B------:R-:W-:Y:S05]  /*4810*/  BRA `(.L_x_5792) ;  /* 0x00000d6000007947 */ /* 0x000fea0003800000 */
.L_x_5794:
[----:B------:R-:W3:Y:S02]  /*4820*/  LDG.E R2, [R2.64] ;  /* 0x0000002402027981 */ /* 0x000ee4000c1e1900 */
[----:B--23--:R1:W2:Y:S01]  /*4830*/  I2F.F64 R24, R2 ;  /* 0x0000000200187312 */ /* 0x00c2a20000201c00 */
[----:B------:R-:W-:Y:S05]  /*4840*/  BRA `(.L_x_5792) ;  /* 0x00000d3000007947 */ /* 0x000fea0003800000 */
.L_x_5793:
[----:B------:R-:W3:Y:S02]  /*4850*/  LDG.E.U16 R2, [R2.64] ;  /* 0x0000002402027981 */ /* 0x000ee4000c1e1500 */
[----:B--23--:R1:W2:Y:S01]  /*4860*/  I2F.F64.S16 R24, R2 ;  /* 0x0000000200187312 */ /* 0x00c2a20000101c00 */
[----:B------:R-:W-:Y:S05]  /*4870*/  BRA `(.L_x_5792) ;  /* 0x00000d0000007947 */ /* 0x000fea0003800000 */
.L_x_5788:
[----:B------:R-:W-:-:S13]  /*4880*/  ISETP.GT.AND P0, PT, R4, 0x6, PT ;  /* 0x000000060400780c */ /* 0x000fda0003f04270 */
[----:B------:R-:W-:Y:S05]  /*4890*/  @P0 BRA `(.L_x_5795) ;  /* 0x000000d000000947 */ /* 0x000fea0003800000 */
[----:B------:R-:W-:-:S13]  /*48a0*/  ISETP.NE.AND P0, PT, R4, 0x5, PT ;  /* 0x000000050400780c */ /* 0x000fda0003f05270 */
[----:B------:R-:W-:Y:S05]  /*48b0*/  @!P0 BRA `(.L_x_5796) ;  /* 0x0000006000008947 */ /* 0x000fea0003800000 */
[----:B------:R-:W-:-:S13]  /*48c0*/  ISETP.NE.AND P0, PT, R4, 0x6, PT ;  /* 0x000000060400780c */ /* 0x000fda0003f05270 */
[----:B------:R-:W-:Y:S05]  /*48d0*/  @P0 BRA `(.L_x_5791) ;  /* 0x00000b0000000947 */ /* 0x000fea0003800000 */
[----:B--2---:R-:W2:Y:S02]  /*48e0*/  LDG.E R24, [R2.64] ;  /* 0x0000002402187981 */ /* 0x004ea4000c1e1900 */
[----:B--2---:R-:W-:-:S06]  /*48f0*/  FMUL.FTZ R24, R24, 1 ;  /* 0x3f80000018187820 */ /* 0x004fcc0000410000 */
[----:B------:R-:W1:Y:S01]  /*4900*/  F2F.F64.F32 R24, R24 ;  /* 0x0000001800187310 */ /* 0x000e620000201800 */
[----:B------:R-:W-:Y:S05]  /*4910*/  BRA `(.L_x_5792) ;  /* 0x00000c6000007947 */ /* 0x000fea0003800000 */
.L_x_5796:
[----:B------:R-:W3:Y:S02]  /*4920*/  LDG.E.U16 R0, [R2.64] ;  /* 0x0000002402007981 */ /* 0x000ee4000c1e1500 */
[----:B---3--:R-:W-:-:S05]  /*4930*/  HADD2.F32 R0, -RZ, R0.H0_H0 ;  /* 0x20000000ff007230 */ /* 0x008fca0000004100 */
[----:B------:R-:W-:-:S04]  /*4940*/  FMUL.FTZ R0, R0, 1 ;  /* 0x3f80000000007820 */ /* 0x000fc80000410000 */
[----:B--2---:R1:W2:Y:S01]  /*4950*/  F2F.F64.F32 R24, R0 ;  /* 0x0000000000187310 */ /* 0x0042a20000201800 */
[----:B------:R-:W-:Y:S05]  /*4960*/  BRA `(.L_x_5792) ;  /* 0x00000c1000007947 */ /* 0x000fea0003800000 */
.L_x_5795:
[----:B------:R-:W-:-:S13]  /*4970*/  ISETP.NE.AND P0, PT, R4, 0x7, PT ;  /* 0x000000070400780c */ /* 0x000fda0003f05270 */
[----:B------:R-:W-:Y:S05]  /*4980*/  @!P0 BRA `(.L_x_5797) ;  /* 0x000000d000008947 */ /* 0x000fea0003800000 */
[----:B------:R-:W-:-:S13]  /*4990*/  ISETP.NE.AND P0, PT, R4, 0x8, PT ;  /* 0x000000080400780c */ /* 0x000fda0003f05270 */
[----:B------:R-:W-:Y:S05]  /*49a0*/  @!P0 BRA `(.L_x_5798) ;  /* 0x0000006000008947 */ /* 0x000fea0003800000 */
[----:B------:R-:W-:-:S13]  /*49b0*/  ISETP.NE.AND P0, PT, R4, 0x9, PT ;  /* 0x000000090400780c */ /* 0x000fda0003f05270 */
[----:B------:R-:W-:Y:S05]  /*49c0*/  @P0 BRA `(.L_x_5791) ;  /* 0x00000a1000000947 */ /* 0x000fea0003800000 */
[----:B------:R-:W3:Y:S02]  /*49d0*/  LDG.E R2, [R2.64] ;  /* 0x0000002402027981 */ /* 0x000ee4000c1e1900 */
[----:B--23--:R-:W-:-:S06]  /*49e0*/  FMUL.FTZ R24, R2, 1 ;  /* 0x3f80000002187820 */ /* 0x00cfcc0000410000 */
[----:B------:R-:W1:Y:S01]  /*49f0*/  F2F.F64.F32 R24, R24 ;  /* 0x0000001800187310 */ /* 0x000e620000201800 */
[----:B------:R-:W-:Y:S05]  /*4a00*/  BRA `(.L_x_5792) ;  /* 0x00000b7000007947 */ /* 0x000fea0003800000 */
.L_x_5798:
[----:B------:R-:W3:Y:S02]  /*4a10*/  LDG.E.U16 R2, [R2.64] ;  /* 0x0000002402027981 */ /* 0x000ee4000c1e1500 */
[----:B---3--:R-:W-:-:S05]  /*4a20*/  HADD2.F32 R0, -RZ, R2.H0_H0 ;  /* 0x20000002ff007230 */ /* 0x008fca0000004100 */
[----:B------:R-:W-:-:S04]  /*4a30*/  FMUL.FTZ R0, R0, 1 ;  /* 0x3f80000000007820 */ /* 0x000fc80000410000 */
[----:B--2---:R1:W2:Y:S01]  /*4a40*/  F2F.F64.F32 R24, R0 ;  /* 0x0000000000187310 */ /* 0x0042a20000201800 */
[----:B------:R-:W-:Y:S05]  /*4a50*/  BRA `(.L_x_5792) ;  /* 0x00000b2000007947 */ /* 0x000fea0003800000 */
.L_x_5797:
[----:B--2---:R1:W5:Y:S01]  /*4a60*/  LDG.E.64 R24, [R2.64] ;  /* 0x0000002402187981 */ /* 0x004362000c1e1b00 */
[----:B------:R-:W-:Y:S05]  /*4a70*/  BRA `(.L_x_5792) ;  /* 0x00000b0000007947 */ /* 0x000fea0003800000 */
.L_x_5787:
        /* <DEDUP_REMOVED lines=9> */
[----:B--2---:R-:W-:Y:S01]  /*4b10*/  IMAD.MOV.U32 R24, RZ, RZ, RZ ;  /* 0x000000ffff187224 */ /* 0x004fe200078e00ff */
[----:B---3--:R-:W-:-:S04]  /*4b20*/  ISETP.NE.AND P0, PT, R2, RZ, PT ;  /* 0x000000ff0200720c */ /* 0x008fc80003f05270 */
[----:B------:R-:W-:Y:S01]  /*4b30*/  FSEL R25, RZ, 1.875, !P0 ;  /* 0x3ff00000ff197808 */ /* 0x000fe20004000000 */
[----:B------:R-:W-:Y:S05]  /*4b40*/  BRA `(.L_x_5792) ;  /* 0x00000a3000007947 */ /* 0x000fea0003800000 */
.L_x_5801:
[----:B--2---:R1:W5:Y:S01]  /*4b50*/  LDG.E.64 R24, [R2.64] ;  /* 0x0000002402187981 */ /* 0x004362000c1e1b00 */
[----:B------:R-:W-:Y:S05]  /*4b60*/  BRA `(.L_x_5792) ;  /* 0x00000a1000007947 */ /* 0x000fea0003800000 */
.L_x_5800:
        /* <DEDUP_REMOVED lines=10> */
[----:B------:R-:W1:Y:S01]  /*4c10*/  FLO.U32 R5, R4 ;  /* 0x0000000400057300 */ /* 0x000e6200000e0000 */
[C---:B------:R-:W-:Y:S02]  /*4c20*/  IADD3 R6, R4.reuse, 0x1000000, RZ ;  /* 0x0100000004067810 */ /* 0x040fe40007ffe0ff */
[----:B------:R-:W-:Y:S02]  /*4c30*/  IADD3 R2, R4, -0x1, RZ ;  /* 0xffffffff04027810 */ /* 0x000fe40007ffe0ff */
[----:B------:R-:W-:Y:S02]  /*4c40*/  SHF.R.S32.HI R6, RZ, 0x8, R6 ;  /* 0x00000008ff067819 */ /* 0x000fe40000011406 */
[----:B------:R-:W-:Y:S02]  /*4c50*/  SHF.R.S32.HI R2, RZ, 0x1f, R2 ;  /* 0x0000001fff027819 */ /* 0x000fe40000011402 */
[----:B-1----:R-:W-:-:S04]  /*4c60*/  IADD3 R5, -R5, 0x1f, RZ ;  /* 0x0000001f05057810 */ /* 0x002fc80007ffe1ff */
        /* <DEDUP_REMOVED lines=10> */
[----:B--2---:R1:W2:Y:S01]  /*4d10*/  F2F.F64.F32 R24, R5 ;  /* 0x0000000500187310 */ /* 0x0042a20000201800 */
[----:B------:R-:W-:Y:S05]  /*4d20*/  BRA `(.L_x_5792) ;  /* 0x0000085000007947 */ /* 0x000fea0003800000 */
.L_x_5803:
        /* <DEDUP_REMOVED lines=13> */
[----:B--2---:R1:W2:Y:S01]  /*4e00*/  F2F.F64.F32 R24, R4 ;  /* 0x0000000400187310 */ /* 0x0042a20000201800 */
[----:B------:R-:W-:Y:S05]  /*4e10*/  BRA `(.L_x_5792) ;  /* 0x0000076000007947 */ /* 0x000fea0003800000 */
.L_x_5802:
[----:B------:R-:W3:Y:S02]  /*4e20*/  LDG.E.U16 R0, [R2.64] ;  /* 0x0000002402007981 */ /* 0x000ee4000c1e1500 */
[----:B---3--:R-:W-:-:S05]  /*4e30*/  PRMT R0, RZ, 0x5410, R0 ;  /* 0x00005410ff007816 */ /* 0x008fca0000000000 */
[----:B------:R-:W-:-:S04]  /*4e40*/  FMUL.FTZ R0, R0, 1 ;  /* 0x3f80000000007820 */ /* 0x000fc80000410000 */
[----:B--2---:R1:W2:Y:S01]  /*4e50*/  F2F.F64.F32 R24, R0 ;  /* 0x0000000000187310 */ /* 0x0042a20000201800 */
[----:B------:R-:W-:Y:S05]  /*4e60*/  BRA `(.L_x_5792) ;  /* 0x0000071000007947 */ /* 0x000fea0003800000 */
.L_x_5799:
        /* <DEDUP_REMOVED lines=9> */
[----:B--23--:R1:W2:Y:S01]  /*4f00*/  I2F.F64.U16 R24, R2 ;  /* 0x0000000200187312 */ /* 0x00c2a20000101800 */
[----:B------:R-:W-:Y:S05]  /*4f10*/  BRA `(.L_x_5792) ;  /* 0x0000066000007947 */ /* 0x000fea0003800000 */
.L_x_5806:
        /* <DEDUP_REMOVED lines=15> */
[----:B------:R-:W1:Y:S02]  /*5010*/  FLO.U32 R3, R2 ;  /* 0x0000000200037300 */ /* 0x000e6400000e0000 */
[----:B-1----:R-:W-:-:S04]  /*5020*/  IADD3 R3, -R3, 0x1f, RZ ;  /* 0x0000001f03037810 */ /* 0x002fc80007ffe1ff */
[----:B------:R-:W-:Y:S02]  /*5030*/  IADD3 R5, R3, -0x1c, RZ ;  /* 0xffffffe403057810 */ /* 0x000fe40007ffe0ff */
[----:B------:R-:W-:Y:S02]  /*5040*/  IADD3 R0, R0, 0x1d, -R3 ;  /* 0x0000001d00007810 */ /* 0x000fe40007ffe803 */
[----:B------:R-:W-:-:S04]  /*5050*/  SHF.L.U32 R5, R2, R5, RZ ;  /* 0x0000000502057219 */ /* 0x000fc800000006ff */
[----:B------:R-:W-:Y:S02]  /*5060*/  LOP3.LUT R2, R5, 0x7, RZ, 0xc0, !PT ;  /* 0x0000000705027812 */ /* 0x000fe400078ec0ff */
.L_x_5810:
[----:B------:R-:W-:Y:S05]  /*5070*/  BSYNC B1 ;  /* 0x0000000000017941 */ /* 0x000fea0003800000 */
.L_x_5809:
[----:B------:R-:W-:Y:S01]  /*5080*/  LEA R3, R0, 0x3b800000, 0x17 ;  /* 0x3b80000000037811 */ /* 0x000fe200078eb8ff */
[----:B------:R-:W-:-:S05]  /*5090*/  IMAD.SHL.U32 R0, R2, 0x100000, RZ ;  /* 0x0010000002007824 */ /* 0x000fca00078e00ff */
[----:B------:R-:W-:Y:S02]  /*50a0*/  LOP3.LUT R0, R3, R0, R4, 0xfe, !PT ;  /* 0x0000000003007212 */ /* 0x000fe400078efe04 */
.L_x_5808:
[----:B------:R-:W-:Y:S05]  /*50b0*/  BSYNC B0 ;  /* 0x0000000000007941 */ /* 0x000fea0003800000 */
.L_x_5807:
[----:B------:R-:W-:-:S04]  /*50c0*/  FMUL.FTZ R0, R0, 1 ;  /* 0x3f80000000007820 */ /* 0x000fc80000410000 */
[----:B--2---:R1:W2:Y:S01]  /*50d0*/  F2F.F64.F32 R24, R0 ;  /* 0x0000000000187310 */ /* 0x0042a20000201800 */
[----:B------:R-:W-:Y:S05]  /*50e0*/  BRA `(.L_x_5792) ;  /* 0x0000049000007947 */ /* 0x000fea0003800000 */
.L_x_5805:
        /* <DEDUP_REMOVED lines=21> */
.L_x_5814:
[----:B------:R-:W-:Y:S05]  /*5240*/  BSYNC B1 ;  /* 0x0000000000017941 */ /* 0x000fea0003800000 */
.L_x_5813:
[----:B------:R-:W-:Y:S01]  /*5250*/  LEA R3, R0, 0x37800000, 0x17 ;  /* 0x3780000000037811 */ /* 0x000fe200078eb8ff */
[----:B------:R-:W-:-:S05]  /*5260*/  IMAD.SHL.U32 R0, R2, 0x200000, RZ ;  /* 0x0020000002007824 */ /* 0x000fca00078e00ff */
[----:B------:R-:W-:Y:S02]  /*5270*/  LOP3.LUT R0, R3, R0, R4, 0xfe, !PT ;  /* 0x0000000003007212 */ /* 0x000fe400078efe04 */
.L_x_5812:
[----:B------:R-:W-:Y:S05]  /*5280*/  BSYNC B0 ;  /* 0x0000000000007941 */ /* 0x000fea0003800000 */
.L_x_5811:
[----:B------:R-:W-:-:S04]  /*5290*/  FMUL.FTZ R0, R0, 1 ;  /* 0x3f80000000007820 */ /* 0x000fc80000410000 */
[----:B--2---:R1:W2:Y:S01]  /*52a0*/  F2F.F64.F32 R24, R0 ;  /* 0x0000000000187310 */ /* 0x0042a20000201800 */
[----:B------:R-:W-:Y:S05]  /*52b0*/  BRA `(.L_x_5792) ;  /* 0x000002c000007947 */ /* 0x000fea0003800000 */
.L_x_5804:
        /* <DEDUP_REMOVED lines=14> */
.L_x_5818:
[----:B------:R-:W-:Y:S05]  /*53a0*/  BSYNC B0 ;  /* 0x0000000000007941 */ /* 0x000fea0003800000 */
.L_x_5817:
[----:B------:R-:W-:-:S04]  /*53b0*/  FMUL.FTZ R0, R0, 1 ;  /* 0x3f80000000007820 */ /* 0x000fc80000410000 */
[----:B--2---:R1:W2:Y:S01]  /*53c0*/  F2F.F64.F32 R24, R0 ;  /* 0x0000000000187310 */ /* 0x0042a20000201800 */
[----:B------:R-:W-:Y:S05]  /*53d0*/  BRA `(.L_x_5792) ;  /* 0x000001a000007947 */ /* 0x000fea0003800000 */
.L_x_5791:
[----:B------:R-:W-:Y:S01]  /*53e0*/  MOV R2, 0x0 ;  /* 0x0000000000027802 */ /* 0x000fe20000000f00 */
[----:B------:R-:W-:Y:S02]  /*53f0*/  IMAD.MOV.U32 R4, RZ, RZ, c[0x4][0x128] ;  /* 0x01004a00ff047624 */ /* 0x000fe400078e00ff */
[----:B------:R-:W-:Y:S02]  /*5400*/  IMAD.MOV.U32 R5, RZ, RZ, c[0x4][0x12c] ;  /* 0x01004b00ff057624 */ /* 0x000fe400078e00ff */
[----:B------:R-:W-:Y:S01]  /*5410*/  IMAD.MOV.U32 R6, RZ, RZ, c[0x4][0x130] ;  /* 0x01004c00ff067624 */ /* 0x000fe200078e00ff */
[----:B------:R-:W1:Y:S01]  /*5420*/  LDC.64 R2, c[0x4][R2] ;  /* 0x0100000002027b82 */ /* 0x000e620000000a00 */
[----:B------:R-:W-:Y:S02]  /*5430*/  IMAD.MOV.U32 R7, RZ, RZ, c[0x4][0x134] ;  /* 0x01004d00ff077624 */ /* 0x000fe400078e00ff */
[----:B------:R-:W-:-:S02]  /*5440*/  IMAD.MOV.U32 R8, RZ, RZ, 0x4e ;  /* 0x0000004eff087424 */ /* 0x000fc400078e00ff */
[----:B--2---:R-:W-:Y:S02]  /*5450*/  IMAD.MOV.U32 R10, RZ, RZ, c[0x4][0x8] ;  /* 0x01000200ff0a7624 */ /* 0x004fe400078e00ff */
        /* <DEDUP_REMOVED lines=10> */
[----:B-1----:R-:W-:Y:S05]  /*5500*/  CALL.ABS.NOINC R2 ;  /* 0x0000000002007343 */ /* 0x002fea0003c00000 */
[----:B------:R-:W-:Y:S01]  /*5510*/  CS2R R24, SRZ ;  /* 0x0000000000187805 */ /* 0x000fe2000001ff00 */
[----:B------:R-:W-:Y:S05]  /*5520*/  BRA `(.L_x_5792) ;  /* 0x0000005000007947 */ /* 0x000fea0003800000 */
.L_x_5816:
[----:B--2---:R-:W2:Y:S02]  /*5530*/  LDG.E.64 R24, [R2.64] ;  /* 0x0000002402187981 */ /* 0x004ea4000c1e1b00 */
[----:B--2---:R-:W1:Y:S01]  /*5540*/  I2F.F64.U64 R24, R24 ;  /* 0x0000001800187312 */ /* 0x004e620000301800 */
[----:B------:R-:W-:Y:S05]  /*5550*/  BRA `(.L_x_5792) ;  /* 0x0000002000007947 */ /* 0x000fea0003800000 */
.L_x_5815:
[----:B------:R-:W3:Y:S02]  /*5560*/  LDG.E R2, [R2.64] ;  /* 0x0000002402027981 */ /* 0x000ee4000c1e1900 */
[----:B--23--:R1:W2:Y:S02]  /*5570*/  I2F.F64.U32 R24, R2 ;  /* 0x0000000200187312 */ /* 0x00c2a40000201800 */
.L_x_5792:
[----:B-1----:R-:W-:Y:S01]  /*5580*/  IMAD.MOV.U32 R2, RZ, RZ, 0x652b82fe ;  /* 0x652b82feff027424 */ /* 0x002fe200078e00ff */
[----:B------:R-:W-:Y:S01]  /*5590*/  BSSY B0, `(.L_x_5819) ;  /* 0x0000025000007945 */ /* 0x000fe20003800000 */
[----:B------:R-:W-:Y:S02]  /*55a0*/  IMAD.MOV.U32 R3, RZ, RZ, 0x3ff71547 ;  /* 0x3ff71547ff037424 */ /* 0x000fe400078e00ff */
[----:B------:R-:W-:-:S02]  /*55b0*/  IMAD.MOV.U32 R8, RZ, RZ, 0x69ce2bdf ;  /* 0x69ce2bdfff087424 */ /* 0x000fc400078e00ff */
[----:B------:R-:W-:Y:S02]  /*55c0*/  IMAD.MOV.U32 R9, RZ, RZ, 0x3e5ade15 ;  /* 0x3e5ade15ff097424 */ /* 0x000fe400078e00ff */
[----:B--2--5:R-:W1:-:S06]  /*55d0*/  DFMA R2, -|R24|, R2, 6.75539944105574400000e+15 ;  /* 0x433800001802742b */ /* 0x024e4c0000000302 */
[----:B-1----:R-:W1:-:S06]  /*55e0*/  DADD R4, R2, -6.75539944105574400000e+15 ;  /* 0xc338000002047429 */ /* 0x002e4c0000000000 */
[----:B-1----:R-:W1:-:S06]  /*55f0*/  DFMA R6, R4, c[0x2][0x0], -|R24| ;  /* 0x0080000004067a2b */ /* 0x002e4c0000000c18 */
[----:B-1----:R-:W1:-:S06]  /*5600*/  DFMA R6, R4, c[0x2][0x8], R6 ;  /* 0x0080020004067a2b */ /* 0x002e4c0000000006 */
[----:B-1----:R-:W1:-:S04]  /*5610*/  DFMA R4, R6, R8, c[0x2][0x10] ;  /* 0x008004000604762b */ /* 0x002e480000000008 */
[----:B------:R-:W-:-:S04]  /*5620*/  DADD R8, -RZ, -|R24| ;  /* 0x00000000ff087229 */ /* 0x000fc80000000d18 */
[----:B-1----:R-:W1:-:S06]  /*5630*/  DFMA R4, R6, R4, c[0x2][0x18] ;  /* 0x008006000604762b */ /* 0x002e4c0000000004 */
[----:B-1----:R-:W1:Y:S01]  /*5640*/  DFMA R4, R6, R4, c[0x2][0x20] ;  /* 0x008008000604762b */ /* 0x002e620000000004 */
[----:B------:R-:W-:-:S05]  /*5650*/  FSETP.GEU.FTZ.AND P0, PT, |R9|, 4.1917929649353027344, PT ;  /* 0x4086232b0900780b */ /* 0x000fca0003f1e200 */
[----:B-1----:R-:W1:-:S06]  /*5660*/  DFMA R4, R6, R4, c[0x2][0x28] ;  /* 0x00800a000604762b */ /* 0x002e4c0000000004 */
[----:B-1----:R-:W1:-:S06]  /*5670*/  DFMA R4, R6, R4, c[0x2][0x30] ;  /* 0x00800c000604762b */ /* 0x002e4c0000000004 */
[----:B-1----:R-:W1:-:S06]  /*5680*/  DFMA R4, R6, R4, c[0x2][0x38] ;  /* 0x00800e000604762b */ /* 0x002e4c0000000004 */
[----:B-1----:R-:W1:-:S06]  /*5690*/  DFMA R4, R6, R4, c[0x2][0x40] ;  /* 0x008010000604762b */ /* 0x002e4c0000000004 */
[----:B-1----:R-:W1:-:S06]  /*56a0*/  DFMA R4, R6, R4, c[0x2][0x48] ;  /* 0x008012000604762b */ /* 0x002e4c0000000004 */
[----:B-1----:R-:W1:-:S06]  /*56b0*/  DFMA R4, R6, R4, c[0x2][0x50] ;  /* 0x008014000604762b */ /* 0x002e4c0000000004 */
[----:B-1----:R-:W1:-:S06]  /*56c0*/  DFMA R4, R6, R4, 1 ;  /* 0x3ff000000604742b */ /* 0x002e4c0000000004 */
[----:B-1----:R-:W1:-:S10]  /*56d0*/  DFMA R4, R6, R4, 1 ;  /* 0x3ff000000604742b */ /* 0x002e540000000004 */
[----:B-1----:R-:W-:Y:S02]  /*56e0*/  IMAD R23, R2, 0x100000, R5 ;  /* 0x0010000002177824 */ /* 0x002fe400078e0205 */
[----:B------:R-:W-:Y:S01]  /*56f0*/  IMAD.MOV.U32 R22, RZ, RZ, R4 ;  /* 0x000000ffff167224 */ /* 0x000fe200078e0004 */
[----:B------:R-:W-:Y:S05]  /*5700*/  @!P0 BRA `(.L_x_5820) ;  /* 0x000000d000008947 */ /* 0x000fea0003800000 */
[----:B------:R-:W-:Y:S01]  /*5710*/  FSETP.GEU.FTZ.AND P1, PT, |R9|, 4.2275390625, PT ;  /* 0x408748000900780b */ /* 0x000fe20003f3e200 */
[----:B------:R-:W-:-:S04]  /*5720*/  DADD R6, -|R24|, +INF ;  /* 0x7ff0000018067429 */ /* 0x000fc80000000300 */
[----:B------:R-:W1:-:S06]  /*5730*/  DSETP.GT.AND P0, PT, |R24|, RZ, PT ;  /* 0x000000ff1800722a */ /* 0x000e4c0003f04200 */
[----:B-1----:R-:W-:Y:S02]  /*5740*/  FSEL R22, R6, RZ, !P0 ;  /* 0x000000ff06167208 */ /* 0x002fe40004000000 */
        /* <DEDUP_REMOVED lines=9> */
.L_x_5820:
[----:B------:R-:W-:Y:S05]  /*57e0*/  BSYNC B0 ;  /* 0x0000000000007941 */ /* 0x000fea0003800000 */
.L_x_5819:
[C---:B--2---:R-:W-:Y:S01]  /*57f0*/  FSETP.GEU.FTZ.AND P1, PT, R23.reuse, 1.7916666269302368164, PT ;  /* 0x3fe555551700780b */ /* 0x044fe20003f3e000 */
[----:B------:R-:W-:Y:S01]  /*5800*/  BSSY B0, `(.L_x_5821) ;  /* 0x0000065000007945 */ /* 0x000fe20003800000 */
[----:B------:R-:W-:-:S13]  /*5810*/  FSETP.GT.FTZ.AND P0, PT, R23, -1.6999999284744262695, PT ;  /* 0xbfd999991700780b */ /* 0x000fda0003f14000 */
[----:B------:R-:W-:Y:S05]  /*5820*/  @P0 BRA !P1, `(.L_x_5822) ;  /* 0x000003d000000947 */ /* 0x000fea0004800000 */
[----:B-1----:R-:W1:-:S10]  /*5830*/  DADD R2, R22, 1 ;  /* 0x3ff0000016027429 */ /* 0x002e540000000000 */
[----:B-1----:R-:W-:Y:S01]  /*5840*/  ISETP.GT.AND P0, PT, R3, 0xfffff, PT ;  /* 0x000fffff0300780c */ /* 0x002fe20003f04270 */
[----:B------:R-:W-:Y:S02]  /*5850*/  IMAD.MOV.U32 R6, RZ, RZ, R2 ;  /* 0x000000ffff067224 */ /* 0x000fe400078e0002 */
[----:B------:R-:W-:-:S10]  /*5860*/  IMAD.MOV.U32 R7, RZ, RZ, R3 ;  /* 0x000000ffff077224 */ /* 0x000fd400078e0003 */
[----:B------:R-:W1:-:S10]  /*5870*/  @!P0 DMUL R6, R6, 1.80143985094819840000e+16 ;  /* 0x4350000006068828 */ /* 0x000e540000000000 */
[----:B-1----:R-:W-:Y:S02]  /*5880*/  @!P0 IMAD.MOV.U32 R3, RZ, RZ, R7 ;  /* 0x000000ffff038224 */ /* 0x002fe400078e0007 */
        /* <DEDUP_REMOVED lines=8> */
[----:B------:R-:W1:-:S10]  /*5910*/  @P1 DFMA R4, R6, R4, +INF ;  /* 0x7ff000000604142b */ /* 0x000e540000000004 */
[----:B-1----:R-:W-:Y:S02]  /*5920*/  @P1 FSEL R4, R4, RZ, P2 ;  /* 0x000000ff04041208 */ /* 0x002fe40001000000 */
[----:B------:R-:W-:Y:S01]  /*5930*/  @P1 FSEL R5, R5, -QNAN , P2 ;  /* 0xfff0000005051808 */ /* 0x000fe20001000000 */
[----:B------:R-:W-:Y:S05]  /*5940*/  @P1 BRA `(.L_x_5823) ;  /* 0x0000050000001947 */ /* 0x000fea0003800000 */
[C---:B------:R-:W-:Y:S01]  /*5950*/  LOP3.LUT R4, R3.reuse, 0x800fffff, RZ, 0xc0, !PT ;  /* 0x800fffff03047812 */ /* 0x040fe200078ec0ff */
[----:B------:R-:W-:Y:S01]  /*5960*/  IMAD.MOV.U32 R6, RZ, RZ, RZ ;  /* 0x000000ffff067224 */ /* 0x000fe200078e00ff */
[----:B------:R-:W-:Y:S01]  /*5970*/  LEA.HI R3, R3, R0, RZ, 0xc ;  /* 0x0000000003037211 */ /* 0x000fe200078f60ff */
[----:B0-----:R-:W-:Y:S01]  /*5980*/  IMAD.MOV.U32 R14, RZ, RZ, 0x3ae80f1e ;  /* 0x3ae80f1eff0e7424 */ /* 0x001fe200078e00ff */
[----:B------:R-:W-:Y:S01]  /*5990*/  LOP3.LUT R5, R4, 0x3ff00000, RZ, 0xfc, !PT ;  /* 0x3ff0000004057812 */ /* 0x000fe200078efcff */
[----:B------:R-:W-:Y:S02]  /*59a0*/  IMAD.MOV.U32 R4, RZ, RZ, R2 ;  /* 0x000000ffff047224 */ /* 0x000fe400078e0002 */
[----:B------:R-:W-:Y:S01]  /*59b0*/  IMAD.MOV.U32 R15, RZ, RZ, 0x3eb1380b ;  /* 0x3eb1380bff0f7424 */ /* 0x000fe200078e00ff */
[----:B------:R-:W-:-:S13]  /*59c0*/  ISETP.GE.AND P0, PT, R5, 0x3ff6a09f, PT ;  /* 0x3ff6a09f0500780c */ /* 0x000fda0003f06270 */
[----:B------:R-:W-:Y:S02]  /*59d0*/  @P0 IADD3 R7, R5, -0x100000, RZ ;  /* 0xfff0000005070810 */ /* 0x000fe40007ffe0ff */
[----:B------:R-:W-:-:S03]  /*59e0*/  @P0 IADD3 R3, R3, 0x1, RZ ;  /* 0x0000000103030810 */ /* 0x000fc60007ffe0ff */
[----:B------:R-:W-:Y:S01]  /*59f0*/  @P0 IMAD.MOV.U32 R5, RZ, RZ, R7 ;  /* 0x000000ffff050224 */ /* 0x000fe200078e0007 */
[----:B------:R-:W-:Y:S01]  /*5a00*/  LOP3.LUT R2, R3, 0x80000000, RZ, 0x3c, !PT ;  /* 0x8000000003027812 */ /* 0x000fe200078e3cff */
[----:B------:R-:W-:-:S04]  /*5a10*/  IMAD.MOV.U32 R3, RZ, RZ, 0x43300000 ;  /* 0x43300000ff037424 */ /* 0x000fc800078e00ff */
[----:B------:R-:W0:-:S04]  /*5a20*/  DADD R12, R4, 1 ;  /* 0x3ff00000040c7429 */ /* 0x000e080000000000 */
[----:B------:R-:W-:Y:S02]  /*5a30*/  DADD R4, R4, -1 ;  /* 0xbff0000004047429 */ /* 0x000fe40000000000 */
[----:B0-----:R-:W0:Y:S02]  /*5a40*/  MUFU.RCP64H R7, R13 ;  /* 0x0000000d00077308 */ /* 0x001e240000001800 */
[----:B------:R-:W-:-:S04]  /*5a50*/  DADD R2, R2, c[0x2][0x90] ;  /* 0x0080240002027629 */ /* 0x000fc80000000000 */
[----:B0-----:R-:W0:-:S06]  /*5a60*/  DFMA R8, -R12, R6, 1 ;  /* 0x3ff000000c08742b */ /* 0x001e0c0000000106 */
[----:B0-----:R-:W0:-:S06]  /*5a70*/  DFMA R8, R8, R8, R8 ;  /* 0x000000080808722b */ /* 0x001e0c0000000008 */
[----:B0-----:R-:W0:-:S06]  /*5a80*/  DFMA R6, R6, R8, R6 ;  /* 0x000000080606722b */ /* 0x001e0c0000000006 */
[----:B0-----:R-:W0:-:S06]  /*5a90*/  DMUL R8, R6, R4 ;  /* 0x0000000406087228 */ /* 0x001e0c0000000000 */
[----:B0-----:R-:W0:-:S06]  /*5aa0*/  DFMA R8, R6, R4, R8 ;  /* 0x000000040608722b */ /* 0x001e0c0000000008 */
[----:B0-----:R-:W0:-:S04]  /*5ab0*/  DMUL R10, R8, R8 ;  /* 0x00000008080a7228 */ /* 0x001e080000000000 */
[----:B------:R-:W1:-:S04]  /*5ac0*/  DADD R12, R4, -R8 ;  /* 0x00000000040c7229 */ /* 0x000e480000000808 */
[----:B0-----:R-:W0:-:S04]  /*5ad0*/  DFMA R14, R10, R14, c[0x2][0x58] ;  /* 0x008016000a0e762b */ /* 0x001e08000000000e */
[----:B-1----:R-:W-:-:S04]  /*5ae0*/  DADD R20, R12, R12 ;  /* 0x000000000c147229 */ /* 0x002fc8000000000c */
[----:B0-----:R-:W0:-:S04]  /*5af0*/  DFMA R14, R10, R14, c[0x2][0x60] ;  /* 0x008018000a0e762b */ /* 0x001e08000000000e */
[----:B------:R-:W-:-:S04]  /*5b00*/  DFMA R12, R2, c[0x2][0x98], R8 ;  /* 0x00802600020c7a2b */ /* 0x000fc80000000008 */
[----:B0-----:R-:W0:-:S04]  /*5b10*/  DFMA R14, R10, R14, c[0x2][0x68] ;  /* 0x00801a000a0e762b */ /* 0x001e08000000000e */
[----:B------:R-:W-:-:S04]  /*5b20*/  DFMA R20, R4, -R8, R20 ;  /* 0x800000080414722b */ /* 0x000fc80000000014 */
[----:B0-----:R-:W0:-:S04]  /*5b30*/  DFMA R14, R10, R14, c[0x2][0x70] ;  /* 0x00801c000a0e762b */ /* 0x001e08000000000e */
[----:B------:R-:W-:-:S04]  /*5b40*/  DFMA R4, -R2, c[0x2][0x98], R12 ;  /* 0x0080260002047a2b */ /* 0x000fc8000000010c */
[----:B0-----:R-:W0:-:S04]  /*5b50*/  DFMA R14, R10, R14, c[0x2][0x78] ;  /* 0x00801e000a0e762b */ /* 0x001e08000000000e */
[----:B------:R-:W-:-:S04]  /*5b60*/  DMUL R20, R6, R20 ;  /* 0x0000001406147228 */ /* 0x000fc80000000000 */
[----:B0-----:R-:W0:-:S04]  /*5b70*/  DFMA R14, R10, R14, c[0x2][0x80] ;  /* 0x008020000a0e762b */ /* 0x001e08000000000e */
[----:B------:R-:W-:-:S04]  /*5b80*/  DADD R4, -R8, R4 ;  /* 0x0000000008047229 */ /* 0x000fc80000000104 */
[----:B0-----:R-:W0:-:S06]  /*5b90*/  DFMA R14, R10, R14, c[0x2][0x88] ;  /* 0x008022000a0e762b */ /* 0x001e0c000000000e */
[----:B0-----:R-:W0:-:S06]  /*5ba0*/  DMUL R14, R10, R14 ;  /* 0x0000000e0a0e7228 */ /* 0x001e0c0000000000 */
[----:B0-----:R-:W0:-:S06]  /*5bb0*/  DFMA R14, R8, R14, R20 ;  /* 0x0000000e080e722b */ /* 0x001e0c0000000014 */
[----:B0-----:R-:W0:-:S06]  /*5bc0*/  DADD R4, R14, -R4 ;  /* 0x000000000e047229 */ /* 0x001e0c0000000804 */
[----:B0-----:R-:W0:-:S06]  /*5bd0*/  DFMA R4, R2, c[0x2][0xa0], R4 ;  /* 0x0080280002047a2b */ /* 0x001e0c0000000004 */
[----:B0-----:R0:W1:Y:S01]  /*5be0*/  DADD R4, R12, R4 ;  /* 0x000000000c047229 */ /* 0x0010620000000004 */
[----:B------:R-:W-:Y:S05]  /*5bf0*/  BRA `(.L_x_5823) ;  /* 0x0000025000007947 */ /* 0x000fea0003800000 */
.L_x_5822:
[----:B------:R-:W2:Y:S01]  /*5c00*/  DADD R12, R22, 2 ;  /* 0x40000000160c7429 */ /* 0x000ea20000000000 */
[----:B-1----:R-:W-:Y:S01]  /*5c10*/  IMAD.MOV.U32 R2, RZ, RZ, 0x1 ;  /* 0x00000001ff027424 */ /* 0x002fe200078e00ff */
[----:B------:R-:W-:Y:S01]  /*5c20*/  FSETP.GEU.AND P1, PT, |R23|, 6.5827683646048100446e-37, PT ;  /* 0x036000001700780b */ /* 0x000fe20003f2e200 */
[----:B------:R-:W-:Y:S03]  /*5c30*/  BSSY B1, `(.L_x_5824) ;  /* 0x0000012000017945 */ /* 0x000fe60003800000 */
[----:B--2---:R-:W1:Y:S02]  /*5c40*/  MUFU.RCP64H R3, R13 ;  /* 0x0000000d00037308 */ /* 0x004e640000001800 */
[----:B-1----:R-:W1:-:S06]  /*5c50*/  DFMA R4, -R12, R2, 1 ;  /* 0x3ff000000c04742b */ /* 0x002e4c0000000102 */
[----:B-1----:R-:W1:-:S06]  /*5c60*/  DFMA R4, R4, R4, R4 ;  /* 0x000000040404722b */ /* 0x002e4c0000000004 */
[----:B-1----:R-:W1:-:S06]  /*5c70*/  DFMA R4, R2, R4, R2 ;  /* 0x000000040204722b */ /* 0x002e4c0000000002 */
[----:B-1----:R-:W1:-:S06]  /*5c80*/  DFMA R2, -R12, R4, 1 ;  /* 0x3ff000000c02742b */ /* 0x002e4c0000000104 */
[----:B-1----:R-:W1:-:S06]  /*5c90*/  DFMA R2, R4, R2, R4 ;  /* 0x000000020402722b */ /* 0x002e4c0000000004 */
[----:B-1----:R-:W1:-:S06]  /*5ca0*/  DMUL R4, R2, R22 ;  /* 0x0000001602047228 */ /* 0x002e4c0000000000 */
[----:B-1----:R-:W1:-:S06]  /*5cb0*/  DFMA R6, -R12, R4, R22 ;  /* 0x000000040c06722b */ /* 0x002e4c0000000116 */
[----:B-1----:R-:W1:-:S10]  /*5cc0*/  DFMA R2, R2, R6, R4 ;  /* 0x000000060202722b */ /* 0x002e540000000004 */
[----:B-1----:R-:W-:-:S05]  /*5cd0*/  FFMA R0, RZ, R13, R3 ;  /* 0x0000000dff007223 */ /* 0x002fca0000000003 */
[----:B------:R-:W-:-:S13]  /*5ce0*/  FSETP.GT.AND P0, PT, |R0|, 1.469367938527859385e-39, PT ;  /* 0x001000000000780b */ /* 0x000fda0003f04200 */
[----:B------:R-:W-:Y:S05]  /*5cf0*/  @P0 BRA P1, `(.L_x_5825) ;  /* 0x0000005000000947 */ /* 0x000fea0000800000 */
[----:B0-----:R-:W-:Y:S01]  /*5d00*/  IMAD.MOV.U32 R14, RZ, RZ, R22 ;  /* 0x000000ffff0e7224 */ /* 0x001fe200078e0016 */
[----:B------:R-:W-:Y:S01]  /*5d10*/  MOV R0, 0x5d40 ;  /* 0x00005d4000007802 */ /* 0x000fe20000000f00 */
[----:B------:R-:W-:Y:S02]  /*5d20*/  IMAD.MOV.U32 R15, RZ, RZ, R23 ;  /* 0x000000ffff0f7224 */ /* 0x000fe400078e0017 */
[----:B------:R-:W-:Y:S05]  /*5d30*/  CALL.REL.NOINC `($__internal_6_$__cuda_sm20_div_rn_f64_full) ;  /* 0x0000803000007944 */ /* 0x000fea0003c00000 */
[----:B------:R-:W-:Y:S02]  /*5d40*/  IMAD.MOV.U32 R2, RZ, RZ, R26 ;  /* 0x000000ffff027224 */ /* 0x000fe400078e001a */
.L_x_5825:
[----:B------:R-:W-:Y:S05]  /*5d50*/  BSYNC B1 ;  /* 0x0000000000017941 */ /* 0x000fea0003800000 */
.L_x_5824:
        /* <DEDUP_REMOVED lines=15> */
.L_x_5823:
[----:B------:R-:W-:Y:S05]  /*5e50*/  BSYNC B0 ;  /* 0x0000000000007941 */ /* 0x000fea0003800000 */
.L_x_5821:
        /* <DEDUP_REMOVED lines=24> */
.L_x_5829:
[----:B------:R-:W1:Y:S02]  /*5fe0*/  F2I.S64.F64.TRUNC R4, R4 ;  /* 0x0000000400047311 */ /* 0x000e64000030d900 */
[----:B-1----:R-:W-:-:S05]  /*5ff0*/  IMAD.MOV.U32 R3, RZ, RZ, R4 ;  /* 0x000000ffff037224 */ /* 0x002fca00078e0004 */
[----:B------:R1:W-:Y:S01]  /*6000*/  STG.E.U8 [R18.64], R3 ;  /* 0x0000000312007986 */ /* 0x0003e2000c101124 */
[----:B------:R-:W-:Y:S05]  /*6010*/  BRA `(.L_x_5831) ;  /* 0x00000ed000007947 */ /* 0x000fea0003800000 */
.L_x_5828:
        /* <DEDUP_REMOVED lines=9> */
.L_x_5833:
[----:B------:R-:W1:Y:S02]  /*60b0*/  F2I.F64.TRUNC R5, R4 ;  /* 0x0000000400057311 */ /* 0x000e64000030d100 */
[----:B-1----:R1:W-:Y:S01]  /*60c0*/  STG.E [R18.64], R5 ;  /* 0x0000000512007986 */ /* 0x0023e2000c101924 */
[----:B------:R-:W-:Y:S05]  /*60d0*/  BRA `(.L_x_5831) ;  /* 0x00000e1000007947 */ /* 0x000fea0003800000 */
.L_x_5832:
[----:B------:R-:W1:Y:S02]  /*60e0*/  F2I.F64.TRUNC R5, R4 ;  /* 0x0000000400057311 */ /* 0x000e64000030d100 */
[----:B-1----:R1:W-:Y:S01]  /*60f0*/  STG.E.U16 [R18.64], R5 ;  /* 0x0000000512007986 */ /* 0x0023e2000c101524 */
[----:B------:R-:W-:Y:S05]  /*6100*/  BRA `(.L_x_5831) ;  /* 0x00000de000007947 */ /* 0x000fea0003800000 */
.L_x_5827:
        /* <DEDUP_REMOVED lines=11> */
.L_x_5835:
[----:B------:R-:W1:Y:S01]  /*61c0*/  F2F.F32.F64 R0, R4 ;  /* 0x0000000400007310 */ /* 0x000e620000301000 */
[----:B------:R-:W1:-:S14]  /*61d0*/  DSETP.GEU.AND P0, PT, |R4|, c[0x2][0xe0], PT ;  /* 0x008038000400762a */ /* 0x000e5c0003f0e200 */
[----:B-1----:R-:W-:-:S05]  /*61e0*/  @!P0 FMUL R0, R0, 1.175494350822287508e-38 ;  /* 0x0080000000008820 */ /* 0x002fca0000400000 */
[----:B------:R-:W-:-:S05]  /*61f0*/  F2FP.PACK_AB R0, RZ, R0 ;  /* 0x00000000ff00723e */ /* 0x000fca00000000ff */
[----:B------:R1:W-:Y:S01]  /*6200*/  STG.E.U16 [R18.64], R0 ;  /* 0x0000000012007986 */ /* 0x0003e2000c101524 */
[----:B------:R-:W-:Y:S05]  /*6210*/  BRA `(.L_x_5831) ;  /* 0x00000cd000007947 */ /* 0x000fea0003800000 */
.L_x_5834:
        /* <DEDUP_REMOVED lines=12> */
.L_x_5837:
[----:B------:R-:W1:Y:S01]  /*62e0*/  F2F.F32.F64 R0, R4 ;  /* 0x0000000400007310 */ /* 0x000e620000301000 */
[----:B------:R-:W1:-:S14]  /*62f0*/  DSETP.GEU.AND P0, PT, |R4|, c[0x2][0xe0], PT ;  /* 0x008038000400762a */ /* 0x000e5c0003f0e200 */
[----:B-1----:R-:W-:-:S05]  /*6300*/  @!P0 FMUL R0, R0, 1.175494350822287508e-38 ;  /* 0x0080000000008820 */ /* 0x002fca0000400000 */
[----:B------:R-:W-:-:S04]  /*6310*/  F2FP.PACK_AB R3, RZ, R0 ;  /* 0x00000000ff03723e */ /* 0x000fc800000000ff */
[----:B------:R-:W-:-:S05]  /*6320*/  PRMT R3, R3, 0x5410, RZ ;  /* 0x0000541003037816 */ /* 0x000fca00000000ff */
[----:B------:R1:W-:Y:S01]  /*6330*/  STG.E [R18.64], R3 ;  /* 0x0000000312007986 */ /* 0x0003e2000c101924 */
[----:B------:R-:W-:Y:S05]  /*6340*/  BRA `(.L_x_5831) ;  /* 0x00000ba000007947 */ /* 0x000fea0003800000 */
.L_x_5836:
[----:B------:R1:W-:Y:S01]  /*6350*/  STG.E.64 [R18.64], R4 ;  /* 0x0000000412007986 */ /* 0x0003e2000c101b24 */
[----:B------:R-:W-:Y:S05]  /*6360*/  BRA `(.L_x_5831) ;  /* 0x00000b8000007947 */ /* 0x000fea0003800000 */
.L_x_5826:
        /* <DEDUP_REMOVED lines=12> */
.L_x_5840:
[----:B------:R-:W-:-:S05]  /*6430*/  CS2R R6, SRZ ;  /* 0x0000000000067805 */ /* 0x000fca000001ff00 */
[----:B------:R1:W-:Y:S01]  /*6440*/  STG.E.128 [R18.64], R4 ;  /* 0x0000000412007986 */ /* 0x0003e2000c101d24 */
[----:B------:R-:W-:Y:S05]  /*6450*/  BRA `(.L_x_5831) ;  /* 0x00000a9000007947 */ /* 0x000fea0003800000 */
.L_x_5839:
        /* <DEDUP_REMOVED lines=23> */
.L_x_5844:
[----:B------:R-:W-:Y:S05]  /*65d0*/  BSYNC B0 ;  /* 0x0000000000007941 */ /* 0x000fea0003800000 */
.L_x_5843:
[----:B------:R-:W-:-:S05]  /*65e0*/  LOP3.LUT R3, R0, R3, RZ, 0xfc, !PT ;  /* 0x0000000300037212 */ /* 0x000fca00078efcff */
[----:B------:R1:W-:Y:S01]  /*65f0*/  STG.E.U8 [R18.64], R3 ;  /* 0x0000000312007986 */ /* 0x0003e2000c101124 */
[----:B------:R-:W-:Y:S05]  /*6600*/  BRA `(.L_x_5831) ;  /* 0x000008e000007947 */ /* 0x000fea0003800000 */
.L_x_5842:
        /* <DEDUP_REMOVED lines=15> */
.L_x_5846:
[----:B------:R-:W-:Y:S01]  /*6700*/  IMAD.MOV.U32 R0, RZ, RZ, 0x7f ;  /* 0x0000007fff007424 */ /* 0x000fe200078e00ff */
[----:B------:R-:W-:-:S04]  /*6710*/  ISETP.GT.U32.AND P0, PT, R2, 0x7f800000, PT ;  /* 0x7f8000000200780c */ /* 0x000fc80003f04070 */
[----:B------:R-:W-:-:S04]  /*6720*/  SEL R0, R0, 0x7c, P0 ;  /* 0x0000007c00007807 */ /* 0x000fc80000000000 */
.L_x_5847:
[----:B------:R-:W-:Y:S05]  /*6730*/  BSYNC B0 ;  /* 0x0000000000007941 */ /* 0x000fea0003800000 */
.L_x_5845:
[----:B------:R-:W-:-:S04]  /*6740*/  LOP3.LUT R2, R3, 0x80000000, RZ, 0xc0, !PT ;  /* 0x8000000003027812 */ /* 0x000fc800078ec0ff */
[----:B------:R-:W-:-:S04]  /*6750*/  SHF.R.U32.HI R3, RZ, 0x18, R2 ;  /* 0x00000018ff037819 */ /* 0x000fc80000011602 */
[----:B------:R-:W-:-:S05]  /*6760*/  LOP3.LUT R3, R0, R3, RZ, 0xfc, !PT ;  /* 0x0000000300037212 */ /* 0x000fca00078efcff */
[----:B------:R1:W-:Y:S01]  /*6770*/  STG.E.U8 [R18.64], R3 ;  /* 0x0000000312007986 */ /* 0x0003e2000c101124 */
[----:B------:R-:W-:Y:S05]  /*6780*/  BRA `(.L_x_5831) ;  /* 0x0000076000007947 */ /* 0x000fea0003800000 */
.L_x_5841:
[----:B------:R-:W1:Y:S01]  /*6790*/  F2F.F32.F64 R0, R4 ;  /* 0x0000000400007310 */ /* 0x000e620000301000 */
[----:B------:R-:W1:-:S14]  /*67a0*/  DSETP.GEU.AND P0, PT, |R4|, c[0x2][0xe0], PT ;  /* 0x008038000400762a */ /* 0x000e5c0003f0e200 */
[----:B-1----:R-:W-:-:S05]  /*67b0*/  @!P0 FMUL R0, R0, 1.175494350822287508e-38 ;  /* 0x0080000000008820 */ /* 0x002fca0000400000 */
[----:B------:R-:W-:-:S05]  /*67c0*/  F2FP.BF16.PACK_AB R0, RZ, R0 ;  /* 0x00000000ff00723e */ /* 0x000fca00000010ff */
[----:B------:R1:W-:Y:S01]  /*67d0*/  STG.E.U16 [R18.64], R0 ;  /* 0x0000000012007986 */ /* 0x0003e2000c101524 */
[----:B------:R-:W-:Y:S05]  /*67e0*/  BRA `(.L_x_5831) ;  /* 0x0000070000007947 */ /* 0x000fea0003800000 */
.L_x_5838:
        /* <DEDUP_REMOVED lines=11> */
.L_x_5850:
[----:B------:R-:W1:Y:S01]  /*68a0*/  F2F.F32.F64 R3, R4 ;  /* 0x0000000400037310 */ /* 0x000e620000301000 */
[----:B------:R-:W1:Y:S01]  /*68b0*/  DSETP.GEU.AND P0, PT, |R4|, c[0x2][0xe0], PT ;  /* 0x008038000400762a */ /* 0x000e620003f0e200 */
[----:B------:R-:W-:Y:S01]  /*68c0*/  BSSY B0, `(.L_x_5851) ;  /* 0x0000015000007945 */ /* 0x000fe20003800000 */
[----:B--2---:R-:W-:-:S12]  /*68d0*/  IMAD.MOV.U32 R9, RZ, RZ, 0x80 ;  /* 0x00000080ff097424 */ /* 0x004fd800078e00ff */
        /* <DEDUP_REMOVED lines=15> */
.L_x_5853:
[----:B------:R-:W-:-:S04]  /*69d0*/  LOP3.LUT R2, R3, 0x80000000, RZ, 0xc0, !PT ;  /* 0x8000000003027812 */ /* 0x000fc800078ec0ff */
[----:B------:R-:W-:-:S04]  /*69e0*/  SHF.R.U32.HI R3, RZ, 0x18, R2 ;  /* 0x00000018ff037819 */ /* 0x000fc80000011602 */
[----:B------:R-:W-:-:S04]  /*69f0*/  LOP3.LUT R0, R0, R3, RZ, 0xfc, !PT ;  /* 0x0000000300007212 */ /* 0x000fc800078efcff */
[----:B------:R-:W-:Y:S02]  /*6a00*/  PRMT R9, R0, 0x7610, R9 ;  /* 0x0000761000097816 */ /* 0x000fe40000000009 */
.L_x_5852:
[----:B------:R-:W-:Y:S05]  /*6a10*/  BSYNC B0 ;  /* 0x0000000000007941 */ /* 0x000fea0003800000 */
.L_x_5851:
[----:B------:R1:W-:Y:S01]  /*6a20*/  STG.E.U8 [R18.64], R9 ;  /* 0x0000000912007986 */ /* 0x0003e2000c101124 */
[----:B------:R-:W-:Y:S05]  /*6a30*/  BRA `(.L_x_5831) ;  /* 0x000004b000007947 */ /* 0x000fea0003800000 */
.L_x_5849:
        /* <DEDUP_REMOVED lines=19> */
.L_x_5856:
[----:B------:R-:W-:-:S04]  /*6b70*/  LOP3.LUT R2, R3, 0x80000000, RZ, 0xc0, !PT ;  /* 0x8000000003027812 */ /* 0x000fc800078ec0ff */
[----:B------:R-:W-:-:S04]  /*6b80*/  SHF.R.U32.HI R3, RZ, 0x18, R2 ;  /* 0x00000018ff037819 */ /* 0x000fc80000011602 */
[----:B------:R-:W-:-:S04]  /*6b90*/  LOP3.LUT R0, R0, R3, RZ, 0xfc, !PT ;  /* 0x0000000300007212 */ /* 0x000fc800078efcff */
[----:B------:R-:W-:Y:S02]  /*6ba0*/  PRMT R9, R0, 0x7610, R9 ;  /* 0x0000761000097816 */ /* 0x000fe40000000009 */
.L_x_5855:
[----:B------:R-:W-:Y:S05]  /*6bb0*/  BSYNC B0 ;  /* 0x0000000000007941 */ /* 0x000fea0003800000 */
.L_x_5854:
[----:B------:R1:W-:Y:S01]  /*6bc0*/  STG.E.U8 [R18.64], R9 ;  /* 0x0000000912007986 */ /* 0x0003e2000c101124 */
[----:B------:R-:W-:Y:S05]  /*6bd0*/  BRA `(.L_x_5831) ;  /* 0x0000031000007947 */ /* 0x000fea0003800000 */
.L_x_5848:
        /* <DEDUP_REMOVED lines=24> */
.L_x_5830:
[----:B------:R-:W-:Y:S01]  /*6d60*/  MOV R0, 0x0 ;  /* 0x0000000000007802 */ /* 0x000fe20000000f00 */
[----:B------:R-:W-:Y:S02]  /*6d70*/  IMAD.MOV.U32 R4, RZ, RZ, c[0x4][0x128] ;  /* 0x01004a00ff047624 */ /* 0x000fe400078e00ff */
[----:B------:R-:W-:Y:S01]  /*6d80*/  IMAD.MOV.U32 R5, RZ, RZ, c[0x4][0x12c] ;  /* 0x01004b00ff057624 */ /* 0x000fe200078e00ff */
[----:B------:R1:W3:Y:S01]  /*6d90*/  LDC.64 R2, c[0x4][R0] ;  /* 0x0100000000027b82 */ /* 0x0002e20000000a00 */
[----:B------:R-:W-:Y:S02]  /*6da0*/  IMAD.MOV.U32 R6, RZ, RZ, c[0x4][0x130] ;  /* 0x01004c00ff067624 */ /* 0x000fe400078e00ff */
[----:B------:R-:W-:Y:S02]  /*6db0*/  IMAD.MOV.U32 R7, RZ, RZ, c[0x4][0x134] ;  /* 0x01004d00ff077624 */ /* 0x000fe400078e00ff */
[----:B--2---:R-:W-:-:S02]  /*6dc0*/  IMAD.MOV.U32 R8, RZ, RZ, 0x65 ;  /* 0x00000065ff087424 */ /* 0x004fc400078e00ff */
[----:B------:R-:W-:Y:S02]  /*6dd0*/  IMAD.MOV.U32 R10, RZ, RZ, c[0x4][0x10] ;  /* 0x01000400ff0a7624 */ /* 0x000fe400078e00ff */
[----:B------:R-:W-:Y:S02]  /*6de0*/  IMAD.MOV.U32 R11, RZ, RZ, c[0x4][0x14] ;  /* 0x01000500ff0b7624 */ /* 0x000fe400078e00ff */
[----:B0-----:R-:W-:Y:S02]  /*6df0*/  IMAD.MOV.U32 R12, RZ, RZ, 0x1 ;  /* 0x00000001ff0c7424 */ /* 0x001fe400078e00ff */
[----:B------:R-:W-:Y:S02]  /*6e00*/  IMAD.MOV.U32 R13, RZ, RZ, RZ ;  /* 0x000000ffff0d7224 */ /* 0x000fe400078e00ff */
[----:B-1----:R-:W-:Y:S01]  /*6e10*/  LEPC R14 ;  /* 0x00000000000e734e */ /* 0x002fe20000000000 */
[----:B------:R-:W-:Y:S02]  /*6e20*/  MOV R9, 0x6e90 ;  /* 0x00006e9000097802 */ /* 0x000fe40000000f00 */
[----:B------:R-:W-:Y:S02]  /*6e30*/  MOV R20, 0x6e10 ;  /* 0x00006e1000147802 */ /* 0x000fe40000000f00 */
[----:B------:R-:W-:-:S02]  /*6e40*/  MOV R21, 0x0 ;  /* 0x0000000000157802 */ /* 0x000fc40000000f00 */
[----:B------:R-:W-:Y:S02]  /*6e50*/  MOV R0, 0x0 ;  /* 0x0000000000007802 */ /* 0x000fe40000000f00 */
[----:B------:R-:W-:-:S04]  /*6e60*/  IADD3 R20, P0, P1, -R20, R9, R14 ;  /* 0x0000000914147210 */ /* 0x000fc8000791e10e */
[----:B------:R-:W-:-:S04]  /*6e70*/  IADD3.X R21, ~R0, R21, R15, P0, P1 ;  /* 0x0000001500157210 */ /* 0x000fc800007e250f */
[----:B---3--:R-:W-:Y:S05]  /*6e80*/  CALL.ABS.NOINC R2 ;  /* 0x0000000002007343 */ /* 0x008fea0003c00000 */
[----:B------:R-:W-:Y:S05]  /*6e90*/  BRA `(.L_x_5831) ;  /* 0x0000005000007947 */ /* 0x000fea0003800000 */
.L_x_5858:
[----:B------:R-:W1:Y:S02]  /*6ea0*/  F2I.U64.F64.TRUNC R4, R4 ;  /* 0x0000000400047311 */ /* 0x000e64000030d800 */
[----:B-1----:R1:W-:Y:S01]  /*6eb0*/  STG.E.64 [R18.64], R4 ;  /* 0x0000000412007986 */ /* 0x0023e2000c101b24 */
[----:B------:R-:W-:Y:S05]  /*6ec0*/  BRA `(.L_x_5831) ;  /* 0x0000002000007947 */ /* 0x000fea0003800000 */
.L_x_5857:
[----:B------:R-:W1:Y:S02]  /*6ed0*/  F2I.U32.F64.TRUNC R5, R4 ;  /* 0x0000000400057311 */ /* 0x000e64000030d000 */
[----:B-1----:R1:W-:Y:S02]  /*6ee0*/  STG.E [R18.64], R5 ;  /* 0x0000000512007986 */ /* 0x0023e4000c101924 */
.L_x_5831:
[----:B------:R-:W-:-:S04]  /*6ef0*/  IADD3 R17, R17, 0x80, RZ ;  /* 0x0000008011117810 */ /* 0x000fc80007ffe0ff */
[----:B------:R-:W-:-:S13]  /*6f00*/  ISETP.GE.AND P0, PT, R17, c[0x0][0x160], PT ;  /* 0x0000580011007a0c */ /* 0x000fda0003f06270 */
[----:B------:R-:W-:Y:S05]  /*6f10*/  @P0 BRA `(.L_x_5785) ;  /* 0x0000371000000947 */ /* 0x000fea0003800000 */
[----:B------:R-:W-:Y:S01]  /*6f20*/  ISETP.NE.AND P0, PT, RZ, c[0x0][0x168], PT ;  /* 0x00005a00ff007a0c */ /* 0x000fe20003f05270 */
[----:B-1----:R-:W-:Y:S02]  /*6f30*/  IMAD.MOV.U32 R0, RZ, RZ, RZ ;  /* 0x000000ffff007224 */ /* 0x002fe400078e00ff */
        /* <DEDUP_REMOVED lines=226> */
.L_x_5859:
        /* <DEDUP_REMOVED lines=19> */
.L_x_5863:
[----:B------:R-:W3:Y:S02]  /*7e90*/  LDG.E.U8 R2, [R2.64] ;  /* 0x0000002402027981 */ /* 0x000ee4000c1e1100 */
[----:B--23--:R1:W2:Y:S01]  /*7ea0*/  I2F.F64.U16 R22, R2 ;  /* 0x0000000200167312 */ /* 0x00c2a20000101800 */
[----:B------:R-:W-:Y:S05]  /*7eb0*/  BRA `(.L_x_5865) ;  /* 0x00000df000007947 */ /* 0x000fea0003800000 */
.L_x_5862:
        /* <DEDUP_REMOVED lines=9> */
.L_x_5867:
[----:B------:R-:W3:Y:S02]  /*7f50*/  LDG.E R2, [R2.64] ;  /* 0x0000002402027981 */ /* 0x000ee4000c1e1900 */
[----:B--23--:R1:W2:Y:S01]  /*7f60*/  I2F.F64 R22, R2 ;  /* 0x0000000200167312 */ /* 0x00c2a20000201c00 */
[----:B------:R-:W-:Y:S05]  /*7f70*/  BRA `(.L_x_5865) ;  /* 0x00000d3000007947 */ /* 0x000fea0003800000 */
.L_x_5866:
[----:B------:R-:W3:Y:S02]  /*7f80*/  LDG.E.U16 R2, [R2.64] ;  /* 0x0000002402027981 */ /* 0x000ee4000c1e1500 */
[----:B--23--:R1:W2:Y:S01]  /*7f90*/  I2F.F64.S16 R22, R2 ;  /* 0x0000000200167312 */ /* 0x00c2a20000101c00 */
[----:B------:R-:W-:Y:S05]  /*7fa0*/  BRA `(.L_x_5865) ;  /* 0x00000d0000007947 */ /* 0x000fea0003800000 */
.L_x_5861:
        /* <DEDUP_REMOVED lines=10> */
.L_x_5869:
[----:B------:R-:W3:Y:S02]  /*8050*/  LDG.E.U16 R0, [R2.64] ;  /* 0x0000002402007981 */ /* 0x000ee4000c1e1500 */
[----:B---3--:R-:W-:-:S05]  /*8060*/  HADD2.F32 R0, -RZ, R0.H0_H0 ;  /* 0x20000000ff007230 */ /* 0x008fca0000004100 */
[----:B------:R-:W-:-:S04]  /*8070*/  FMUL.FTZ R0, R0, 1 ;  /* 0x3f80000000007820 */ /* 0x000fc80000410000 */
[----:B--2---:R1:W2:Y:S01]  /*8080*/  F2F.F64.F32 R22, R0 ;  /* 0x0000000000167310 */ /* 0x0042a20000201800 */
[----:B------:R-:W-:Y:S05]  /*8090*/  BRA `(.L_x_5865) ;  /* 0x00000c1000007947 */ /* 0x000fea0003800000 */
.L_x_5868:
        /* <DEDUP_REMOVED lines=10> */
.L_x_5871:
[----:B------:R-:W3:Y:S02]  /*8140*/  LDG.E.U16 R2, [R2.64] ;  /* 0x0000002402027981 */ /* 0x000ee4000c1e1500 */
[----:B---3--:R-:W-:-:S05]  /*8150*/  HADD2.F32 R0, -RZ, R2.H0_H0 ;  /* 0x20000002ff007230 */ /* 0x008fca0000004100 */
[----:B------:R-:W-:-:S04]  /*8160*/  FMUL.FTZ R0, R0, 1 ;  /* 0x3f80000000007820 */ /* 0x000fc80000410000 */
[----:B--2---:R1:W2:Y:S01]  /*8170*/  F2F.F64.F32 R22, R0 ;  /* 0x0000000000167310 */ /* 0x0042a20000201800 */
[----:B------:R-:W-:Y:S05]  /*8180*/  BRA `(.L_x_5865) ;  /* 0x00000b2000007947 */ /* 0x000fea0003800000 */
.L_x_5870:
[----:B--2---:R1:W5:Y:S01]  /*8190*/  LDG.E.64 R22, [R2.64] ;  /* 0x0000002402167981 */ /* 0x004362000c1e1b00 */
[----:B------:R-:W-:Y:S05]  /*81a0*/  BRA `(.L_x_5865) ;  /* 0x00000b0000007947 */ /* 0x000fea0003800000 */
.L_x_5860:
        /* <DEDUP_REMOVED lines=13> */
.L_x_5874:
[----:B--2---:R1:W5:Y:S01]  /*8280*/  LDG.E.64 R22, [R2.64] ;  /* 0x0000002402167981 */ /* 0x004362000c1e1b00 */
[----:B------:R-:W-:Y:S05]  /*8290*/  BRA `(.L_x_5865) ;  /* 0x00000a1000007947 */ /* 0x000fea0003800000 */
.L_x_5873:
[----:B------:R-:W-:-:S13]  /*82a0*/  ISETP.NE.AND P0, PT, R4, 0xf, PT ;  /* 0x0000000f0400780c */ /* 0x000fda0003f05270 */
[----:B------:R-:W-:Y:S05]  /*82b0*/  @!P0 BRA `(.L_x_5875) ;  /* 0x0000029000008947 */ /* 0x000fea0003800000 */
[----:B------:R-:W-:-:S13]  /*82c0*/  ISETP.NE.AND P0, PT, R4, 0x17, PT ;  /* 0x000000170400780c */ /* 0x000fda0003f05270 */
[----:B------:R-:W-:Y:S05]  /*82d0*/  @!P0 BRA `(.L_x_5876) ;  /* 0x0000018000008947 */ /* 0x000fea0003800000 */
[----:B------:R-:W-:-:S13]  /*82e0*/  ISETP.NE.AND P0, PT, R4, 0x18, PT ;  /* 0x000000180400780c */ /* 0x000fda0003f05270 */
[----:B------:R-:W-:Y:S05]  /*82f0*/  @P0 BRA `(.L_x_5864) ;  /* 0x0000081000000947 */ /* 0x000fea0003800000 */
[----:B------:R-:W3:Y:S01]  /*8300*/  LDG.E.U8 R0, [R2.64] ;  /* 0x0000002402007981 */ /* 0x000ee2000c1e1100 */
[----:B--2---:R-:W-:Y:S02]  /*8310*/  IMAD.MOV.U32 R8, RZ, RZ, -0x800000 ;  /* 0xff800000ff087424 */ /* 0x004fe400078e00ff */
        /* <DEDUP_REMOVED lines=20> */
.L_x_5876:
        /* <DEDUP_REMOVED lines=15> */
.L_x_5875:
[----:B------:R-:W3:Y:S02]  /*8550*/  LDG.E.U16 R0, [R2.64] ;  /* 0x0000002402007981 */ /* 0x000ee4000c1e1500 */
[----:B---3--:R-:W-:-:S05]  /*8560*/  PRMT R0, RZ, 0x5410, R0 ;  /* 0x00005410ff007816 */ /* 0x008fca0000000000 */
[----:B------:R-:W-:-:S04]  /*8570*/  FMUL.FTZ R0, R0, 1 ;  /* 0x3f80000000007820 */ /* 0x000fc80000410000 */
[----:B--2---:R1:W2:Y:S01]  /*8580*/  F2F.F64.F32 R22, R0 ;  /* 0x0000000000167310 */ /* 0x0042a20000201800 */
[----:B------:R-:W-:Y:S05]  /*8590*/  BRA `(.L_x_5865) ;  /* 0x0000071000007947 */ /* 0x000fea0003800000 */
.L_x_5872:
        /* <DEDUP_REMOVED lines=11> */
.L_x_5879:
        /* <DEDUP_REMOVED lines=21> */
.L_x_5883:
[----:B------:R-:W-:Y:S05]  /*87a0*/  BSYNC B1 ;  /* 0x0000000000017941 */ /* 0x000fea0003800000 */
.L_x_5882:
[----:B------:R-:W-:Y:S01]  /*87b0*/  LEA R3, R0, 0x3b800000, 0x17 ;  /* 0x3b80000000037811 */ /* 0x000fe200078eb8ff */
[----:B------:R-:W-:-:S05]  /*87c0*/  IMAD.SHL.U32 R0, R2, 0x100000, RZ ;  /* 0x0010000002007824 */ /* 0x000fca00078e00ff */
[----:B------:R-:W-:Y:S02]  /*87d0*/  LOP3.LUT R0, R3, R0, R4, 0xfe, !PT ;  /* 0x0000000003007212 */ /* 0x000fe400078efe04 */
.L_x_5881:
[----:B------:R-:W-:Y:S05]  /*87e0*/  BSYNC B0 ;  /* 0x0000000000007941 */ /* 0x000fea0003800000 */
.L_x_5880:
[----:B------:R-:W-:-:S04]  /*87f0*/  FMUL.FTZ R0, R0, 1 ;  /* 0x3f80000000007820 */ /* 0x000fc80000410000 */
[----:B--2---:R1:W2:Y:S01]  /*8800*/  F2F.F64.F32 R22, R0 ;  /* 0x0000000000167310 */ /* 0x0042a20000201800 */
[----:B------:R-:W-:Y:S05]  /*8810*/  BRA `(.L_x_5865) ;  /* 0x0000049000007947 */ /* 0x000fea0003800000 */
.L_x_5878:
        /* <DEDUP_REMOVED lines=21> */
.L_x_5887:
[----:B------:R-:W-:Y:S05]  /*8970*/  BSYNC B1 ;  /* 0x0000000000017941 */ /* 0x000fea0003800000 */
.L_x_5886:
[----:B------:R-:W-:Y:S01]  /*8980*/  LEA R3, R0, 0x37800000, 0x17 ;  /* 0x3780000000037811 */ /* 0x000fe200078eb8ff */
[----:B------:R-:W-:-:S05]  /*8990*/  IMAD.SHL.U32 R0, R2, 0x200000, RZ ;  /* 0x0020000002007824 */ /* 0x000fca00078e00ff */
[----:B------:R-:W-:Y:S02]  /*89a0*/  LOP3.LUT R0, R3, R0, R4, 0xfe, !PT ;  /* 0x0000000003007212 */ /* 0x000fe400078efe04 */
.L_x_5885:
[----:B------:R-:W-:Y:S05]  /*89b0*/  BSYNC B0 ;  /* 0x0000000000007941 */ /* 0x000fea0003800000 */
.L_x_5884:
[----:B------:R-:W-:-:S04]  /*89c0*/  FMUL.FTZ R0, R0, 1 ;  /* 0x3f80000000007820 */ /* 0x000fc80000410000 */
[----:B--2---:R1:W2:Y:S01]  /*89d0*/  F2F.F64.F32 R22, R0 ;  /* 0x0000000000167310 */ /* 0x0042a20000201800 */
[----:B------:R-:W-:Y:S05]  /*89e0*/  BRA `(.L_x_5865) ;  /* 0x000002c000007947 */ /* 0x000fea0003800000 */
.L_x_5877:
        /* <DEDUP_REMOVED lines=14> */
.L_x_5891:
[----:B------:R-:W-:Y:S05]  /*8ad0*/  BSYNC B0 ;  /* 0x0000000000007941 */ /* 0x000fea0003800000 */
.L_x_5890:
[----:B------:R-:W-:-:S04]  /*8ae0*/  FMUL.FTZ R0, R0, 1 ;  /* 0x3f80000000007820 */ /* 0x000fc80000410000 */
[----:B--2---:R1:W2:Y:S01]  /*8af0*/  F2F.F64.F32 R22, R0 ;  /* 0x0000000000167310 */ /* 0x0042a20000201800 */
[----:B------:R-:W-:Y:S05]  /*8b00*/  BRA `(.L_x_5865) ;  /* 0x000001a000007947 */ /* 0x000fea0003800000 */
.L_x_5864:
[----:B------:R-:W-:Y:S01]  /*8b10*/  MOV R2, 0x0 ;  /* 0x0000000000027802 */ /* 0x000fe20000000f00 */
[----:B------:R-:W-:Y:S02]  /*8b20*/  IMAD.MOV.U32 R4, RZ, RZ, c[0x4][0x128] ;  /* 0x01004a00ff047624 */ /* 0x000fe400078e00ff */
[----:B------:R-:W-:Y:S02]  /*8b30*/  IMAD.MOV.U32 R5, RZ, RZ, c[0x4][0x12c] ;  /* 0x01004b00ff057624 */ /* 0x000fe400078e00ff */
[----:B------:R-:W-:Y:S01]  /*8b40*/  IMAD.MOV.U32 R6, RZ, RZ, c[0x4][0x130] ;  /* 0x01004c00ff067624 */ /* 0x000fe200078e00ff */
[----:B------:R-:W1:Y:S01]  /*8b50*/  LDC.64 R2, c[0x4][R2] ;  /* 0x0100000002027b82 */ /* 0x000e620000000a00 */
[----:B------:R-:W-:Y:S02]  /*8b60*/  IMAD.MOV.U32 R7, RZ, RZ, c[0x4][0x134] ;  /* 0x01004d00ff077624 */ /* 0x000fe400078e00ff */
[----:B--2---:R-:W-:-:S02]  /*8b70*/  IMAD.MOV.U32 R8, RZ, RZ, 0x4e ;  /* 0x0000004eff087424 */ /* 0x004fc400078e00ff */
[----:B------:R-:W-:Y:S02]  /*8b80*/  IMAD.MOV.U32 R10, RZ, RZ, c[0x4][0x8] ;  /* 0x01000200ff0a7624 */ /* 0x000fe400078e00ff */
[----:B------:R-:W-:Y:S02]  /*8b90*/  IMAD.MOV.U32 R11, RZ, RZ, c[0x4][0xc] ;  /* 0x01000300ff0b7624 */ /* 0x000fe400078e00ff */
[----:B0-----:R-:W-:Y:S02]  /*8ba0*/  IMAD.MOV.U32 R12, RZ, RZ, 0x1 ;  /* 0x00000001ff0c7424 */ /* 0x001fe400078e00ff */
        /* <DEDUP_REMOVED lines=11> */
.L_x_5889:
[----:B--2---:R-:W2:Y:S02]  /*8c60*/  LDG.E.64 R22, [R2.64] ;  /* 0x0000002402167981 */ /* 0x004ea4000c1e1b00 */
[----:B--2---:R-:W1:Y:S01]  /*8c70*/  I2F.F64.U64 R22, R22 ;  /* 0x0000001600167312 */ /* 0x004e620000301800 */
[----:B------:R-:W-:Y:S05]  /*8c80*/  BRA `(.L_x_5865) ;  /* 0x0000002000007947 */ /* 0x000fea0003800000 */
.L_x_5888:
[----:B------:R-:W3:Y:S02]  /*8c90*/  LDG.E R2, [R2.64] ;  /* 0x0000002402027981 */ /* 0x000ee4000c1e1900 */
[----:B--23--:R1:W2:Y:S02]  /*8ca0*/  I2F.F64.U32 R22, R2 ;  /* 0x0000000200167312 */ /* 0x00c2a40000201800 */
.L_x_5865:
        /* <DEDUP_REMOVED lines=38> */
.L_x_5893:
[----:B------:R-:W-:Y:S05]  /*8f10*/  BSYNC B0 ;  /* 0x0000000000007941 */ /* 0x000fea0003800000 */
.L_x_5892:
        /* <DEDUP_REMOVED lines=65> */
.L_x_5895:
[----:B0-----:R-:W0:Y:S01]  /*9330*/  DADD R12, R24, 2 ;  /* 0x40000000180c7429 */ /* 0x001e220000000000 */
[----:B-1----:R-:W-:Y:S01]  /*9340*/  IMAD.MOV.U32 R2, RZ, RZ, 0x1 ;  /* 0x00000001ff027424 */ /* 0x002fe200078e00ff */
[----:B------:R-:W-:Y:S01]  /*9350*/  FSETP.GEU.AND P1, PT, |R25|, 6.5827683646048100446e-37, PT ;  /* 0x036000001900780b */ /* 0x000fe20003f2e200 */
        /* <DEDUP_REMOVED lines=18> */
.L_x_5898:
[----:B------:R-:W-:Y:S05]  /*9480*/  BSYNC B1 ;  /* 0x0000000000017941 */ /* 0x000fea0003800000 */
.L_x_5897:
        /* <DEDUP_REMOVED lines=15> */
.L_x_5896:
[----:B------:R-:W-:Y:S05]  /*9580*/  BSYNC B0 ;  /* 0x0000000000007941 */ /* 0x000fea0003800000 */
.L_x_5894:
        /* <DEDUP_REMOVED lines=24> */
.L_x_5902:
[----:B------:R-:W1:Y:S02]  /*9710*/  F2I.S64.F64.TRUNC R4, R4 ;  /* 0x0000000400047311 */ /* 0x000e64000030d900 */
[----:B-1----:R-:W-:-:S05]  /*9720*/  IMAD.MOV.U32 R3, RZ, RZ, R4 ;  /* 0x000000ffff037224 */ /* 0x002fca00078e0004 */
[----:B------:R1:W-:Y:S01]  /*9730*/  STG.E.U8 [R18.64], R3 ;  /* 0x0000000312007986 */ /* 0x0003e2000c101124 */
[----:B------:R-:W-:Y:S05]  /*9740*/  BRA `(.L_x_5904) ;  /* 0x00000ed000007947 */ /* 0x000fea0003800000 */
.L_x_5901:
        /* <DEDUP_REMOVED lines=9> */
.L_x_5906:
[----:B------:R-:W1:Y:S02]  /*97e0*/  F2I.F64.TRUNC R5, R4 ;  /* 0x0000000400057311 */ /* 0x000e64000030d100 */
[----:B-1----:R1:W-:Y:S01]  /*97f0*/  STG.E [R18.64], R5 ;  /* 0x0000000512007986 */ /* 0x0023e2000c101924 */
[----:B------:R-:W-:Y:S05]  /*9800*/  BRA `(.L_x_5904) ;  /* 0x00000e1000007947 */ /* 0x000fea0003800000 */
.L_x_5905:
[----:B------:R-:W1:Y:S02]  /*9810*/  F2I.F64.TRUNC R5, R4 ;  /* 0x0000000400057311 */ /* 0x000e64000030d100 */
[----:B-1----:R1:W-:Y:S01]  /*9820*/  STG.E.U16 [R18.64], R5 ;  /* 0x0000000512007986 */ /* 0x0023e2000c101524 */
[----:B------:R-:W-:Y:S05]  /*9830*/  BRA `(.L_x_5904) ;  /* 0x00000de000007947 */ /* 0x000fea0003800000 */
.L_x_5900:
        /* <DEDUP_REMOVED lines=11> */
.L_x_5908:
[----:B------:R-:W1:Y:S01]  /*98f0*/  F2F.F32.F64 R0, R4 ;  /* 0x0000000400007310 */ /* 0x000e620000301000 */
[----:B------:R-:W1:-:S14]  /*9900*/  DSETP.GEU.AND P0, PT, |R4|, c[0x2][0xe0], PT ;  /* 0x008038000400762a */ /* 0x000e5c0003f0e200 */
[----:B-1----:R-:W-:-:S05]  /*9910*/  @!P0 FMUL R0, R0, 1.175494350822287508e-38 ;  /* 0x0080000000008820 */ /* 0x002fca0000400000 */
[----:B------:R-:W-:-:S05]  /*9920*/  F2FP.PACK_AB R0, RZ, R0 ;  /* 0x00000000ff00723e */ /* 0x000fca00000000ff */
[----:B------:R1:W-:Y:S01]  /*9930*/  STG.E.U16 [R18.64], R0 ;  /* 0x0000000012007986 */ /* 0x0003e2000c101524 */
[----:B------:R-:W-:Y:S05]  /*9940*/  BRA `(.L_x_5904) ;  /* 0x00000cd000007947 */ /* 0x000fea0003800000 */
.L_x_5907:
        /* <DEDUP_REMOVED lines=12> */
.L_x_5910:
[----:B------:R-:W1:Y:S01]  /*9a10*/  F2F.F32.F64 R0, R4 ;  /* 0x0000000400007310 */ /* 0x000e620000301000 */
[----:B------:R-:W1:-:S14]  /*9a20*/  DSETP.GEU.AND P0, PT, |R4|, c[0x2][0xe0], PT ;  /* 0x008038000400762a */ /* 0x000e5c0003f0e200 */
[----:B-1----:R-:W-:-:S05]  /*9a30*/  @!P0 FMUL R0, R0, 1.175494350822287508e-38 ;  /* 0x0080000000008820 */ /* 0x002fca0000400000 */
[----:B------:R-:W-:-:S04]  /*9a40*/  F2FP.PACK_AB R3, RZ, R0 ;  /* 0x00000000ff03723e */ /* 0x000fc800000000ff */
[----:B------:R-:W-:-:S05]  /*9a50*/  PRMT R3, R3, 0x5410, RZ ;  /* 0x0000541003037816 */ /* 0x000fca00000000ff */
[----:B------:R1:W-:Y:S01]  /*9a60*/  STG.E [R18.64], R3 ;  /* 0x0000000312007986 */ /* 0x0003e2000c101924 */
[----:B------:R-:W-:Y:S05]  /*9a70*/  BRA `(.L_x_5904) ;  /* 0x00000ba000007947 */ /* 0x000fea0003800000 */
.L_x_5909:
[----:B------:R1:W-:Y:S01]  /*9a80*/  STG.E.64 [R18.64], R4 ;  /* 0x0000000412007986 */ /* 0x0003e2000c101b24 */
[----:B------:R-:W-:Y:S05]  /*9a90*/  BRA `(.L_x_5904) ;  /* 0x00000b8000007947 */ /* 0x000fea0003800000 */
.L_x_5899:
        /* <DEDUP_REMOVED lines=12> */
.L_x_5913:
[----:B------:R-:W-:-:S05]  /*9b60*/  CS2R R6, SRZ ;  /* 0x0000000000067805 */ /* 0x000fca000001ff00 */
[----:B------:R1:W-:Y:S01]  /*9b70*/  STG.E.128 [R18.64], R4 ;  /* 0x0000000412007986 */ /* 0x0003e2000c101d24 */
[----:B------:R-:W-:Y:S05]  /*9b80*/  BRA `(.L_x_5904) ;  /* 0x00000a9000007947 */ /* 0x000fea0003800000 */
.L_x_5912:
        /* <DEDUP_REMOVED lines=23> */
.L_x_5917:
[----:B------:R-:W-:Y:S05]  /*9d00*/  BSYNC B0 ;  /* 0x0000000000007941 */ /* 0x000fea0003800000 */
.L_x_5916:
[----:B------:R-:W-:-:S05]  /*9d10*/  LOP3.LUT R3, R0, R3, RZ, 0xfc, !PT ;  /* 0x0000000300037212 */ /* 0x000fca00078efcff */
[----:B------:R1:W-:Y:S01]  /*9d20*/  STG.E.U8 [R18.64], R3 ;  /* 0x0000000312007986 */ /* 0x0003e2000c101124 */
[----:B------:R-:W-:Y:S05]  /*9d30*/  BRA `(.L_x_5904) ;  /* 0x000008e000007947 */ /* 0x000fea0003800000 */
.L_x_5915:
        /* <DEDUP_REMOVED lines=15> */
.L_x_5919:
[----:B------:R-:W-:Y:S01]  /*9e30*/  IMAD.MOV.U32 R0, RZ, RZ, 0x7f ;  /* 0x0000007fff007424 */ /* 0x000fe200078e00ff */
[----:B------:R-:W-:-:S04]  /*9e40*/  ISETP.GT.U32.AND P0, PT, R2, 0x7f800000, PT ;  /* 0x7f8000000200780c */ /* 0x000fc80003f04070 */
[----:B------:R-:W-:-:S04]  /*9e50*/  SEL R0, R0, 0x7c, P0 ;  /* 0x0000007c00007807 */ /* 0x000fc80000000000 */
.L_x_5920:
[----:B------:R-:W-:Y:S05]  /*9e60*/  BSYNC B0 ;  /* 0x0000000000007941 */ /* 0x000fea0003800000 */
.L_x_5918:
[----:B------:R-:W-:-:S04]  /*9e70*/  LOP3.LUT R2, R3, 0x80000000, RZ, 0xc0, !PT ;  /* 0x8000000003027812 */ /* 0x000fc800078ec0ff */
[----:B------:R-:W-:-:S04]  /*9e80*/  SHF.R.U32.HI R3, RZ, 0x18, R2 ;  /* 0x00000018ff037819 */ /* 0x000fc80000011602 */
[----:B------:R-:W-:-:S05]  /*9e90*/  LOP3.LUT R3, R0, R3, RZ, 0xfc, !PT ;  /* 0x0000000300037212 */ /* 0x000fca00078efcff */
[----:B------:R1:W-:Y:S01]  /*9ea0*/  STG.E.U8 [R18.64], R3 ;  /* 0x0000000312007986 */ /* 0x0003e2000c101124 */
[----:B------:R-:W-:Y:S05]  /*9eb0*/  BRA `(.L_x_5904) ;  /* 0x0000076000007947 */ /* 0x000fea0003800000 */
.L_x_5914:
[----:B------:R-:W1:Y:S01]  /*9ec0*/  F2F.F32.F64 R0, R4 ;  /* 0x0000000400007310 */ /* 0x000e620000301000 */
[----:B------:R-:W1:-:S14]  /*9ed0*/  DSETP.GEU.AND P0, PT, |R4|, c[0x2][0xe0], PT ;  /* 0x008038000400762a */ /* 0x000e5c0003f0e200 */
[----:B-1----:R-:W-:-:S05]  /*9ee0*/  @!P0 FMUL R0, R0, 1.175494350822287508e-38 ;  /* 0x0080000000008820 */ /* 0x002fca0000400000 */
[----:B------:R-:W-:-:S05]  /*9ef0*/  F2FP.BF16.PACK_AB R0, RZ, R0 ;  /* 0x00000000ff00723e */ /* 0x000fca00000010ff */
[----:B------:R1:W-:Y:S01]  /*9f00*/  STG.E.U16 [R18.64], R0 ;  /* 0x0000000012007986 */ /* 0x0003e2000c101524 */
[----:B------:R-:W-:Y:S05]  /*9f10*/  BRA `(.L_x_5904) ;  /* 0x0000070000007947 */ /* 0x000fea0003800000 */
.L_x_5911:
        /* <DEDUP_REMOVED lines=11> */
.L_x_5923:
        /* <DEDUP_REMOVED lines=19> */
.L_x_5926:
[----:B------:R-:W-:-:S04]  /*a100*/  LOP3.LUT R2, R3, 0x80000000, RZ, 0xc0, !PT ;  /* 0x8000000003027812 */ /* 0x000fc800078ec0ff */
[----:B------:R-:W-:-:S04]  /*a110*/  SHF.R.U32.HI R3, RZ, 0x18, R2 ;  /* 0x00000018ff037819 */ /* 0x000fc80000011602 */
[----:B------:R-:W-:-:S04]  /*a120*/  LOP3.LUT R0, R0, R3, RZ, 0xfc, !PT ;  /* 0x0000000300007212 */ /* 0x000fc800078efcff */
[----:B------:R-:W-:Y:S02]  /*a130*/  PRMT R9, R0, 0x7610, R9 ;  /* 0x0000761000097816 */ /* 0x000fe40000000009 */
.L_x_5925:
[----:B------:R-:W-:Y:S05]  /*a140*/  BSYNC B0 ;  /* 0x0000000000007941 */ /* 0x000fea0003800000 */
.L_x_5924:
[----:B------:R1:W-:Y:S01]  /*a150*/  STG.E.U8 [R18.64], R9 ;  /* 0x0000000912007986 */ /* 0x0003e2000c101124 */
[----:B------:R-:W-:Y:S05]  /*a160*/  BRA `(.L_x_5904) ;  /* 0x000004b000007947 */ /* 0x000fea0003800000 */
.L_x_5922:
        /* <DEDUP_REMOVED lines=19> */
.L_x_5929:
[----:B------:R-:W-:-:S04]  /*a2a0*/  LOP3.LUT R2, R3, 0x80000000, RZ, 0xc0, !PT ;  /* 0x8000000003027812 */ /* 0x000fc800078ec0ff */
[----:B------:R-:W-:-:S04]  /*a2b0*/  SHF.R.U32.HI R3, RZ, 0x18, R2 ;  /* 0x00000018ff037819 */ /* 0x000fc80000011602 */
[----:B------:R-:W-:-:S04]  /*a2c0*/  LOP3.LUT R0, R0, R3, RZ, 0xfc, !PT ;  /* 0x0000000300007212 */ /* 0x000fc800078efcff */
[----:B------:R-:W-:Y:S02]  /*a2d0*/  PRMT R9, R0, 0x7610, R9 ;  /* 0x0000761000097816 */ /* 0x000fe40000000009 */
.L_x_5928:
[----:B------:R-:W-:Y:S05]  /*a2e0*/  BSYNC B0 ;  /* 0x0000000000007941 */ /* 0x000fea0003800000 */
.L_x_5927:
[----:B------:R1:W-:Y:S01]  /*a2f0*/  STG.E.U8 [R18.64], R9 ;  /* 0x0000000912007986 */ /* 0x0003e2000c101124 */
[----:B------:R-:W-:Y:S05]  /*a300*/  BRA `(.L_x_5904) ;  /* 0x0000031000007947 */ /* 0x000fea0003800000 */
.L_x_5921:
        /* <DEDUP_REMOVED lines=24> */
.L_x_5903:
        /* <DEDUP_REMOVED lines=20> */
.L_x_5931:
[----:B------:R-:W1:Y:S02]  /*a5d0*/  F2I.U64.F64.TRUNC R4, R4 ;  /* 0x0000000400047311 */ /* 0x000e64000030d800 */
[----:B-1----:R1:W-:Y:S01]  /*a5e0*/  STG.E.64 [R18.64], R4 ;  /* 0x0000000412007986 */ /* 0x0023e2000c101b24 */
[----:B------:R-:W-:Y:S05]  /*a5f0*/  BRA `(.L_x_5904) ;  /* 0x0000002000007947 */ /* 0x000fea0003800000 */
.L_x_5930:
[----:B------:R-:W1:Y:S02]  /*a600*/  F2I.U32.F64.TRUNC R5, R4 ;  /* 0x0000000400057311 */ /* 0x000e64000030d000 */
[----:B-1----:R1:W-:Y:S02]  /*a610*/  STG.E [R18.64], R5 ;  /* 0x0000000512007986 */ /* 0x0023e4000c101924 */
.L_x_5904:
[----:B------:R-:W-:Y:S02]  /*a620*/  IADD3 R17, R17, 0x80, RZ ;  /* 0x0000008011117810 */ /* 0x000fe40007ffe0ff */
.L_x_5785:
[----:B------:R-:W-:Y:S05]  /*a630*/  BSYNC B6 ;  /* 0x0000000000067941 */ /* 0x000fea0003800000 */
.L_x_5784:
[----:B------:R-:W-:-:S13]  /*a640*/  ISETP.GE.AND P0, PT, R17, c[0x0][0x160], PT ;  /* 0x0000580011007a0c */ /* 0x000fda0003f06270 */
[----:B------:R-:W-:Y:S05]  /*a650*/  @P0 EXIT ;  /* 0x000000000000094d */ /* 0x000fea0003800000 */
        /* <DEDUP_REMOVED lines=228> */
.L_x_5932:
        /* <DEDUP_REMOVED lines=19> */
.L_x_5936:
[----:B------:R-:W3:Y:S02]  /*b5d0*/  LDG.E.U8 R2, [R2.64] ;  /* 0x0000002402027981 */ /* 0x000ee4000c1e1100 */
[----:B--23--:R1:W2:Y:S01]  /*b5e0*/  I2F.F64.U16 R22, R2 ;  /* 0x0000000200167312 */ /* 0x00c2a20000101800 */
[----:B------:R-:W-:Y:S05]  /*b5f0*/  BRA `(.L_x_5938) ;  /* 0x00000df000007947 */ /* 0x000fea0003800000 */
.L_x_5935:
        /* <DEDUP_REMOVED lines=9> */
.L_x_5940:
[----:B------:R-:W3:Y:S02]  /*b690*/  LDG.E R2, [R2.64] ;  /* 0x0000002402027981 */ /* 0x000ee4000c1e1900 */
[----:B--23--:R1:W2:Y:S01]  /*b6a0*/  I2F.F64 R22, R2 ;  /* 0x0000000200167312 */ /* 0x00c2a20000201c00 */
[----:B------:R-:W-:Y:S05]  /*b6b0*/  BRA `(.L_x_5938) ;  /* 0x00000d3000007947 */ /* 0x000fea0003800000 */
.L_x_5939:
[----:B------:R-:W3:Y:S02]  /*b6c0*/  LDG.E.U16 R2, [R2.64] ;  /* 0x0000002402027981 */ /* 0x000ee4000c1e1500 */
[----:B--23--:R1:W2:Y:S01]  /*b6d0*/  I2F.F64.S16 R22, R2 ;  /* 0x0000000200167312 */ /* 0x00c2a20000101c00 */
[----:B------:R-:W-:Y:S05]  /*b6e0*/  BRA `(.L_x_5938) ;  /* 0x00000d0000007947 */ /* 0x000fea0003800000 */
.L_x_5934:
        /* <DEDUP_REMOVED lines=10> */
.L_x_5942:
[----:B------:R-:W3:Y:S02]  /*b790*/  LDG.E.U16 R0, [R2.64] ;  /* 0x0000002402007981 */ /* 0x000ee4000c1e1500 */
[----:B---3--:R-:W-:-:S05]  /*b7a0*/  HADD2.F32 R0, -RZ, R0.H0_H0 ;  /* 0x20000000ff007230 */ /* 0x008fca0000004100 */
[----:B------:R-:W-:-:S04]  /*b7b0*/  FMUL.FTZ R0, R0, 1 ;  /* 0x3f80000000007820 */ /* 0x000fc80000410000 */
[----:B--2---:R1:W2:Y:S01]  /*b7c0*/  F2F.F64.F32 R22, R0 ;  /* 0x0000000000167310 */ /* 0x0042a20000201800 */
[----:B------:R-:W-:Y:S05]  /*b7d0*/  BRA `(.L_x_5938) ;  /* 0x00000c1000007947 */ /* 0x000fea0003800000 */
.L_x_5941:
        /* <DEDUP_REMOVED lines=10> */
.L_x_5944:
[----:B------:R-:W3:Y:S02]  /*b880*/  LDG.E.U16 R2, [R2.64] ;  /* 0x0000002402027981 */ /* 0x000ee4000c1e1500 */
[----:B---3--:R-:W-:-:S05]  /*b890*/  HADD2.F32 R0, -RZ, R2.H0_H0 ;  /* 0x20000002ff007230 */ /* 0x008fca0000004100 */
[----:B------:R-:W-:-:S04]  /*b8a0*/  FMUL.FTZ R0, R0, 1 ;  /* 0x3f80000000007820 */ /* 0x000fc80000410000 */
[----:B--2---:R1:W2:Y:S01]  /*b8b0*/  F2F.F64.F32 R22, R0 ;  /* 0x0000000000167310 */ /* 0x0042a20000201800 */
[----:B------:R-:W-:Y:S05]  /*b8c0*/  BRA `(.L_x_5938) ;  /* 0x00000b2000007947 */ /* 0x000fea0003800000 */
.L_x_5943:
[----:B--2---:R1:W5:Y:S01]  /*b8d0*/  LDG.E.64 R22, [R2.64] ;  /* 0x0000002402167981 */ /* 0x004362000c1e1b00 */
[----:B------:R-:W-:Y:S05]  /*b8e0*/  BRA `(.L_x_5938) ;  /* 0x00000b0000007947 */ /* 0x000fea0003800000 */
.L_x_5933:
        /* <DEDUP_REMOVED lines=13> */
.L_x_5947:
[----:B--2---:R1:W5:Y:S01]  /*b9c0*/  LDG.E.64 R22, [R2.64] ;  /* 0x0000002402167981 */ /* 0x004362000c1e1b00 */
[----:B------:R-:W-:Y:S05]  /*b9d0*/  BRA `(.L_x_5938) ;  /* 0x00000a1000007947 */ /* 0x000fea0003800000 */
.L_x_5946:
        /* <DEDUP_REMOVED lines=28> */
.L_x_5949:
        /* <DEDUP_REMOVED lines=15> */
.L_x_5948:
[----:B------:R-:W3:Y:S02]  /*bc90*/  LDG.E.U16 R0, [R2.64] ;  /* 0x0000002402007981 */ /* 0x000ee4000c1e1500 */
[----:B---3--:R-:W-:-:S05]  /*bca0*/  PRMT R0, RZ, 0x5410, R0 ;  /* 0x00005410ff007816 */ /* 0x008fca0000000000 */
[----:B------:R-:W-:-:S04]  /*bcb0*/  FMUL.FTZ R0, R0, 1 ;  /* 0x3f80000000007820 */ /* 0x000fc80000410000 */
[----:B--2---:R1:W2:Y:S01]  /*bcc0*/  F2F.F64.F32 R22, R0 ;  /* 0x0000000000167310 */ /* 0x0042a20000201800 */
[----:B------:R-:W-:Y:S05]  /*bcd0*/  BRA `(.L_x_5938) ;  /* 0x0000071000007947 */ /* 0x000fea0003800000 */
.L_x_5945:
        /* <DEDUP_REMOVED lines=11> */
.L_x_5952:
        /* <DEDUP_REMOVED lines=21> */
.L_x_5956:
[----:B------:R-:W-:Y:S05]  /*bee0*/  BSYNC B1 ;  /* 0x0000000000017941 */ /* 0x000fea0003800000 */
.L_x_5955:
[----:B------:R-:W-:Y:S01]  /*bef0*/  LEA R3, R0, 0x3b800000, 0x17 ;  /* 0x3b80000000037811 */ /* 0x000fe200078eb8ff */
[----:B------:R-:W-:-:S05]  /*bf00*/  IMAD.SHL.U32 R0, R2, 0x100000, RZ ;  /* 0x0010000002007824 */ /* 0x000fca00078e00ff */
[----:B------:R-:W-:Y:S02]  /*bf10*/  LOP3.LUT R0, R3, R0, R4, 0xfe, !PT ;  /* 0x0000000003007212 */ /* 0x000fe400078efe04 */
.L_x_5954:
[----:B------:R-:W-:Y:S05]  /*bf20*/  BSYNC B0 ;  /* 0x0000000000007941 */ /* 0x000fea0003800000 */
.L_x_5953:
[----:B------:R-:W-:-:S04]  /*bf30*/  FMUL.FTZ R0, R0, 1 ;  /* 0x3f80000000007820 */ /* 0x000fc80000410000 */
[----:B--2---:R1:W2:Y:S01]  /*bf40*/  F2F.F64.F32 R22, R0 ;  /* 0x0000000000167310 */ /* 0x0042a20000201800 */
[----:B------:R-:W-:Y:S05]  /*bf50*/  BRA `(.L_x_5938) ;  /* 0x0000049000007947 */ /* 0x000fea0003800000 */
.L_x_5951:
        /* <DEDUP_REMOVED lines=21> */
.L_x_5960:
[----:B------:R-:W-:Y:S05]  /*c0b0*/  BSYNC B1 ;  /* 0x0000000000017941 */ /* 0x000fea0003800000 */
.L_x_5959:
[----:B------:R-:W-:Y:S01]  /*c0c0*/  LEA R3, R0, 0x37800000, 0x17 ;  /* 0x3780000000037811 */ /* 0x000fe200078eb8ff */
[----:B------:R-:W-:-:S05]  /*c0d0*/  IMAD.SHL.U32 R0, R2, 0x200000, RZ ;  /* 0x0020000002007824 */ /* 0x000fca00078e00ff */
[----:B------:R-:W-:Y:S02]  /*c0e0*/  LOP3.LUT R0, R3, R0, R4, 0xfe, !PT ;  /* 0x0000000003007212 */ /* 0x000fe400078efe04 */
.L_x_5958:
[----:B------:R-:W-:Y:S05]  /*c0f0*/  BSYNC B0 ;  /* 0x0000000000007941 */ /* 0x000fea0003800000 */
.L_x_5957:
[----:B------:R-:W-:-:S04]  /*c100*/  FMUL.FTZ R0, R0, 1 ;  /* 0x3f80000000007820 */ /* 0x000fc80000410000 */
[----:B--2---:R1:W2:Y:S01]  /*c110*/  F2F.F64.F32 R22, R0 ;  /* 0x0000000000167310 */ /* 0x0042a20000201800 */
[----:B------:R-:W-:Y:S05]  /*c120*/  BRA `(.L_x_5938) ;  /* 0x000002c000007947 */ /* 0x000fea0003800000 */
.L_x_5950:
        /* <DEDUP_REMOVED lines=14> */
.L_x_5964:
[----:B------:R-:W-:Y:S05]  /*c210*/  BSYNC B0 ;  /* 0x0000000000007941 */ /* 0x000fea0003800000 */
.L_x_5963:
[----:B------:R-:W-:-:S04]  /*c220*/  FMUL.FTZ R0, R0, 1 ;  /* 0x3f80000000007820 */ /* 0x000fc80000410000 */
[----:B--2---:R1:W2:Y:S01]  /*c230*/  F2F.F64.F32 R22, R0 ;  /* 0x0000000000167310 */ /* 0x0042a20000201800 */
[----:B------:R-:W-:Y:S05]  /*c240*/  BRA `(.L_x_5938) ;  /* 0x000001a000007947 */ /* 0x000fea0003800000 */
.L_x_5937:
        /* <DEDUP_REMOVED lines=19> */
[----:B------:R-:W-:Y:S01]  /*c380*/  CS2R R22, SRZ ;  /* 0x0000000000167805 */ /* 0x000fe2000001ff00 */
[----:B------:R-:W-:Y:S05]  /*c390*/  BRA `(.L_x_5938) ;  /* 0x0000005000007947 */ /* 0x000fea0003800000 */
.L_x_5962:
[----:B--2---:R-:W2:Y:S02]  /*c3a0*/  LDG.E.64 R22, [R2.64] ;  /* 0x0000002402167981 */ /* 0x004ea4000c1e1b00 */
[----:B--2---:R-:W1:Y:S01]  /*c3b0*/  I2F.F64.U64 R22, R22 ;  /* 0x0000001600167312 */ /* 0x004e620000301800 */
[----:B------:R-:W-:Y:S05]  /*c3c0*/  BRA `(.L_x_5938) ;  /* 0x0000002000007947 */ /* 0x000fea0003800000 */
.L_x_5961:
[----:B------:R-:W3:Y:S02]  /*c3d0*/  LDG.E R2, [R2.64] ;  /* 0x0000002402027981 */ /* 0x000ee4000c1e1900 */
[----:B--23--:R1:W2:Y:S02]  /*c3e0*/  I2F.F64.U32 R22, R2 ;  /* 0x0000000200167312 */ /* 0x00c2a40000201800 */
.L_x_5938:
        /* <DEDUP_REMOVED lines=38> */
.L_x_5966:
[----:B------:R-:W-:Y:S05]  /*c650*/  BSYNC B0 ;  /* 0x0000000000007941 */ /* 0x000fea0003800000 */
.L_x_5965:
        /* <DEDUP_REMOVED lines=65> */
.L_x_5968:
        /* <DEDUP_REMOVED lines=21> */
.L_x_5971:
[----:B------:R-:W-:Y:S05]  /*cbc0*/  BSYNC B1 ;  /* 0x0000000000017941 */ /* 0x000fea0003800000 */
.L_x_5970:
        /* <DEDUP_REMOVED lines=15> */
.L_x_5969:
[----:B------:R-:W-:Y:S05]  /*ccc0*/  BSYNC B0 ;  /* 0x0000000000007941 */ /* 0x000fea0003800000 */
.L_x_5967:
        /* <DEDUP_REMOVED lines=22> */
[----:B-1----:R-:W-:Y:S01]  /*ce30*/  STG.E.U8 [R16.64], R5 ;  /* 0x0000000510007986 */ /* 0x002fe2000c101124 */
[----:B------:R-:W-:Y:S05]  /*ce40*/  EXIT ;  /* 0x000000000000794d */ /* 0x000fea0003800000 */
.L_x_5975:
[----:B------:R-:W1:Y:S02]  /*ce50*/  F2I.S64.F64.TRUNC R4, R4 ;  /* 0x0000000400047311 */ /* 0x000e64000030d900 */
[----:B-1----:R-:W-:-:S05]  /*ce60*/  IMAD.MOV.U32 R3, RZ, RZ, R4 ;  /* 0x000000ffff037224 */ /* 0x002fca00078e0004 */
[----:B------:R-:W-:Y:S01]  /*ce70*/  STG.E.U8 [R16.64], R3 ;  /* 0x0000000310007986 */ /* 0x000fe2000c101124 */
[----:B------:R-:W-:Y:S05]  /*ce80*/  EXIT ;  /* 0x000000000000794d */ /* 0x000fea0003800000 */
.L_x_5974:
[----:B------:R-:W-:-:S13]  /*ce90*/  ISETP.NE.AND P0, PT, R0, 0x2, PT ;  /* 0x000000020000780c */ /* 0x000fda0003f05270 */
[----:B------:R-:W-:Y:S05]  /*cea0*/  @!P0 BRA `(.L_x_5977) ;  /* 0x000000a000008947 */ /* 0x000fea0003800000 */
[----:B------:R-:W-:-:S13]  /*ceb0*/  ISETP.NE.AND P0, PT, R0, 0x3, PT ;  /* 0x000000030000780c */ /* 0x000fda0003f05270 */
[----:B------:R-:W-:Y:S05]  /*cec0*/  @!P0 BRA `(.L_x_5978) ;  /* 0x0000005000008947 */ /* 0x000fea0003800000 */
[----:B------:R-:W-:-:S13]  /*ced0*/  ISETP.NE.AND P0, PT, R0, 0x4, PT ;  /* 0x000000040000780c */ /* 0x000fda0003f05270 */
[----:B------:R-:W-:Y:S05]  /*cee0*/  @P0 BRA `(.L_x_5976) ;  /* 0x00000ce000000947 */ /* 0x000fea0003800000 */
[----:B------:R-:W1:Y:S02]  /*cef0*/  F2I.S64.F64.TRUNC R4, R4 ;  /* 0x0000000400047311 */ /* 0x000e64000030d900 */
[----:B-1----:R-:W-:Y:S01]  /*cf00*/  STG.E.64 [R16.64], R4 ;  /* 0x0000000410007986 */ /* 0x002fe2000c101b24 */
[----:B------:R-:W-:Y:S05]  /*cf10*/  EXIT ;  /* 0x000000000000794d */ /* 0x000fea0003800000 */
.L_x_5978:
[----:B------:R-:W1:Y:S02]  /*cf20*/  F2I.F64.TRUNC R5, R4 ;  /* 0x0000000400057311 */ /* 0x000e64000030d100 */
[----:B-1----:R-:W-:Y:S01]  /*cf30*/  STG.E [R16.64], R5 ;  /* 0x0000000510007986 */ /* 0x002fe2000c101924 */
[----:B------:R-:W-:Y:S05]  /*cf40*/  EXIT ;  /* 0x000000000000794d */ /* 0x000fea0003800000 */
.L_x_5977:
[----:B------:R-:W1:Y:S02]  /*cf50*/  F2I.F64.TRUNC R5, R4 ;  /* 0x0000000400057311 */ /* 0x000e64000030d100 */
[----:B-1----:R-:W-:Y:S01]  /*cf60*/  STG.E.U16 [R16.64], R5 ;  /* 0x0000000510007986 */ /* 0x002fe2000c101524 */
[----:B------:R-:W-:Y:S05]  /*cf70*/  EXIT ;  /* 0x000000000000794d */ /* 0x000fea0003800000 */
.L_x_5973:
        /* <DEDUP_REMOVED lines=9> */
[----:B------:R-:W-:Y:S01]  /*d010*/  STG.E [R16.64], R3 ;  /* 0x0000000310007986 */ /* 0x000fe2000c101924 */
[----:B------:R-:W-:Y:S05]  /*d020*/  EXIT ;  /* 0x000000000000794d */ /* 0x000fea0003800000 */
.L_x_5980:
[----:B------:R-:W1:Y:S01]  /*d030*/  F2F.F32.F64 R0, R4 ;  /* 0x0000000400007310 */ /* 0x000e620000301000 */
[----:B------:R-:W1:-:S14]  /*d040*/  DSETP.GEU.AND P0, PT, |R4|, c[0x2][0xe0], PT ;  /* 0x008038000400762a */ /* 0x000e5c0003f0e200 */
[----:B-1----:R-:W-:-:S05]  /*d050*/  @!P0 FMUL R0, R0, 1.175494350822287508e-38 ;  /* 0x0080000000008820 */ /* 0x002fca0000400000 */
[----:B------:R-:W-:-:S05]  /*d060*/  F2FP.PACK_AB R0, RZ, R0 ;  /* 0x00000000ff00723e */ /* 0x000fca00000000ff */
[----:B------:R-:W-:Y:S01]  /*d070*/  STG.E.U16 [R16.64], R0 ;  /* 0x0000000010007986 */ /* 0x000fe2000c101524 */
[----:B------:R-:W-:Y:S05]  /*d080*/  EXIT ;  /* 0x000000000000794d */ /* 0x000fea0003800000 */
.L_x_5979:
        /* <DEDUP_REMOVED lines=10> */
[----:B------:R-:W-:Y:S01]  /*d130*/  STG.E.64 [R16.64], R2 ;  /* 0x0000000210007986 */ /* 0x000fe2000c101b24 */
[----:B------:R-:W-:Y:S05]  /*d140*/  EXIT ;  /* 0x000000000000794d */ /* 0x000fea0003800000 */
.L_x_5982:
[----:B------:R-:W1:Y:S01]  /*d150*/  F2F.F32.F64 R0, R4 ;  /* 0x0000000400007310 */ /* 0x000e620000301000 */
[----:B------:R-:W1:-:S14]  /*d160*/  DSETP.GEU.AND P0, PT, |R4|, c[0x2][0xe0], PT ;  /* 0x008038000400762a */ /* 0x000e5c0003f0e200 */
[----:B-1----:R-:W-:-:S05]  /*d170*/  @!P0 FMUL R0, R0, 1.175494350822287508e-38 ;  /* 0x0080000000008820 */ /* 0x002fca0000400000 */
[----:B------:R-:W-:-:S04]  /*d180*/  F2FP.PACK_AB R3, RZ, R0 ;  /* 0x00000000ff03723e */ /* 0x000fc800000000ff */
[----:B------:R-:W-:-:S05]  /*d190*/  PRMT R3, R3, 0x5410, RZ ;  /* 0x0000541003037816 */ /* 0x000fca00000000ff */
[----:B------:R-:W-:Y:S01]  /*d1a0*/  STG.E [R16.64], R3 ;  /* 0x0000000310007986 */ /* 0x000fe2000c101924 */
[----:B------:R-:W-:Y:S05]  /*d1b0*/  EXIT ;  /* 0x000000000000794d */ /* 0x000fea0003800000 */
.L_x_5981:
[----:B------:R-:W-:Y:S01]  /*d1c0*/  STG.E.64 [R16.64], R4 ;  /* 0x0000000410007986 */ /* 0x000fe2000c101b24 */
[----:B------:R-:W-:Y:S05]  /*d1d0*/  EXIT ;  /* 0x000000000000794d */ /* 0x000fea0003800000 */
.L_x_5972:
        /* <DEDUP_REMOVED lines=10> */
[----:B------:R-:W-:Y:S01]  /*d280*/  STG.E.U8 [R16.64], R3 ;  /* 0x0000000310007986 */ /* 0x000fe2000c101124 */
[----:B------:R-:W-:Y:S05]  /*d290*/  EXIT ;  /* 0x000000000000794d */ /* 0x000fea0003800000 */
.L_x_5985:
[----:B------:R-:W-:-:S05]  /*d2a0*/  CS2R R6, SRZ ;  /* 0x0000000000067805 */ /* 0x000fca000001ff00 */
[----:B------:R-:W-:Y:S01]  /*d2b0*/  STG.E.128 [R16.64], R4 ;  /* 0x0000000410007986 */ /* 0x000fe2000c101d24 */
[----:B------:R-:W-:Y:S05]  /*d2c0*/  EXIT ;  /* 0x000000000000794d */ /* 0x000fea0003800000 */
.L_x_5984:
        /* <DEDUP_REMOVED lines=23> */
.L_x_5989:
[----:B------:R-:W-:Y:S05]  /*d440*/  BSYNC B0 ;  /* 0x0000000000007941 */ /* 0x000fea0003800000 */
.L_x_5988:
[----:B------:R-:W-:-:S05]  /*d450*/  LOP3.LUT R3, R0, R3, RZ, 0xfc, !PT ;  /* 0x0000000300037212 */ /* 0x000fca00078efcff */
[----:B------:R-:W-:Y:S01]  /*d460*/  STG.E.U8 [R16.64], R3 ;  /* 0x0000000310007986 */ /* 0x000fe2000c101124 */
[----:B------:R-:W-:Y:S05]  /*d470*/  EXIT ;  /* 0x000000000000794d */ /* 0x000fea0003800000 */
.L_x_5987:
        /* <DEDUP_REMOVED lines=15> */
.L_x_5991:
[----:B------:R-:W-:Y:S01]  /*d570*/  IMAD.MOV.U32 R0, RZ, RZ, 0x7f ;  /* 0x0000007fff007424 */ /* 0x000fe200078e00ff */
[----:B------:R-:W-:-:S04]  /*d580*/  ISETP.GT.U32.AND P0, PT, R2, 0x7f800000, PT ;  /* 0x7f8000000200780c */ /* 0x000fc80003f04070 */
[----:B------:R-:W-:-:S04]  /*d590*/  SEL R0, R0, 0x7c, P0 ;  /* 0x0000007c00007807 */ /* 0x000fc80000000000 */
.L_x_5992:
[----:B------:R-:W-:Y:S05]  /*d5a0*/  BSYNC B0 ;  /* 0x0000000000007941 */ /* 0x000fea0003800000 */
.L_x_5990:
[----:B------:R-:W-:-:S04]  /*d5b0*/  LOP3.LUT R2, R3, 0x80000000, RZ, 0xc0, !PT ;  /* 0x8000000003027812 */ /* 0x000fc800078ec0ff */
[----:B------:R-:W-:-:S04]  /*d5c0*/  SHF.R.U32.HI R3, RZ, 0x18, R2 ;  /* 0x00000018ff037819 */ /* 0x000fc80000011602 */
[----:B------:R-:W-:-:S05]  /*d5d0*/  LOP3.LUT R3, R0, R3, RZ, 0xfc, !PT ;  /* 0x0000000300037212 */ /* 0x000fca00078efcff */
[----:B------:R-:W-:Y:S01]  /*d5e0*/  STG.E.U8 [R16.64], R3 ;  /* 0x0000000310007986 */ /* 0x000fe2000c101124 */
[----:B------:R-:W-:Y:S05]  /*d5f0*/  EXIT ;  /* 0x000000000000794d */ /* 0x000fea0003800000 */
.L_x_5986:
[----:B------:R-:W1:Y:S01]  /*d600*/  F2F.F32.F64 R0, R4 ;  /* 0x0000000400007310 */ /* 0x000e620000301000 */
[----:B------:R-:W1:-:S14]  /*d610*/  DSETP.GEU.AND P0, PT, |R4|, c[0x2][0xe0], PT ;  /* 0x008038000400762a */ /* 0x000e5c0003f0e200 */
[----:B-1----:R-:W-:-:S05]  /*d620*/  @!P0 FMUL R0, R0, 1.175494350822287508e-38 ;  /* 0x0080000000008820 */ /* 0x002fca0000400000 */
[----:B------:R-:W-:-:S05]  /*d630*/  F2FP.BF16.PACK_AB R0, RZ, R0 ;  /* 0x00000000ff00723e */ /* 0x000fca00000010ff */
[----:B------:R-:W-:Y:S01]  /*d640*/  STG.E.U16 [R16.64], R0 ;  /* 0x0000000010007986 */ /* 0x000fe2000c101524 */
[----:B------:R-:W-:Y:S05]  /*d650*/  EXIT ;  /* 0x000000000000794d */ /* 0x000fea0003800000 */
.L_x_5983:
        /* <DEDUP_REMOVED lines=9> */
[----:B-1----:R-:W-:Y:S01]  /*d6f0*/  STG.E.U16 [R16.64], R5 ;  /* 0x0000000510007986 */ /* 0x002fe2000c101524 */
[----:B------:R-:W-:Y:S05]  /*d700*/  EXIT ;  /* 0x000000000000794d */ /* 0x000fea0003800000 */
.L_x_5995:
        /* <DEDUP_REMOVED lines=19> */
.L_x_5998:
[----:B------:R-:W-:-:S04]  /*d840*/  LOP3.LUT R2, R3, 0x80000000, RZ, 0xc0, !PT ;  /* 0x8000000003027812 */ /* 0x000fc800078ec0ff */
[----:B------:R-:W-:-:S04]  /*d850*/  SHF.R.U32.HI R3, RZ, 0x18, R2 ;  /* 0x00000018ff037819 */ /* 0x000fc80000011602 */
[----:B------:R-:W-:-:S04]  /*d860*/  LOP3.LUT R0, R0, R3, RZ, 0xfc, !PT ;  /* 0x0000000300007212 */ /* 0x000fc800078efcff */
[----:B------:R-:W-:Y:S02]  /*d870*/  PRMT R8, R0, 0x7610, R8 ;  /* 0x0000761000087816 */ /* 0x000fe40000000008 */
.L_x_5997:
[----:B------:R-:W-:Y:S05]  /*d880*/  BSYNC B0 ;  /* 0x0000000000007941 */ /* 0x000fea0003800000 */
.L_x_5996:
[----:B------:R-:W-:Y:S01]  /*d890*/  STG.E.U8 [R16.64], R8 ;  /* 0x0000000810007986 */ /* 0x000fe2000c101124 */
[----:B------:R-:W-:Y:S05]  /*d8a0*/  EXIT ;  /* 0x000000000000794d */ /* 0x000fea0003800000 */
.L_x_5994:
        /* <DEDUP_REMOVED lines=19> */
.L_x_6001:
[----:B------:R-:W-:-:S04]  /*d9e0*/  LOP3.LUT R2, R3, 0x80000000, RZ, 0xc0, !PT ;  /* 0x8000000003027812 */ /* 0x000fc800078ec0ff */
[----:B------:R-:W-:-:S04]  /*d9f0*/  SHF.R.U32.HI R3, RZ, 0x18, R2 ;  /* 0x00000018ff037819 */ /* 0x000fc80000011602 */
[----:B------:R-:W-:-:S04]  /*da00*/  LOP3.LUT R0, R0, R3, RZ, 0xfc, !PT ;  /* 0x0000000300007212 */ /* 0x000fc800078efcff */
[----:B------:R-:W-:Y:S02]  /*da10*/  PRMT R8, R0, 0x7610, R8 ;  /* 0x0000761000087816 */ /* 0x000fe40000000008 */
.L_x_6000:
[----:B------:R-:W-:Y:S05]  /*da20*/  BSYNC B0 ;  /* 0x0000000000007941 */ /* 0x000fea0003800000 */
.L_x_5999:
[----:B------:R-:W-:Y:S01]  /*da30*/  STG.E.U8 [R16.64], R8 ;  /* 0x0000000810007986 */ /* 0x000fe2000c101124 */
[----:B------:R-:W-:Y:S05]  /*da40*/  EXIT ;  /* 0x000000000000794d */ /* 0x000fea0003800000 */
.L_x_5993:
        /* <DEDUP_REMOVED lines=24> */
.L_x_5976:
        /* <DEDUP_REMOVED lines=19> */
[----:B------:R-:W-:Y:S05]  /*dd00*/  EXIT ;  /* 0x000000000000794d */ /* 0x000fea0003800000 */
.L_x_6003:
[----:B------:R-:W1:Y:S02]  /*dd10*/  F2I.U64.F64.TRUNC R4, R4 ;  /* 0x0000000400047311 */ /* 0x000e64000030d800 */
[----:B-1----:R-:W-:Y:S01]  /*dd20*/  STG.E.64 [R16.64], R4 ;  /* 0x0000000410007986 */ /* 0x002fe2000c101b24 */
[----:B------:R-:W-:Y:S05]  /*dd30*/  EXIT ;  /* 0x000000000000794d */ /* 0x000fea0003800000 */
.L_x_6002:
[----:B------:R-:W1:Y:S02]  /*dd40*/  F2I.U32.F64.TRUNC R5, R4 ;  /* 0x0000000400057311 */ /* 0x000e64000030d000 */
[----:B-1----:R-:W-:Y:S01]  /*dd50*/  STG.E [R16.64], R5 ;  /* 0x0000000510007986 */ /* 0x002fe2000c101924 */
[----:B------:R-:W-:Y:S05]  /*dd60*/  EXIT ;  /* 0x000000000000794d */ /* 0x000fea0003800000 */
        .weak           $__internal_6_$__cuda_sm20_div_rn_f64_full
        .type           $__internal_6_$__cuda_sm20_div_rn_f64_full,@function
        .size           $__internal_6_$__cuda_sm20_div_rn_f64_full,(.L_x_6682 - $__internal_6_$__cuda_sm20_div_rn_f64_full)
$__internal_6_$__cuda_sm20_div_rn_f64_full:
[----:B------:R-:W-:Y:S01]  /*dd70*/  FSETP.GEU.AND P0, PT, |R13|, 1.469367938527859385e-39, PT ;  /* 0x001000000d00780b */ /* 0x000fe20003f0e200 */
[----:B------:R-:W-:Y:S01]  /*dd80*/  IMAD.MOV.U32 R20, RZ, RZ, 0x1 ;  /* 0x00000001ff147424 */ /* 0x000fe200078e00ff */
[----:B------:R-:W-:Y:S01]  /*dd90*/  FSETP.GEU.AND P2, PT, |R15|, 1.469367938527859385e-39, PT ;  /* 0x001000000f00780b */ /* 0x000fe20003f4e200 */
[----:B------:R-:W-:Y:S01]  /*dda0*/  IMAD.MOV.U32 R8, RZ, RZ, R14 ;  /* 0x000000ffff087224 */ /* 0x000fe200078e000e */
[----:B------:R-:W-:Y:S01]  /*ddb0*/  LOP3.LUT R10, R13, 0x800fffff, RZ, 0xc0, !PT ;  /* 0x800fffff0d0a7812 */ /* 0x000fe200078ec0ff */
[----:B------:R-:W-:Y:S01]  /*ddc0*/  BSSY B2, `(.L_x_6004) ;  /* 0x0000053000027945 */ /* 0x000fe20003800000 */
[----:B------:R-:W-:-:S02]  /*ddd0*/  LOP3.LUT R3, R15, 0x7ff00000, RZ, 0xc0, !PT ;  /* 0x7ff000000f037812 */ /* 0x000fc400078ec0ff */
[----:B------:R-:W-:Y:S01]  /*dde0*/  LOP3.LUT R11, R10, 0x3ff00000, RZ, 0xfc, !PT ;  /* 0x3ff000000a0b7812 */ /* 0x000fe200078efcff */
[----:B------:R-:W-:Y:S01]  /*ddf0*/  IMAD.MOV.U32 R10, RZ, RZ, R12 ;  /* 0x000000ffff0a7224 */ /* 0x000fe200078e000c */
[----:B------:R-:W-:-:S03]  /*de00*/  LOP3.LUT R6, R13, 0x7ff00000, RZ, 0xc0, !PT ;  /* 0x7ff000000d067812 */ /* 0x000fc600078ec0ff */
[----:B------:R-:W0:Y:S01]  /*de10*/  @!P0 DMUL R10, R12, 8.98846567431157953865e+307 ;  /* 0x7fe000000c0a8828 */ /* 0x000e220000000000 */
[----:B------:R-:W-:Y:S01]  /*de20*/  ISETP.GE.U32.AND P1, PT, R3, R6, PT ;  /* 0x000000060300720c */ /* 0x000fe20003f26070 */
[----:B------:R-:W-:Y:S01]  /*de30*/  @!P2 IMAD.MOV.U32 R28, RZ, RZ, RZ ;  /* 0x000000ffff1ca224 */ /* 0x000fe200078e00ff */
[----:B------:R-:W-:-:S03]  /*de40*/  @!P2 LOP3.LUT R4, R13, 0x7ff00000, RZ, 0xc0, !PT ;  /* 0x7ff000000d04a812 */ /* 0x000fc600078ec0ff */
[----:B0-----:R-:W0:Y:S01]  /*de50*/  MUFU.RCP64H R21, R11 ;  /* 0x0000000b00157308 */ /* 0x001e220000001800 */
[----:B------:R-:W-:Y:S01]  /*de60*/  @!P2 ISETP.GE.U32.AND P3, PT, R3, R4, PT ;  /* 0x000000040300a20c */ /* 0x000fe20003f66070 */
[----:B------:R-:W-:Y:S02]  /*de70*/  IMAD.MOV.U32 R4, RZ, RZ, 0x1ca00000 ;  /* 0x1ca00000ff047424 */ /* 0x000fe400078e00ff */
[----:B------:R-:W-:-:S03]  /*de80*/  @!P0 LOP3.LUT R6, R11, 0x7ff00000, RZ, 0xc0, !PT ;  /* 0x7ff000000b068812 */ /* 0x000fc600078ec0ff */
[C---:B------:R-:W-:Y:S02]  /*de90*/  @!P2 SEL R5, R4.reuse, 0x63400000, !P3 ;  /* 0x634000000405a807 */ /* 0x040fe40005800000 */
[----:B------:R-:W-:Y:S02]  /*dea0*/  SEL R9, R4, 0x63400000, !P1 ;  /* 0x6340000004097807 */ /* 0x000fe40004800000 */
[--C-:B------:R-:W-:Y:S02]  /*deb0*/  @!P2 LOP3.LUT R5, R5, 0x80000000, R15.reuse, 0xf8, !PT ;  /* 0x800000000505a812 */ /* 0x100fe400078ef80f */
[----:B------:R-:W-:Y:S02]  /*dec0*/  LOP3.LUT R9, R9, 0x800fffff, R15, 0xf8, !PT ;  /* 0x800fffff09097812 */ /* 0x000fe400078ef80f */
[----:B------:R-:W-:Y:S01]  /*ded0*/  @!P2 LOP3.LUT R29, R5, 0x100000, RZ, 0xfc, !PT ;  /* 0x00100000051da812 */ /* 0x000fe200078efcff */
[----:B0-----:R-:W0:Y:S01]  /*dee0*/  DFMA R26, R20, -R10, 1 ;  /* 0x3ff00000141a742b */ /* 0x001e22000000080a */
[----:B------:R-:W-:-:S04]  /*def0*/  IMAD.MOV.U32 R5, RZ, RZ, R3 ;  /* 0x000000ffff057224 */ /* 0x000fc800078e0003 */
[----:B------:R-:W-:-:S04]  /*df00*/  @!P2 DFMA R8, R8, 2, -R28 ;  /* 0x400000000808a82b */ /* 0x000fc8000000081c */
[----:B0-----:R-:W0:-:S06]  /*df10*/  DFMA R26, R26, R26, R26 ;  /* 0x0000001a1a1a722b */ /* 0x001e0c000000001a */
[----:B0-----:R-:W0:Y:S01]  /*df20*/  DFMA R20, R20, R26, R20 ;  /* 0x0000001a1414722b */ /* 0x001e220000000014 */
[----:B------:R-:W-:-:S04]  /*df30*/  @!P2 LOP3.LUT R5, R9, 0x7ff00000, RZ, 0xc0, !PT ;  /* 0x7ff000000905a812 */ /* 0x000fc800078ec0ff */
[----:B------:R-:W-:Y:S01]  /*df40*/  IADD3 R7, R5, -0x1, RZ ;  /* 0xffffffff05077810 */ /* 0x000fe20007ffe0ff */
[----:B0-----:R-:W0:-:S03]  /*df50*/  DFMA R26, R20, -R10, 1 ;  /* 0x3ff00000141a742b */ /* 0x001e06000000080a */
[----:B------:R-:W-:-:S03]  /*df60*/  ISETP.GT.U32.AND P0, PT, R7, 0x7feffffe, PT ;  /* 0x7feffffe0700780c */ /* 0x000fc60003f04070 */
[----:B0-----:R0:W1:Y:S02]  /*df70*/  DFMA R20, R20, R26, R20 ;  /* 0x0000001a1414722b */ /* 0x0010640000000014 */
[----:B0-----:R-:W-:-:S04]  /*df80*/  IADD3 R26, R6, -0x1, RZ ;  /* 0xffffffff061a7810 */ /* 0x001fc80007ffe0ff */
[----:B------:R-:W-:Y:S01]  /*df90*/  ISETP.GT.U32.OR P0, PT, R26, 0x7feffffe, P0 ;  /* 0x7feffffe1a00780c */ /* 0x000fe20000704470 */
[----:B-1----:R-:W0:-:S06]  /*dfa0*/  DMUL R28, R20, R8 ;  /* 0x00000008141c7228 */ /* 0x002e0c0000000000 */
[----:B0-----:R-:W0:-:S06]  /*dfb0*/  DFMA R30, R28, -R10, R8 ;  /* 0x8000000a1c1e722b */ /* 0x001e0c0000000008 */
[----:B0-----:R0:W1:Y:S01]  /*dfc0*/  DFMA R20, R20, R30, R28 ;  /* 0x0000001e1414722b */ /* 0x001062000000001c */
[----:B------:R-:W-:Y:S05]  /*dfd0*/  @P0 BRA `(.L_x_6005) ;  /* 0x000001c000000947 */ /* 0x000fea0003800000 */
[----:B------:R-:W-:-:S04]  /*dfe0*/  LOP3.LUT R6, R13, 0x7ff00000, RZ, 0xc0, !PT ;  /* 0x7ff000000d067812 */ /* 0x000fc800078ec0ff */
[C---:B------:R-:W-:Y:S01]  /*dff0*/  ISETP.GE.U32.AND P0, PT, R3.reuse, R6, PT ;  /* 0x000000060300720c */ /* 0x040fe20003f06070 */
[----:B------:R-:W-:Y:S02]  /*e000*/  IMAD.IADD R5, R3, 0x1, -R6 ;  /* 0x0000000103057824 */ /* 0x000fe400078e0a06 */
[----:B------:R-:W-:Y:S01]  /*e010*/  IMAD.MOV.U32 R6, RZ, RZ, RZ ;  /* 0x000000ffff067224 */ /* 0x000fe200078e00ff */
[----:B------:R-:W-:Y:S02]  /*e020*/  SEL R4, R4, 0x63400000, !P0 ;  /* 0x6340000004047807 */ /* 0x000fe40004000000 */
[----:B------:R-:W-:-:S04]  /*e030*/  IMNMX R5, R5, -0x46a00000, !PT ;  /* 0xb960000005057817 */ /* 0x000fc80007800200 */
[----:B------:R-:W-:-:S05]  /*e040*/  IMNMX R5, R5, 0x46a00000, PT ;  /* 0x46a0000005057817 */ /* 0x000fca0003800200 */
[----:B------:R-:W-:-:S05]  /*e050*/  IMAD.IADD R4, R5, 0x1, -R4 ;  /* 0x0000000105047824 */ /* 0x000fca00078e0a04 */
[----:B------:R-:W-:-:S06]  /*e060*/  IADD3 R7, R4, 0x7fe00000, RZ ;  /* 0x7fe0000004077810 */ /* 0x000fcc0007ffe0ff */
[----:B-1----:R-:W1:-:S10]  /*e070*/  DMUL R26, R20, R6 ;  /* 0x00000006141a7228 */ /* 0x002e540000000000 */
[----:B-1----:R-:W-:-:S13]  /*e080*/  FSETP.GTU.AND P0, PT, |R27|, 1.469367938527859385e-39, PT ;  /* 0x001000001b00780b */ /* 0x002fda0003f0c200 */
[----:B------:R-:W-:Y:S05]  /*e090*/  @P0 BRA `(.L_x_6006) ;  /* 0x0000025000000947 */ /* 0x000fea0003800000 */
[----:B------:R-:W1:-:S06]  /*e0a0*/  DFMA R8, R20, -R10, R8 ;  /* 0x8000000a1408722b */ /* 0x000e4c0000000008 */
[----:B-1----:R-:W-:-:S04]  /*e0b0*/  IMAD.MOV.U32 R8, RZ, RZ, RZ ;  /* 0x000000ffff087224 */ /* 0x002fc800078e00ff */
[C---:B------:R-:W-:Y:S02]  /*e0c0*/  FSETP.NEU.AND P0, PT, R9.reuse, RZ, PT ;  /* 0x000000ff0900720b */ /* 0x040fe40003f0d000 */
[----:B------:R-:W-:-:S04]  /*e0d0*/  LOP3.LUT R13, R9, 0x80000000, R13, 0x48, !PT ;  /* 0x80000000090d7812 */ /* 0x000fc800078e480d */
[----:B------:R-:W-:-:S07]  /*e0e0*/  LOP3.LUT R9, R13, R7, RZ, 0xfc, !PT ;  /* 0x000000070d097212 */ /* 0x000fce00078efcff */
[----:B------:R-:W-:Y:S05]  /*e0f0*/  @!P0 BRA `(.L_x_6006) ;  /* 0x000001f000008947 */ /* 0x000fea0003800000 */
[----:B------:R-:W-:Y:S01]  /*e100*/  IMAD.MOV R7, RZ, RZ, -R4 ;  /* 0x000000ffff077224 */ /* 0x000fe200078e0a04 */
[----:B------:R-:W1:Y:S01]  /*e110*/  DMUL.RP R8, R20, R8 ;  /* 0x0000000814087228 */ /* 0x000e620000008000 */
[----:B------:R-:W-:Y:S01]  /*e120*/  IMAD.MOV.U32 R6, RZ, RZ, RZ ;  /* 0x000000ffff067224 */ /* 0x000fe200078e00ff */
[----:B------:R-:W-:-:S05]  /*e130*/  IADD3 R3, -R4, -0x43300000, RZ ;  /* 0xbcd0000004037810 */ /* 0x000fca0007ffe1ff */
[----:B------:R-:W2:-:S03]  /*e140*/  DFMA R6, R26, -R6, R20 ;  /* 0x800000061a06722b */ /* 0x000e860000000014 */
[----:B-1----:R-:W-:-:S07]  /*e150*/  LOP3.LUT R13, R9, R13, RZ, 0x3c, !PT ;  /* 0x0000000d090d7212 */ /* 0x002fce00078e3cff */
[----:B--2---:R-:W-:-:S04]  /*e160*/  FSETP.NEU.AND P0, PT, |R7|, R3, PT ;  /* 0x000000030700720b */ /* 0x004fc80003f0d200 */
[----:B------:R-:W-:Y:S02]  /*e170*/  FSEL R26, R8, R26, !P0 ;  /* 0x0000001a081a7208 */ /* 0x000fe40004000000 */
[----:B------:R-:W-:Y:S01]  /*e180*/  FSEL R27, R13, R27, !P0 ;  /* 0x0000001b0d1b7208 */ /* 0x000fe20004000000 */
[----:B------:R-:W-:Y:S05]  /*e190*/  BRA `(.L_x_6006) ;  /* 0x0000015000007947 */ /* 0x000fea0003800000 */
.L_x_6005:
[----:B------:R-:W2:-:S14]  /*e1a0*/  DSETP.NAN.AND P0, PT, R14, R14, PT ;  /* 0x0000000e0e00722a */ /* 0x000e9c0003f08000 */
[----:B--2---:R-:W-:Y:S05]  /*e1b0*/  @P0 BRA `(.L_x_6007) ;  /* 0x0000011000000947 */ /* 0x004fea0003800000 */
[----:B------:R-:W2:-:S14]  /*e1c0*/  DSETP.NAN.AND P0, PT, R12, R12, PT ;  /* 0x0000000c0c00722a */ /* 0x000e9c0003f08000 */
[----:B--2---:R-:W-:Y:S05]  /*e1d0*/  @P0 BRA `(.L_x_6008) ;  /* 0x000000c000000947 */ /* 0x004fea0003800000 */
        /* <DEDUP_REMOVED lines=12> */
.L_x_6008:
[----:B------:R-:W-:Y:S01]  /*e2a0*/  LOP3.LUT R27, R13, 0x80000, RZ, 0xfc, !PT ;  /* 0x000800000d1b7812 */ /* 0x000fe200078efcff */
[----:B------:R-:W-:Y:S01]  /*e2b0*/  IMAD.MOV.U32 R26, RZ, RZ, R12 ;  /* 0x000000ffff1a7224 */ /* 0x000fe200078e000c */
[----:B------:R-:W-:Y:S05]  /*e2c0*/  BRA `(.L_x_6006) ;  /* 0x0000002000007947 */ /* 0x000fea0003800000 */
.L_x_6007:
[----:B------:R-:W-:Y:S01]  /*e2d0*/  LOP3.LUT R27, R15, 0x80000, RZ, 0xfc, !PT ;  /* 0x000800000f1b7812 */ /* 0x000fe200078efcff */
[----:B------:R-:W-:Y:S02]  /*e2e0*/  IMAD.MOV.U32 R26, RZ, RZ, R14 ;  /* 0x000000ffff1a7224 */ /* 0x000fe400078e000e */
.L_x_6006:
[----:B------:R-:W-:Y:S05]  /*e2f0*/  BSYNC B2 ;  /* 0x0000000000027941 */ /* 0x000fea0003800000 */
.L_x_6004:
[----:B------:R-:W-:Y:S02]  /*e300*/  IMAD.MOV.U32 R4, RZ, RZ, R0 ;  /* 0x000000ffff047224 */ /* 0x000fe400078e0000 */
[----:B------:R-:W-:-:S02]  /*e310*/  IMAD.MOV.U32 R5, RZ, RZ, 0x0 ;  /* 0x00000000ff057424 */ /* 0x000fc400078e00ff */
[----:B------:R-:W-:Y:S02]  /*e320*/  IMAD.MOV.U32 R3, RZ, RZ, R27 ;  /* 0x000000ffff037224 */ /* 0x000fe400078e001b */
[----:B------:R-:W-:Y:S05]  /*e330*/  RET.REL.NODEC R4 `(_ZN2at6native18elementwise_kernelILi128ELi4EZNS0_15gpu_kernel_implIZZZNS0_33launch_log_sigmoid_forward_kernelERNS_18TensorIteratorBaseEENKUlvE_clEvENKUlvE_clEvEUldE_EEvS4_RKT_EUliE_EEviT1_) ;  /* 0xffff1cc004007950 */ /* 0x000fea0003c3ffff */
.L_x_6009:
        /* <DEDUP_REMOVED lines=12> */
.L_x_6682:


//--------------------- .text._ZN2at6native27unrolled_elementwise_kernelIZZZNS0_33launch_log_sigmoid_forward_kernelERNS_18TensorIteratorBaseEENKUlvE_clEvENKUlvE_clEvEUldE_St5arrayIPcLm2EELi4E23TrivialOffsetCalculatorILi1EjESB_NS0_6memory12LoadWithCastILi1EEENSC_13StoreWithCastILi1EEEEEviT_T0_T2_T3_T4_T5_ --------------------------
	.section	.text._ZN2at6native27unrolled_elementwise_kernelIZZZNS0_33launch_log_sigmoid_forward_kernelERNS_18TensorIteratorBaseEENKUlvE_clEvENKUlvE_clEvEUldE_St5arrayIPcLm2EELi4E23TrivialOffsetCalculatorILi1EjESB_NS0_6memory12LoadWithCastILi1EEENSC_13StoreWithCastILi1EEEEEviT_T0_T2_T3_T4_T5_,"ax",@progbits
	.sectioninfo	@"SHI_REGISTERS=38"
	.align	128
        .global         _ZN2at6native27unrolled_elementwise_kernelIZZZNS0_33launch_log_sigmoid_forward_kernelERNS_18TensorIteratorBaseEENKUlvE_clEvENKUlvE_clEvEUldE_St5arrayIPcLm2EELi4E23TrivialOffsetCalculatorILi1EjESB_NS0_6memory12LoadWithCastILi1EEENSC_13StoreWithCastILi1EEEEEviT_T0_T2_T3_T4_T5_
        .type           _ZN2at6native27unrolled_elementwise_kernelIZZZNS0_33launch_log_sigmoid_forward_kernelERNS_18TensorIteratorBaseEENKUlvE_clEvENKUlvE_clEvEUldE_St5arrayIPcLm2EELi4E23TrivialOffsetCalculatorILi1EjESB_NS0_6memory12LoadWithCastILi1EEENSC_13StoreWithCastILi1EEEEEviT_T0_T2_T3_T4_T5_,@function
        .size           _ZN2at6native27unrolled_elementwise_kernelIZZZNS0_33launch_log_sigmoid_forward_kernelERNS_18TensorIteratorBaseEENKUlvE_clEvENKUlvE_clEvEUldE_St5arrayIPcLm2EELi4E23TrivialOffsetCalculatorILi1EjESB_NS0_6memory12LoadWithCastILi1EEENSC_13StoreWithCastILi1EEEEEviT_T0_T2_T3_T4_T5_,(.L_x_6683 - _ZN2at6native27unrolled_elementwise_kernelIZZZNS0_33launch_log_sigmoid_forward_kernelERNS_18TensorIteratorBaseEENKUlvE_clEvENKUlvE_clEvEUldE_St5arrayIPcLm2EELi4E23TrivialOffsetCalculatorILi1EjESB_NS0_6memory12LoadWithCastILi1EEENSC_13StoreWithCastILi1EEEEEviT_T0_T2_T3_T4_T5_)
        .other          _ZN2at6native27unrolled_elementwise_kernelIZZZNS0_33launch_log_sigmoid_forward_kernelERNS_18TensorIteratorBaseEENKUlvE_clEvENKUlvE_clEvEUldE_St5arrayIPcLm2EELi4E23TrivialOffsetCalculatorILi1EjESB_NS0_6memory12LoadWithCastILi1EEENSC_13StoreWithCastILi1EEEEEviT_T0_T2_T3_T4_T5_,@"STO_CUDA_ENTRY STV_DEFAULT"
_ZN2at6native27unrolled_elementwise_kernelIZZZNS0_33launch_log_sigmoid_forward_kernelERNS_18TensorIteratorBaseEENKUlvE_clEvENKUlvE_clEvEUldE_St5arrayIPcLm2EELi4E23TrivialOffsetCalculatorILi1EjESB_NS0_6memory12LoadWithCastILi1EEENSC_13StoreWithCastILi1EEEEEviT_T0_T2_T3_T4_T5_:
.text._ZN2at6native27unrolled_elementwise_kernelIZZZNS0_33launch_log_sigmoid_forward_kernelERNS_18TensorIteratorBaseEENKUlvE_clEvENKUlvE_clEvEUldE_St5arrayIPcLm2EELi4E23TrivialOffsetCalculatorILi1EjESB_NS0_6memory12LoadWithCastILi1EEENSC_13StoreWithCastILi1EEEEEviT_T0_T2_T3_T4_T5_:
        /* <DEDUP_REMOVED lines=30> */
.L_x_6015:
[----:B------:R-:W2:Y:S02]  /*01e0*/  LDG.E.U8 R4, [R4.64] ;  /* 0x0000002404047981 */ /* 0x000ea4000c1e1100 */
[----:B--2---:R0:W1:Y:S01]  /*01f0*/  I2F.F64.U16 R26, R4 ;  /* 0x00000004001a7312 */ /* 0x0040620000101800 */
[----:B------:R-:W-:Y:S05]  /*0200*/  BRA `(.L_x_6017) ;  /* 0x00000e0000007947 */ /* 0x000fea0003800000 */
.L_x_6014:
        /* <DEDUP_REMOVED lines=9> */
.L_x_6019:
[----:B------:R-:W2:Y:S02]  /*02a0*/  LDG.E R4, [R4.64] ;  /* 0x0000002404047981 */ /* 0x000ea4000c1e1900 */
[----:B--2---:R0:W1:Y:S01]  /*02b0*/  I2F.F64 R26, R4 ;  /* 0x00000004001a7312 */ /* 0x0040620000201c00 */
[----:B------:R-:W-:Y:S05]  /*02c0*/  BRA `(.L_x_6017) ;  /* 0x00000d4000007947 */ /* 0x000fea0003800000 */
.L_x_6018:
[----:B------:R-:W2:Y:S02]  /*02d0*/  LDG.E.U16 R4, [R4.64] ;  /* 0x0000002404047981 */ /* 0x000ea4000c1e1500 */
[----:B--2---:R0:W1:Y:S01]  /*02e0*/  I2F.F64.S16 R26, R4 ;  /* 0x00000004001a7312 */ /* 0x0040620000101c00 */
[----:B------:R-:W-:Y:S05]  /*02f0*/  BRA `(.L_x_6017) ;  /* 0x00000d1000007947 */ /* 0x000fea0003800000 */
.L_x_6013:
        /* <DEDUP_REMOVED lines=10> */
.L_x_6021:
[----:B------:R-:W2:Y:S02]  /*03a0*/  LDG.E.U16 R0, [R4.64] ;  /* 0x0000002404007981 */ /* 0x000ea4000c1e1500 */
[----:B--2---:R-:W-:-:S05]  /*03b0*/  HADD2.F32 R0, -RZ, R0.H0_H0 ;  /* 0x20000000ff007230 */ /* 0x004fca0000004100 */
[----:B------:R-:W-:-:S04]  /*03c0*/  FMUL.FTZ R0, R0, 1 ;  /* 0x3f80000000007820 */ /* 0x000fc80000410000 */
[----:B------:R0:W1:Y:S01]  /*03d0*/  F2F.F64.F32 R26, R0 ;  /* 0x00000000001a7310 */ /* 0x0000620000201800 */
[----:B------:R-:W-:Y:S05]  /*03e0*/  BRA `(.L_x_6017) ;  /* 0x00000c2000007947 */ /* 0x000fea0003800000 */
.L_x_6020:
        /* <DEDUP_REMOVED lines=10> */
.L_x_6023:
[----:B------:R-:W2:Y:S02]  /*0490*/  LDG.E.U16 R4, [R4.64] ;  /* 0x0000002404047981 */ /* 0x000ea4000c1e1500 */
[----:B--2---:R-:W-:-:S05]  /*04a0*/  HADD2.F32 R0, -RZ, R4.H0_H0 ;  /* 0x20000004ff007230 */ /* 0x004fca0000004100 */
[----:B------:R-:W-:-:S04]  /*04b0*/  FMUL.FTZ R0, R0, 1 ;  /* 0x3f80000000007820 */ /* 0x000fc80000410000 */
[----:B------:R0:W1:Y:S01]  /*04c0*/  F2F.F64.F32 R26, R0 ;  /* 0x00000000001a7310 */ /* 0x0000620000201800 */
[----:B------:R-:W-:Y:S05]  /*04d0*/  BRA `(.L_x_6017) ;  /* 0x00000b3000007947 */ /* 0x000fea0003800000 */
.L_x_6022:
[----:B------:R0:W5:Y:S01]  /*04e0*/  LDG.E.64 R26, [R4.64] ;  /* 0x00000024041a7981 */ /* 0x000162000c1e1b00 */
[----:B------:R-:W-:Y:S05]  /*04f0*/  BRA `(.L_x_6017) ;  /* 0x00000b1000007947 */ /* 0x000fea0003800000 */
.L_x_6012:
        /* <DEDUP_REMOVED lines=13> */
.L_x_6026:
[----:B------:R0:W5:Y:S01]  /*05d0*/  LDG.E.64 R26, [R4.64] ;  /* 0x00000024041a7981 */ /* 0x000162000c1e1b00 */
[----:B------:R-:W-:Y:S05]  /*05e0*/  BRA `(.L_x_6017) ;  /* 0x00000a2000007947 */ /* 0x000fea0003800000 */
.L_x_6025:
        /* <DEDUP_REMOVED lines=28> */
.L_x_6028:
        /* <DEDUP_REMOVED lines=16> */
.L_x_6027:
[----:B------:R-:W2:Y:S02]  /*08b0*/  LDG.E.U16 R0, [R4.64] ;  /* 0x0000002404007981 */ /* 0x000ea4000c1e1500 */
[----:B--2---:R-:W-:-:S05]  /*08c0*/  PRMT R0, RZ, 0x5410, R0 ;  /* 0x00005410ff007816 */ /* 0x004fca0000000000 */
[----:B------:R-:W-:-:S04]  /*08d0*/  FMUL.FTZ R0, R0, 1 ;  /* 0x3f80000000007820 */ /* 0x000fc80000410000 */
[----:B------:R0:W1:Y:S01]  /*08e0*/  F2F.F64.F32 R26, R0 ;  /* 0x00000000001a7310 */ /* 0x0000620000201800 */
[----:B------:R-:W-:Y:S05]  /*08f0*/  BRA `(.L_x_6017) ;  /* 0x0000071000007947 */ /* 0x000fea0003800000 */
.L_x_6024:
        /* <DEDUP_REMOVED lines=11> */
.L_x_6031:
        /* <DEDUP_REMOVED lines=21> */
.L_x_6035:
[----:B------:R-:W-:Y:S05]  /*0b00*/  BSYNC B1 ;  /* 0x0000000000017941 */ /* 0x000fea0003800000 */
.L_x_6034:
[----:B------:R-:W-:Y:S01]  /*0b10*/  LEA R5, R0, 0x3b800000, 0x17 ;  /* 0x3b80000000057811 */ /* 0x000fe200078eb8ff */
[----:B------:R-:W-:-:S05]  /*0b20*/  IMAD.SHL.U32 R0, R3, 0x100000, RZ ;  /* 0x0010000003007824 */ /* 0x000fca00078e00ff */
[----:B------:R-:W-:Y:S02]  /*0b30*/  LOP3.LUT R0, R5, R0, R6, 0xfe, !PT ;  /* 0x0000000005007212 */ /* 0x000fe400078efe06 */
.L_x_6033:
[----:B------:R-:W-:Y:S05]  /*0b40*/  BSYNC B0 ;  /* 0x0000000000007941 */ /* 0x000fea0003800000 */
.L_x_6032:
[----:B------:R-:W-:-:S04]  /*0b50*/  FMUL.FTZ R0, R0, 1 ;  /* 0x3f80000000007820 */ /* 0x000fc80000410000 */
[----:B------:R0:W1:Y:S01]  /*0b60*/  F2F.F64.F32 R26, R0 ;  /* 0x00000000001a7310 */ /* 0x0000620000201800 */
[----:B------:R-:W-:Y:S05]  /*0b70*/  BRA `(.L_x_6017) ;  /* 0x0000049000007947 */ /* 0x000fea0003800000 */
.L_x_6030:
        /* <DEDUP_REMOVED lines=21> */
.L_x_6039:
[----:B------:R-:W-:Y:S05]  /*0cd0*/  BSYNC B1 ;  /* 0x0000000000017941 */ /* 0x000fea0003800000 */
.L_x_6038:
[----:B------:R-:W-:Y:S01]  /*0ce0*/  LEA R5, R0, 0x37800000, 0x17 ;  /* 0x3780000000057811 */ /* 0x000fe200078eb8ff */
[----:B------:R-:W-:-:S05]  /*0cf0*/  IMAD.SHL.U32 R0, R3, 0x200000, RZ ;  /* 0x0020000003007824 */ /* 0x000fca00078e00ff */
[----:B------:R-:W-:Y:S02]  /*0d00*/  LOP3.LUT R0, R5, R0, R6, 0xfe, !PT ;  /* 0x0000000005007212 */ /* 0x000fe400078efe06 */
.L_x_6037:
[----:B------:R-:W-:Y:S05]  /*0d10*/  BSYNC B0 ;  /* 0x0000000000007941 */ /* 0x000fea0003800000 */
.L_x_6036:
[----:B------:R-:W-:-:S04]  /*0d20*/  FMUL.FTZ R0, R0, 1 ;  /* 0x3f80000000007820 */ /* 0x000fc80000410000 */
[----:B------:R0:W1:Y:S01]  /*0d30*/  F2F.F64.F32 R26, R0 ;  /* 0x00000000001a7310 */ /* 0x0000620000201800 */
[----:B------:R-:W-:Y:S05]  /*0d40*/  BRA `(.L_x_6017) ;  /* 0x000002c000007947 */ /* 0x000fea0003800000 */
.L_x_6029:
        /* <DEDUP_REMOVED lines=14> */
.L_x_6043:
[----:B------:R-:W-:Y:S05]  /*0e30*/  BSYNC B0 ;  /* 0x0000000000007941 */ /* 0x000fea0003800000 */
.L_x_6042:
[----:B------:R-:W-:-:S04]  /*0e40*/  FMUL.FTZ R0, R0, 1 ;  /* 0x3f80000000007820 */ /* 0x000fc80000410000 */
[----:B------:R0:W1:Y:S01]  /*0e50*/  F2F.F64.F32 R26, R0 ;  /* 0x00000000001a7310 */ /* 0x0000620000201800 */
[----:B------:R-:W-:Y:S05]  /*0e60*/  BRA `(.L_x_6017) ;  /* 0x000001a000007947 */ /* 0x000fea0003800000 */
.L_x_6016:
        /* <DEDUP_REMOVED lines=21> */
.L_x_6041:
[----:B------:R-:W2:Y:S02]  /*0fc0*/  LDG.E.64 R26, [R4.64] ;  /* 0x00000024041a7981 */ /* 0x000ea4000c1e1b00 */
[----:B--2---:R-:W0:Y:S01]  /*0fd0*/  I2F.F64.U64 R26, R26 ;  /* 0x0000001a001a7312 */ /* 0x004e220000301800 */
[----:B------:R-:W-:Y:S05]  /*0fe0*/  BRA `(.L_x_6017) ;  /* 0x0000002000007947 */ /* 0x000fea0003800000 */
.L_x_6040:
[----:B------:R-:W2:Y:S02]  /*0ff0*/  LDG.E R4, [R4.64] ;  /* 0x0000002404047981 */ /* 0x000ea4000c1e1900 */
[----:B--2---:R0:W1:Y:S02]  /*1000*/  I2F.F64.U32 R26, R4 ;  /* 0x00000004001a7312 */ /* 0x0040640000201800 */
.L_x_6017:
[----:B------:R-:W2:Y:S02]  /*1010*/  S2R R29, SR_TID.X ;  /* 0x00000000001d7919 */ /* 0x000ea40000002100 */
[----:B--2---:R-:W-:Y:S02]  /*1020*/  IADD3 R29, R29, 0x80, RZ ;  /* 0x000000801d1d7810 */ /* 0x004fe40007ffe0ff */
.L_x_6011:
[----:B-1----:R-:W-:Y:S05]  /*1030*/  BSYNC B6 ;  /* 0x0000000000067941 */ /* 0x002fea0003800000 */
.L_x_6010:
        /* <DEDUP_REMOVED lines=22> */
.L_x_6049:
[----:B------:R-:W2:Y:S02]  /*11a0*/  LDG.E.U8 R4, [R4.64] ;  /* 0x0000002404047981 */ /* 0x000ea4000c1e1100 */
[----:B--2---:R0:W1:Y:S01]  /*11b0*/  I2F.F64.U16 R24, R4 ;  /* 0x0000000400187312 */ /* 0x0040620000101800 */
[----:B------:R-:W-:Y:S05]  /*11c0*/  BRA `(.L_x_6051) ;  /* 0x00000df000007947 */ /* 0x000fea0003800000 */
.L_x_6048:
        /* <DEDUP_REMOVED lines=9> */
.L_x_6053:
[----:B------:R-:W2:Y:S02]  /*1260*/  LDG.E R4, [R4.64] ;  /* 0x0000002404047981 */ /* 0x000ea4000c1e1900 */
[----:B--2---:R0:W1:Y:S01]  /*1270*/  I2F.F64 R24, R4 ;  /* 0x0000000400187312 */ /* 0x0040620000201c00 */
[----:B------:R-:W-:Y:S05]  /*1280*/  BRA `(.L_x_6051) ;  /* 0x00000d3000007947 */ /* 0x000fea0003800000 */
.L_x_6052:
[----:B------:R-:W2:Y:S02]  /*1290*/  LDG.E.U16 R4, [R4.64] ;  /* 0x0000002404047981 */ /* 0x000ea4000c1e1500 */
[----:B--2---:R0:W1:Y:S01]  /*12a0*/  I2F.F64.S16 R24, R4 ;  /* 0x0000000400187312 */ /* 0x0040620000101c00 */
[----:B------:R-:W-:Y:S05]  /*12b0*/  BRA `(.L_x_6051) ;  /* 0x00000d0000007947 */ /* 0x000fea0003800000 */
.L_x_6047:
        /* <DEDUP_REMOVED lines=10> */
.L_x_6055:
[----:B------:R-:W2:Y:S02]  /*1360*/  LDG.E.U16 R0, [R4.64] ;  /* 0x0000002404007981 */ /* 0x000ea4000c1e1500 */
[----:B--2---:R-:W-:-:S05]  /*1370*/  HADD2.F32 R0, -RZ, R0.H0_H0 ;  /* 0x20000000ff007230 */ /* 0x004fca0000004100 */
[----:B------:R-:W-:-:S04]  /*1380*/  FMUL.FTZ R0, R0, 1 ;  /* 0x3f80000000007820 */ /* 0x000fc80000410000 */
[----:B------:R0:W1:Y:S01]  /*1390*/  F2F.F64.F32 R24, R0 ;  /* 0x0000000000187310 */ /* 0x0000620000201800 */
[----:B------:R-:W-:Y:S05]  /*13a0*/  BRA `(.L_x_6051) ;  /* 0x00000c1000007947 */ /* 0x000fea0003800000 */
.L_x_6054:
        /* <DEDUP_REMOVED lines=10> */
.L_x_6057:
[----:B------:R-:W2:Y:S02]  /*1450*/  LDG.E.U16 R4, [R4.64] ;  /* 0x0000002404047981 */ /* 0x000ea4000c1e1500 */
[----:B--2---:R-:W-:-:S05]  /*1460*/  HADD2.F32 R0, -RZ, R4.H0_H0 ;  /* 0x20000004ff007230 */ /* 0x004fca0000004100 */
[----:B------:R-:W-:-:S04]  /*1470*/  FMUL.FTZ R0, R0, 1 ;  /* 0x3f80000000007820 */ /* 0x000fc80000410000 */
[----:B------:R0:W1:Y:S01]  /*1480*/  F2F.F64.F32 R24, R0 ;  /* 0x0000000000187310 */ /* 0x0000620000201800 */
[----:B------:R-:W-:Y:S05]  /*1490*/  BRA `(.L_x_6051) ;  /* 0x00000b2000007947 */ /* 0x000fea0003800000 */
.L_x_6056:
[----:B------:R0:W5:Y:S01]  /*14a0*/  LDG.E.64 R24, [R4.64] ;  /* 0x0000002404187981 */ /* 0x000162000c1e1b00 */
[----:B------:R-:W-:Y:S05]  /*14b0*/  BRA `(.L_x_6051) ;  /* 0x00000b0000007947 */ /* 0x000fea0003800000 */
.L_x_6046:
        /* <DEDUP_REMOVED lines=13> */
.L_x_6060:
[----:B------:R0:W5:Y:S01]  /*1590*/  LDG.E.64 R24, [R4.64] ;  /* 0x0000002404187981 */ /* 0x000162000c1e1b00 */
[----:B------:R-:W-:Y:S05]  /*15a0*/  BRA `(.L_x_6051) ;  /* 0x00000a1000007947 */ /* 0x000fea0003800000 */
.L_x_6059:
        /* <DEDUP_REMOVED lines=28> */
.L_x_6062:
        /* <DEDUP_REMOVED lines=15> */
.L_x_6061:
[----:B------:R-:W2:Y:S02]  /*1860*/  LDG.E.U16 R0, [R4.64] ;  /* 0x0000002404007981 */ /* 0x000ea4000c1e1500 */
[----:B--2---:R-:W-:-:S05]  /*1870*/  PRMT R0, RZ, 0x5410, R0 ;  /* 0x00005410ff007816 */ /* 0x004fca0000000000 */
[----:B------:R-:W-:-:S04]  /*1880*/  FMUL.FTZ R0, R0, 1 ;  /* 0x3f80000000007820 */ /* 0x000fc80000410000 */
[----:B------:R0:W1:Y:S01]  /*1890*/  F2F.F64.F32 R24, R0 ;  /* 0x0000000000187310 */ /* 0x0000620000201800 */
[----:B------:R-:W-:Y:S05]  /*18a0*/  BRA `(.L_x_6051) ;  /* 0x0000071000007947 */ /* 0x000fea0003800000 */
.L_x_6058:
        /* <DEDUP_REMOVED lines=11> */
.L_x_6065:
        /* <DEDUP_REMOVED lines=21> */
.L_x_6069:
[----:B------:R-:W-:Y:S05]  /*1ab0*/  BSYNC B1 ;  /* 0x0000000000017941 */ /* 0x000fea0003800000 */
.L_x_6068:
[----:B------:R-:W-:Y:S01]  /*1ac0*/  LEA R5, R0, 0x3b800000, 0x17 ;  /* 0x3b80000000057811 */ /* 0x000fe200078eb8ff */
[----:B------:R-:W-:-:S05]  /*1ad0*/  IMAD.SHL.U32 R0, R3, 0x100000, RZ ;  /* 0x0010000003007824 */ /* 0x000fca00078e00ff */
[----:B------:R-:W-:Y:S02]  /*1ae0*/  LOP3.LUT R0, R5, R0, R6, 0xfe, !PT ;  /* 0x0000000005007212 */ /* 0x000fe400078efe06 */
.L_x_6067:
[----:B------:R-:W-:Y:S05]  /*1af0*/  BSYNC B0 ;  /* 0x0000000000007941 */ /* 0x000fea0003800000 */
.L_x_6066:
[----:B------:R-:W-:-:S04]  /*1b00*/  FMUL.FTZ R0, R0, 1 ;  /* 0x3f80000000007820 */ /* 0x000fc80000410000 */
[----:B------:R0:W1:Y:S01]  /*1b10*/  F2F.F64.F32 R24, R0 ;  /* 0x0000000000187310 */ /* 0x0000620000201800 */
[----:B------:R-:W-:Y:S05]  /*1b20*/  BRA `(.L_x_6051) ;  /* 0x0000049000007947 */ /* 0x000fea0003800000 */
.L_x_6064:
        /* <DEDUP_REMOVED lines=21> */
.L_x_6073:
[----:B------:R-:W-:Y:S05]  /*1c80*/  BSYNC B1 ;  /* 0x0000000000017941 */ /* 0x000fea0003800000 */
.L_x_6072:
[----:B------:R-:W-:Y:S01]  /*1c90*/  LEA R5, R0, 0x37800000, 0x17 ;  /* 0x3780000000057811 */ /* 0x000fe200078eb8ff */
[----:B------:R-:W-:-:S05]  /*1ca0*/  IMAD.SHL.U32 R0, R3, 0x200000, RZ ;  /* 0x0020000003007824 */ /* 0x000fca00078e00ff */
[----:B------:R-:W-:Y:S02]  /*1cb0*/  LOP3.LUT R0, R5, R0, R6, 0xfe, !PT ;  /* 0x0000000005007212 */ /* 0x000fe400078efe06 */
.L_x_6071:
[----:B------:R-:W-:Y:S05]  /*1cc0*/  BSYNC B0 ;  /* 0x0000000000007941 */ /* 0x000fea0003800000 */
.L_x_6070:
[----:B------:R-:W-:-:S04]  /*1cd0*/  FMUL.FTZ R0, R0, 1 ;  /* 0x3f80000000007820 */ /* 0x000fc80000410000 */
[----:B------:R0:W1:Y:S01]  /*1ce0*/  F2F.F64.F32 R24, R0 ;  /* 0x0000000000187310 */ /* 0x0000620000201800 */
[----:B------:R-:W-:Y:S05]  /*1cf0*/  BRA `(.L_x_6051) ;  /* 0x000002c000007947 */ /* 0x000fea0003800000 */
.L_x_6063:
        /* <DEDUP_REMOVED lines=14> */
.L_x_6077:
[----:B------:R-:W-:Y:S05]  /*1de0*/  BSYNC B0 ;  /* 0x0000000000007941 */ /* 0x000fea0003800000 */
.L_x_6076:
[----:B------:R-:W-:-:S04]  /*1df0*/  FMUL.FTZ R0, R0, 1 ;  /* 0x3f80000000007820 */ /* 0x000fc80000410000 */
[----:B------:R0:W1:Y:S01]  /*1e00*/  F2F.F64.F32 R24, R0 ;  /* 0x0000000000187310 */ /* 0x0000620000201800 */
[----:B------:R-:W-:Y:S05]  /*1e10*/  BRA `(.L_x_6051) ;  /* 0x000001a000007947 */ /* 0x000fea0003800000 */
.L_x_6050:
        /* <DEDUP_REMOVED lines=19> */
[----:B------:R-:W-:Y:S01]  /*1f50*/  CS2R R24, SRZ ;  /* 0x0000000000187805 */ /* 0x000fe2000001ff00 */
[----:B------:R-:W-:Y:S05]  /*1f60*/  BRA `(.L_x_6051) ;  /* 0x0000005000007947 */ /* 0x000fea0003800000 */
.L_x_6075:
[----:B------:R-:W2:Y:S02]  /*1f70*/  LDG.E.64 R24, [R4.64] ;  /* 0x0000002404187981 */ /* 0x000ea4000c1e1b00 */
[----:B--2---:R-:W0:Y:S01]  /*1f80*/  I2F.F64.U64 R24, R24 ;  /* 0x0000001800187312 */ /* 0x004e220000301800 */
[----:B------:R-:W-:Y:S05]  /*1f90*/  BRA `(.L_x_6051) ;  /* 0x0000002000007947 */ /* 0x000fea0003800000 */
.L_x_6074:
[----:B------:R-:W2:Y:S02]  /*1fa0*/  LDG.E R4, [R4.64] ;  /* 0x0000002404047981 */ /* 0x000ea4000c1e1900 */
[----:B--2---:R0:W1:Y:S02]  /*1fb0*/  I2F.F64.U32 R24, R4 ;  /* 0x0000000400187312 */ /* 0x0040640000201800 */
.L_x_6051:
[----:B------:R-:W-:-:S03]  /*1fc0*/  IADD3 R29, R29, 0x80, RZ ;  /* 0x000000801d1d7810 */ /* 0x000fc60007ffe0ff */
.L_x_6045:
[----:B------:R-:W-:Y:S05]  /*1fd0*/  BSYNC B6 ;  /* 0x0000000000067941 */ /* 0x000fea0003800000 */
.L_x_6044:
[----:B------:R-:W-:Y:S01]  /*1fe0*/  ISETP.GE.AND P0, PT, R29, R2, PT ;  /* 0x000000021d00720c */ /* 0x000fe20003f06270 */
[----:B------:R-:W-:Y:S01]  /*1ff0*/  BSSY B6, `(.L_x_6078) ;  /* 0x00000fa000067945 */ /* 0x000fe20003800000 */
[----:B------:R-:W-:Y:S01]  /*2000*/  CS2R R16, SRZ ;  /* 0x0000000000107805 */ /* 0x000fe2000001ff00 */
[----:B------:R-:W-:-:S10]  /*2010*/  CS2R R18, SRZ ;  /* 0x0000000000127805 */ /* 0x000fd4000001ff00 */
        /* <DEDUP_REMOVED lines=20> */
.L_x_6083:
[----:B------:R-:W2:Y:S02]  /*2160*/  LDG.E.U8 R4, [R4.64] ;  /* 0x0000002404047981 */ /* 0x000ea4000c1e1100 */
[----:B--2---:R0:W2:Y:S01]  /*2170*/  I2F.F64.U16 R18, R4 ;  /* 0x0000000400127312 */ /* 0x0040a20000101800 */
[----:B------:R-:W-:Y:S05]  /*2180*/  BRA `(.L_x_6085) ;  /* 0x00000df000007947 */ /* 0x000fea0003800000 */
.L_x_6082:
        /* <DEDUP_REMOVED lines=9> */
.L_x_6087:
[----:B------:R-:W2:Y:S02]  /*2220*/  LDG.E R4, [R4.64] ;  /* 0x0000002404047981 */ /* 0x000ea4000c1e1900 */
[----:B--2---:R0:W2:Y:S01]  /*2230*/  I2F.F64 R18, R4 ;  /* 0x0000000400127312 */ /* 0x0040a20000201c00 */
[----:B------:R-:W-:Y:S05]  /*2240*/  BRA `(.L_x_6085) ;  /* 0x00000d3000007947 */ /* 0x000fea0003800000 */
.L_x_6086:
[----:B------:R-:W2:Y:S02]  /*2250*/  LDG.E.U16 R4, [R4.64] ;  /* 0x0000002404047981 */ /* 0x000ea4000c1e1500 */
[----:B--2---:R0:W2:Y:S01]  /*2260*/  I2F.F64.S16 R18, R4 ;  /* 0x0000000400127312 */ /* 0x0040a20000101c00 */
[----:B------:R-:W-:Y:S05]  /*2270*/  BRA `(.L_x_6085) ;  /* 0x00000d0000007947 */ /* 0x000fea0003800000 */
.L_x_6081:
        /* <DEDUP_REMOVED lines=10> */
.L_x_6089:
[----:B------:R-:W2:Y:S02]  /*2320*/  LDG.E.U16 R0, [R4.64] ;  /* 0x0000002404007981 */ /* 0x000ea4000c1e1500 */
[----:B--2---:R-:W-:-:S05]  /*2330*/  HADD2.F32 R0, -RZ, R0.H0_H0 ;  /* 0x20000000ff007230 */ /* 0x004fca0000004100 */
[----:B------:R-:W-:-:S04]  /*2340*/  FMUL.FTZ R0, R0, 1 ;  /* 0x3f80000000007820 */ /* 0x000fc80000410000 */
[----:B------:R0:W2:Y:S01]  /*2350*/  F2F.F64.F32 R18, R0 ;  /* 0x0000000000127310 */ /* 0x0000a20000201800 */
[----:B------:R-:W-:Y:S05]  /*2360*/  BRA `(.L_x_6085) ;  /* 0x00000c1000007947 */ /* 0x000fea0003800000 */
.L_x_6088:
        /* <DEDUP_REMOVED lines=10> */
.L_x_6091:
[----:B------:R-:W2:Y:S02]  /*2410*/  LDG.E.U16 R4, [R4.64] ;  /* 0x0000002404047981 */ /* 0x000ea4000c1e1500 */
[----:B--2---:R-:W-:-:S05]  /*2420*/  HADD2.F32 R0, -RZ, R4.H0_H0 ;  /* 0x20000004ff007230 */ /* 0x004fca0000004100 */
[----:B------:R-:W-:-:S04]  /*2430*/  FMUL.FTZ R0, R0, 1 ;  /* 0x3f80000000007820 */ /* 0x000fc80000410000 */
[----:B------:R0:W2:Y:S01]  /*2440*/  F2F.F64.F32 R18, R0 ;  /* 0x0000000000127310 */ /* 0x0000a20000201800 */
[----:B------:R-:W-:Y:S05]  /*2450*/  BRA `(.L_x_6085) ;  /* 0x00000b2000007947 */ /* 0x000fea0003800000 */
.L_x_6090:
[----:B------:R0:W5:Y:S01]  /*2460*/  LDG.E.64 R18, [R4.64] ;  /* 0x0000002404127981 */ /* 0x000162000c1e1b00 */
[----:B------:R-:W-:Y:S05]  /*2470*/  BRA `(.L_x_6085) ;  /* 0x00000b0000007947 */ /* 0x000fea0003800000 */
.L_x_6080:
        /* <DEDUP_REMOVED lines=13> */
.L_x_6094:
[----:B------:R0:W5:Y:S01]  /*2550*/  LDG.E.64 R18, [R4.64] ;  /* 0x0000002404127981 */ /* 0x000162000c1e1b00 */
[----:B------:R-:W-:Y:S05]  /*2560*/  BRA `(.L_x_6085) ;  /* 0x00000a1000007947 */ /* 0x000fea0003800000 */
.L_x_6093:
        /* <DEDUP_REMOVED lines=28> */
.L_x_6096:
        /* <DEDUP_REMOVED lines=15> */
.L_x_6095:
[----:B------:R-:W2:Y:S02]  /*2820*/  LDG.E.U16 R0, [R4.64] ;  /* 0x0000002404007981 */ /* 0x000ea4000c1e1500 */
[----:B--2---:R-:W-:-:S05]  /*2830*/  PRMT R0, RZ, 0x5410, R0 ;  /* 0x00005410ff007816 */ /* 0x004fca0000000000 */
[----:B------:R-:W-:-:S04]  /*2840*/  FMUL.FTZ R0, R0, 1 ;  /* 0x3f80000000007820 */ /* 0x000fc80000410000 */
[----:B------:R0:W2:Y:S01]  /*2850*/  F2F.F64.F32 R18, R0 ;  /* 0x0000000000127310 */ /* 0x0000a20000201800 */
[----:B------:R-:W-:Y:S05]  /*2860*/  BRA `(.L_x_6085) ;  /* 0x0000071000007947 */ /* 0x000fea0003800000 */
.L_x_6092:
        /* <DEDUP_REMOVED lines=11> */
.L_x_6099:
        /* <DEDUP_REMOVED lines=21> */
.L_x_6103:
[----:B------:R-:W-:Y:S05]  /*2a70*/  BSYNC B1 ;  /* 0x0000000000017941 */ /* 0x000fea0003800000 */
.L_x_6102:
[----:B------:R-:W-:Y:S01]  /*2a80*/  LEA R5, R0, 0x3b800000, 0x17 ;  /* 0x3b80000000057811 */ /* 0x000fe200078eb8ff */
[----:B------:R-:W-:-:S05]  /*2a90*/  IMAD.SHL.U32 R0, R3, 0x100000, RZ ;  /* 0x0010000003007824 */ /* 0x000fca00078e00ff */
[----:B------:R-:W-:Y:S02]  /*2aa0*/  LOP3.LUT R0, R5, R0, R6, 0xfe, !PT ;  /* 0x0000000005007212 */ /* 0x000fe400078efe06 */
.L_x_6101:
[----:B------:R-:W-:Y:S05]  /*2ab0*/  BSYNC B0 ;  /* 0x0000000000007941 */ /* 0x000fea0003800000 */
.L_x_6100:
[----:B------:R-:W-:-:S04]  /*2ac0*/  FMUL.FTZ R0, R0, 1 ;  /* 0x3f80000000007820 */ /* 0x000fc80000410000 */
[----:B------:R0:W2:Y:S01]  /*2ad0*/  F2F.F64.F32 R18, R0 ;  /* 0x0000000000127310 */ /* 0x0000a20000201800 */
[----:B------:R-:W-:Y:S05]  /*2ae0*/  BRA `(.L_x_6085) ;  /* 0x0000049000007947 */ /* 0x000fea0003800000 */
.L_x_6098:
        /* <DEDUP_REMOVED lines=21> */
.L_x_6107:
[----:B------:R-:W-:Y:S05]  /*2c40*/  BSYNC B1 ;  /* 0x0000000000017941 */ /* 0x000fea0003800000 */
.L_x_6106:
[----:B------:R-:W-:Y:S01]  /*2c50*/  LEA R5, R0, 0x37800000, 0x17 ;  /* 0x3780000000057811 */ /* 0x000fe200078eb8ff */
[----:B------:R-:W-:-:S05]  /*2c60*/  IMAD.SHL.U32 R0, R3, 0x200000, RZ ;  /* 0x0020000003007824 */ /* 0x000fca00078e00ff */
[----:B------:R-:W-:Y:S02]  /*2c70*/  LOP3.LUT R0, R5, R0, R6, 0xfe, !PT ;  /* 0x0000000005007212 */ /* 0x000fe400078efe06 */
.L_x_6105:
[----:B------:R-:W-:Y:S05]  /*2c80*/  BSYNC B0 ;  /* 0x0000000000007941 */ /* 0x000fea0003800000 */
.L_x_6104:
[----:B------:R-:W-:-:S04]  /*2c90*/  FMUL.FTZ R0, R0, 1 ;  /* 0x3f80000000007820 */ /* 0x000fc80000410000 */
[----:B------:R0:W2:Y:S01]  /*2ca0*/  F2F.F64.F32 R18, R0 ;  /* 0x0000000000127310 */ /* 0x0000a20000201800 */
[----:B------:R-:W-:Y:S05]  /*2cb0*/  BRA `(.L_x_6085) ;  /* 0x000002c000007947 */ /* 0x000fea0003800000 */
.L_x_6097:
        /* <DEDUP_REMOVED lines=14> */
.L_x_6111:
[----:B------:R-:W-:Y:S05]  /*2da0*/  BSYNC B0 ;  /* 0x0000000000007941 */ /* 0x000fea0003800000 */
.L_x_6110:
[----:B------:R-:W-:-:S04]  /*2db0*/  FMUL.FTZ R0, R0, 1 ;  /* 0x3f80000000007820 */ /* 0x000fc80000410000 */
[----:B------:R0:W2:Y:S01]  /*2dc0*/  F2F.F64.F32 R18, R0 ;  /* 0x0000000000127310 */ /* 0x0000a20000201800 */
[----:B------:R-:W-:Y:S05]  /*2dd0*/  BRA `(.L_x_6085) ;  /* 0x000001a000007947 */ /* 0x000fea0003800000 */
.L_x_6084:
        /* <DEDUP_REMOVED lines=21> */
.L_x_6109:
[----:B------:R-:W2:Y:S02]  /*2f30*/  LDG.E.64 R18, [R4.64] ;  /* 0x0000002404127981 */ /* 0x000ea4000c1e1b00 */
[----:B--2---:R-:W0:Y:S01]  /*2f40*/  I2F.F64.U64 R18, R18 ;  /* 0x0000001200127312 */ /* 0x004e220000301800 */
[----:B------:R-:W-:Y:S05]  /*2f50*/  BRA `(.L_x_6085) ;  /* 0x0000002000007947 */ /* 0x000fea0003800000 */
.L_x_6108:
[----:B------:R-:W2:Y:S02]  /*2f60*/  LDG.E R4, [R4.64] ;  /* 0x0000002404047981 */ /* 0x000ea4000c1e1900 */
[----:B--2---:R0:W2:Y:S02]  /*2f70*/  I2F.F64.U32 R18, R4 ;  /* 0x0000000400127312 */ /* 0x0040a40000201800 */
.L_x_6085:
[----:B------:R-:W-:-:S03]  /*2f80*/  IADD3 R29, R29, 0x80, RZ ;  /* 0x000000801d1d7810 */ /* 0x000fc60007ffe0ff */
.L_x_6079:
[----:B------:R-:W-:Y:S05]  /*2f90*/  BSYNC B6 ;  /* 0x0000000000067941 */ /* 0x000fea0003800000 */
.L_x_6078:
[----:B------:R-:W-:Y:S01]  /*2fa0*/  ISETP.GE.AND P0, PT, R29, R2, PT ;  /* 0x000000021d00720c */ /* 0x000fe20003f06270 */
[----:B------:R-:W-:-:S12]  /*2fb0*/  BSSY B6, `(.L_x_6112) ;  /* 0x00000f5000067945 */ /* 0x000fd80003800000 */
        /* <DEDUP_REMOVED lines=19> */
.L_x_6117:
[----:B------:R-:W3:Y:S02]  /*30f0*/  LDG.E.U8 R4, [R4.64] ;  /* 0x0000002404047981 */ /* 0x000ee4000c1e1100 */
[----:B---3--:R0:W3:Y:S01]  /*3100*/  I2F.F64.U16 R16, R4 ;  /* 0x0000000400107312 */ /* 0x0080e20000101800 */
[----:B------:R-:W-:Y:S05]  /*3110*/  BRA `(.L_x_6113) ;  /* 0x00000de000007947 */ /* 0x000fea0003800000 */
.L_x_6116:
        /* <DEDUP_REMOVED lines=9> */
.L_x_6120:
[----:B------:R-:W3:Y:S02]  /*31b0*/  LDG.E R4, [R4.64] ;  /* 0x0000002404047981 */ /* 0x000ee4000c1e1900 */
[----:B---3--:R0:W3:Y:S01]  /*31c0*/  I2F.F64 R16, R4 ;  /* 0x0000000400107312 */ /* 0x0080e20000201c00 */
[----:B------:R-:W-:Y:S05]  /*31d0*/  BRA `(.L_x_6113) ;  /* 0x00000d2000007947 */ /* 0x000fea0003800000 */
.L_x_6119:
[----:B------:R-:W3:Y:S02]  /*31e0*/  LDG.E.U16 R4, [R4.64] ;  /* 0x0000002404047981 */ /* 0x000ee4000c1e1500 */
[----:B---3--:R0:W3:Y:S01]  /*31f0*/  I2F.F64.S16 R16, R4 ;  /* 0x0000000400107312 */ /* 0x0080e20000101c00 */
[----:B------:R-:W-:Y:S05]  /*3200*/  BRA `(.L_x_6113) ;  /* 0x00000cf000007947 */ /* 0x000fea0003800000 */
.L_x_6115:
        /* <DEDUP_REMOVED lines=10> */
.L_x_6122:
[----:B------:R-:W3:Y:S02]  /*32b0*/  LDG.E.U16 R0, [R4.64] ;  /* 0x0000002404007981 */ /* 0x000ee4000c1e1500 */
[----:B---3--:R-:W-:-:S05]  /*32c0*/  HADD2.F32 R0, -RZ, R0.H0_H0 ;  /* 0x20000000ff007230 */ /* 0x008fca0000004100 */
[----:B------:R-:W-:-:S04]  /*32d0*/  FMUL.FTZ R0, R0, 1 ;  /* 0x3f80000000007820 */ /* 0x000fc80000410000 */
[----:B------:R0:W3:Y:S01]  /*32e0*/  F2F.F64.F32 R16, R0 ;  /* 0x0000000000107310 */ /* 0x0000e20000201800 */
[----:B------:R-:W-:Y:S05]  /*32f0*/  BRA `(.L_x_6113) ;  /* 0x00000c0000007947 */ /* 0x000fea0003800000 */
.L_x_6121:
        /* <DEDUP_REMOVED lines=10> */
.L_x_6124:
[----:B------:R-:W3:Y:S02]  /*33a0*/  LDG.E.U16 R4, [R4.64] ;  /* 0x0000002404047981 */ /* 0x000ee4000c1e1500 */
[----:B---3--:R-:W-:-:S05]  /*33b0*/  HADD2.F32 R0, -RZ, R4.H0_H0 ;  /* 0x20000004ff007230 */ /* 0x008fca0000004100 */
[----:B------:R-:W-:-:S04]  /*33c0*/  FMUL.FTZ R0, R0, 1 ;  /* 0x3f80000000007820 */ /* 0x000fc80000410000 */
[----:B------:R0:W3:Y:S01]  /*33d0*/  F2F.F64.F32 R16, R0 ;  /* 0x0000000000107310 */ /* 0x0000e20000201800 */
[----:B------:R-:W-:Y:S05]  /*33e0*/  BRA `(.L_x_6113) ;  /* 0x00000b1000007947 */ /* 0x000fea0003800000 */
.L_x_6123:
[----:B------:R0:W5:Y:S01]  /*33f0*/  LDG.E.64 R16, [R4.64] ;  /* 0x0000002404107981 */ /* 0x000162000c1e1b00 */
[----:B------:R-:W-:Y:S05]  /*3400*/  BRA `(.L_x_6113) ;  /* 0x00000af000007947 */ /* 0x000fea0003800000 */
.L_x_6114:
        /* <DEDUP_REMOVED lines=13> */
.L_x_6127:
[----:B------:R0:W5:Y:S01]  /*34e0*/  LDG.E.64 R16, [R4.64] ;  /* 0x0000002404107981 */ /* 0x000162000c1e1b00 */
[----:B------:R-:W-:Y:S05]  /*34f0*/  BRA `(.L_x_6113) ;  /* 0x00000a0000007947 */ /* 0x000fea0003800000 */
.L_x_6126:
        /* <DEDUP_REMOVED lines=28> */
.L_x_6129:
        /* <DEDUP_REMOVED lines=13> */
[----:B------:R0:W3:Y:S01]  /*3790*/  F2F.F64.F32 R16, R0 ;  /* 0x0000000000107310 */ /* 0x0000e20000201800 */
[----:B------:R-:W-:Y:S05]  /*37a0*/  BRA `(.L_x_6113) ;  /* 0x0000075000007947 */ /* 0x000fea0003800000 */
.L_x_6128:
[----:B------:R-:W3:Y:S02]  /*37b0*/  LDG.E.U16 R0, [R4.64] ;  /* 0x0000002404007981 */ /* 0x000ee4000c1e1500 */
[----:B---3--:R-:W-:-:S05]  /*37c0*/  PRMT R0, RZ, 0x5410, R0 ;  /* 0x00005410ff007816 */ /* 0x008fca0000000000 */
[----:B------:R-:W-:-:S04]  /*37d0*/  FMUL.FTZ R0, R0, 1 ;  /* 0x3f80000000007820 */ /* 0x000fc80000410000 */
[----:B------:R0:W3:Y:S01]  /*37e0*/  F2F.F64.F32 R16, R0 ;  /* 0x0000000000107310 */ /* 0x0000e20000201800 */
[----:B------:R-:W-:Y:S05]  /*37f0*/  BRA `(.L_x_6113) ;  /* 0x0000070000007947 */ /* 0x000fea0003800000 */
.L_x_6125:
        /* <DEDUP_REMOVED lines=11> */
.L_x_6132:
        /* <DEDUP_REMOVED lines=21> */
.L_x_6136:
[----:B------:R-:W-:Y:S05]  /*3a00*/  BSYNC B1 ;  /* 0x0000000000017941 */ /* 0x000fea0003800000 */
.L_x_6135:
[----:B------:R-:W-:Y:S01]  /*3a10*/  LEA R5, R0, 0x3b800000, 0x17 ;  /* 0x3b80000000057811 */ /* 0x000fe200078eb8ff */
[----:B------:R-:W-:-:S05]  /*3a20*/  IMAD.SHL.U32 R0, R3, 0x100000, RZ ;  /* 0x0010000003007824 */ /* 0x000fca00078e00ff */
[----:B------:R-:W-:Y:S02]  /*3a30*/  LOP3.LUT R0, R5, R0, R6, 0xfe, !PT ;  /* 0x0000000005007212 */ /* 0x000fe400078efe06 */
.L_x_6134:
[----:B------:R-:W-:Y:S05]  /*3a40*/  BSYNC B0 ;  /* 0x0000000000007941 */ /* 0x000fea0003800000 */
.L_x_6133:
[----:B------:R-:W-:-:S04]  /*3a50*/  FMUL.FTZ R0, R0, 1 ;  /* 0x3f80000000007820 */ /* 0x000fc80000410000 */
[----:B------:R0:W3:Y:S01]  /*3a60*/  F2F.F64.F32 R16, R0 ;  /* 0x0000000000107310 */ /* 0x0000e20000201800 */
[----:B------:R-:W-:Y:S05]  /*3a70*/  BRA `(.L_x_6113) ;  /* 0x0000048000007947 */ /* 0x000fea0003800000 */
.L_x_6131:
        /* <DEDUP_REMOVED lines=21> */
.L_x_6140:
[----:B------:R-:W-:Y:S05]  /*3bd0*/  BSYNC B1 ;  /* 0x0000000000017941 */ /* 0x000fea0003800000 */
.L_x_6139:
[----:B------:R-:W-:Y:S01]  /*3be0*/  LEA R5, R0, 0x37800000, 0x17 ;  /* 0x3780000000057811 */ /* 0x000fe200078eb8ff */
[----:B------:R-:W-:-:S05]  /*3bf0*/  IMAD.SHL.U32 R0, R3, 0x200000, RZ ;  /* 0x0020000003007824 */ /* 0x000fca00078e00ff */
[----:B------:R-:W-:Y:S02]  /*3c00*/  LOP3.LUT R0, R5, R0, R6, 0xfe, !PT ;  /* 0x0000000005007212 */ /* 0x000fe400078efe06 */
.L_x_6138:
[----:B------:R-:W-:Y:S05]  /*3c10*/  BSYNC B0 ;  /* 0x0000000000007941 */ /* 0x000fea0003800000 */
.L_x_6137:
[----:B------:R-:W-:-:S04]  /*3c20*/  FMUL.FTZ R0, R0, 1 ;  /* 0x3f80000000007820 */ /* 0x000fc80000410000 */
[----:B------:R0:W3:Y:S01]  /*3c30*/  F2F.F64.F32 R16, R0 ;  /* 0x0000000000107310 */ /* 0x0000e20000201800 */
[----:B------:R-:W-:Y:S05]  /*3c40*/  BRA `(.L_x_6113) ;  /* 0x000002b000007947 */ /* 0x000fea0003800000 */
.L_x_6130:
        /* <DEDUP_REMOVED lines=14> */
.L_x_6144:
[----:B------:R-:W-:Y:S05]  /*3d30*/  BSYNC B0 ;  /* 0x0000000000007941 */ /* 0x000fea0003800000 */
.L_x_6143:
[----:B------:R-:W-:-:S04]  /*3d40*/  FMUL.FTZ R0, R0, 1 ;  /* 0x3f80000000007820 */ /* 0x000fc80000410000 */
[----:B------:R0:W3:Y:S01]  /*3d50*/  F2F.F64.F32 R16, R0 ;  /* 0x0000000000107310 */ /* 0x0000e20000201800 */
[----:B------:R-:W-:Y:S05]  /*3d60*/  BRA `(.L_x_6113) ;  /* 0x0000019000007947 */ /* 0x000fea0003800000 */
.L_x_6118:
        /* <DEDUP_REMOVED lines=19> */
[----:B------:R-:W-:Y:S05]  /*3ea0*/  BRA `(.L_x_6113) ;  /* 0x0000005000007947 */ /* 0x000fea0003800000 */
.L_x_6142:
[----:B------:R-:W3:Y:S02]  /*3eb0*/  LDG.E.64 R16, [R4.64] ;  /* 0x0000002404107981 */ /* 0x000ee4000c1e1b00 */
[----:B---3--:R-:W0:Y:S01]  /*3ec0*/  I2F.F64.U64 R16, R16 ;  /* 0x0000001000107312 */ /* 0x008e220000301800 */
[----:B------:R-:W-:Y:S05]  /*3ed0*/  BRA `(.L_x_6113) ;  /* 0x0000002000007947 */ /* 0x000fea0003800000 */
.L_x_6141:
[----:B------:R-:W3:Y:S02]  /*3ee0*/  LDG.E R4, [R4.64] ;  /* 0x0000002404047981 */ /* 0x000ee4000c1e1900 */
[----:B---3--:R0:W3:Y:S02]  /*3ef0*/  I2F.F64.U32 R16, R4 ;  /* 0x0000000400107312 */ /* 0x0080e40000201800 */
.L_x_6113:
[----:B------:R-:W-:Y:S05]  /*3f00*/  BSYNC B6 ;  /* 0x0000000000067941 */ /* 0x000fea0003800000 */
.L_x_6112:
[----:B------:R-:W4:Y:S01]  /*3f10*/  S2R R23, SR_TID.X ;  /* 0x0000000000177919 */ /* 0x000f220000002100 */
[----:B------:R-:W-:Y:S01]  /*3f20*/  BSSY B1, `(.L_x_6145) ;  /* 0x000009a000017945 */ /* 0x000fe20003800000 */
[----:B----4-:R-:W-:-:S13]  /*3f30*/  ISETP.GE.AND P1, PT, R23, R2, PT ;  /* 0x000000021700720c */ /* 0x010fda0003f26270 */
[----:B------:R-:W-:Y:S05]  /*3f40*/  @P1 BRA `(.L_x_6146) ;  /* 0x0000097000001947 */ /* 0x000fea0003800000 */
[----:B------:R-:W-:Y:S01]  /*3f50*/  IMAD.MOV.U32 R6, RZ, RZ, 0x652b82fe ;  /* 0x652b82feff067424 */ /* 0x000fe200078e00ff */
[----:B------:R-:W-:Y:S01]  /*3f60*/  BSSY B0, `(.L_x_6147) ;  /* 0x0000025000007945 */ /* 0x000fe20003800000 */
[----:B0-----:R-:W-:Y:S02]  /*3f70*/  IMAD.MOV.U32 R7, RZ, RZ, 0x3ff71547 ;  /* 0x3ff71547ff077424 */ /* 0x001fe400078e00ff */
        /* <DEDUP_REMOVED lines=35> */
.L_x_6148:
[----:B------:R-:W-:Y:S05]  /*41b0*/  BSYNC B0 ;  /* 0x0000000000007941 */ /* 0x000fea0003800000 */
.L_x_6147:
[C---:B----4-:R-:W-:Y:S01]  /*41c0*/  FSETP.GEU.FTZ.AND P2, PT, R5.reuse, 1.7916666269302368164, PT ;  /* 0x3fe555550500780b */ /* 0x050fe20003f5e000 */
[----:B------:R-:W-:Y:S01]  /*41d0*/  BSSY B2, `(.L_x_6149) ;  /* 0x0000066000027945 */ /* 0x000fe20003800000 */
[----:B------:R-:W-:-:S13]  /*41e0*/  FSETP.GT.FTZ.AND P0, PT, R5, -1.6999999284744262695, PT ;  /* 0xbfd999990500780b */ /* 0x000fda0003f14000 */
[----:B------:R-:W-:Y:S05]  /*41f0*/  @P0 BRA !P2, `(.L_x_6150) ;  /* 0x000003f000000947 */ /* 0x000fea0005000000 */
[----:B------:R-:W4:-:S10]  /*4200*/  DADD R4, R4, 1 ;  /* 0x3ff0000004047429 */ /* 0x000f140000000000 */
[----:B----4-:R-:W-:Y:S01]  /*4210*/  ISETP.GT.AND P0, PT, R5, 0xfffff, PT ;  /* 0x000fffff0500780c */ /* 0x010fe20003f04270 */
[----:B0-----:R-:W-:Y:S02]  /*4220*/  IMAD.MOV.U32 R6, RZ, RZ, R4 ;  /* 0x000000ffff067224 */ /* 0x001fe400078e0004 */
[--C-:B------:R-:W-:Y:S02]  /*4230*/  IMAD.MOV.U32 R7, RZ, RZ, R5.reuse ;  /* 0x000000ffff077224 */ /* 0x100fe400078e0005 */
[----:B------:R-:W-:-:S08]  /*4240*/  IMAD.MOV.U32 R3, RZ, RZ, R5 ;  /* 0x000000ffff037224 */ /* 0x000fd000078e0005 */
[----:B------:R-:W0:-:S10]  /*4250*/  @!P0 DMUL R6, R6, 1.80143985094819840000e+16 ;  /* 0x4350000006068828 */ /* 0x000e140000000000 */
[----:B0-----:R-:W-:-:S05]  /*4260*/  @!P0 IMAD.MOV.U32 R3, RZ, RZ, R7 ;  /* 0x000000ffff038224 */ /* 0x001fca00078e0007 */
[----:B------:R-:W-:-:S04]  /*4270*/  IADD3 R0, R3, -0x1, RZ ;  /* 0xffffffff03007810 */ /* 0x000fc80007ffe0ff */
[----:B------:R-:W-:Y:S01]  /*4280*/  ISETP.GE.U32.AND P2, PT, R0, 0x7fefffff, PT ;  /* 0x7fefffff0000780c */ /* 0x000fe20003f46070 */
[----:B------:R-:W-:Y:S02]  /*4290*/  IMAD.MOV.U32 R0, RZ, RZ, -0x3ff ;  /* 0xfffffc01ff007424 */ /* 0x000fe400078e00ff */
[----:B------:R-:W-:-:S10]  /*42a0*/  @!P0 IMAD.MOV.U32 R0, RZ, RZ, -0x435 ;  /* 0xfffffbcbff008424 */ /* 0x000fd400078e00ff */
[----:B------:R-:W-:Y:S01]  /*42b0*/  @P2 IMAD.MOV.U32 R8, RZ, RZ, 0x0 ;  /* 0x00000000ff082424 */ /* 0x000fe200078e00ff */
[----:B------:R-:W-:Y:S01]  /*42c0*/  @P2 FSETP.NEU.FTZ.AND P3, PT, R7, RZ, PT ;  /* 0x000000ff0700220b */ /* 0x000fe20003f7d000 */
[----:B------:R-:W-:-:S06]  /*42d0*/  @P2 IMAD.MOV.U32 R9, RZ, RZ, 0x7ff00000 ;  /* 0x7ff00000ff092424 */ /* 0x000fcc00078e00ff */
[----:B------:R0:W4:Y:S02]  /*42e0*/  @P2 DFMA R8, R6, R8, +INF ;  /* 0x7ff000000608242b */ /* 0x0001240000000008 */
[----:B0-----:R-:W-:Y:S02]  /*42f0*/  IMAD.MOV.U32 R7, RZ, RZ, R4 ;  /* 0x000000ffff077224 */ /* 0x001fe400078e0004 */
[----:B------:R-:W-:-:S06]  /*4300*/  @!P0 IMAD.MOV.U32 R7, RZ, RZ, R6 ;  /* 0x000000ffff078224 */ /* 0x000fcc00078e0006 */
[----:B----4-:R-:W-:Y:S02]  /*4310*/  @P2 FSEL R4, R8, RZ, P3 ;  /* 0x000000ff08042208 */ /* 0x010fe40001800000 */
        /* <DEDUP_REMOVED lines=16> */
[----:B0-----:R0:W4:Y:S02]  /*4420*/  DFMA R8, -R12, R6, 1 ;  /* 0x3ff000000c08742b */ /* 0x0011240000000106 */
[----:B0-----:R-:W-:Y:S01]  /*4430*/  LOP3.LUT R12, R0, 0x80000000, RZ, 0x3c, !PT ;  /* 0x80000000000c7812 */ /* 0x001fe200078e3cff */
[----:B------:R-:W-:-:S03]  /*4440*/  IMAD.MOV.U32 R13, RZ, RZ, 0x43300000 ;  /* 0x43300000ff0d7424 */ /* 0x000fc600078e00ff */
[----:B----4-:R-:W0:-:S04]  /*4450*/  DFMA R8, R8, R8, R8 ;  /* 0x000000080808722b */ /* 0x010e080000000008 */
[----:B------:R-:W-:-:S04]  /*4460*/  DADD R12, R12, c[0x2][0x90] ;  /* 0x008024000c0c7629 */ /* 0x000fc80000000000 */
[----:B0-----:R-:W0:-:S06]  /*4470*/  DFMA R6, R6, R8, R6 ;  /* 0x000000080606722b */ /* 0x001e0c0000000006 */
[----:B0-----:R-:W0:-:S06]  /*4480*/  DMUL R8, R6, R4 ;  /* 0x0000000406087228 */ /* 0x001e0c0000000000 */
[----:B0-----:R-:W0:-:S06]  /*4490*/  DFMA R8, R6, R4, R8 ;  /* 0x000000040608722b */ /* 0x001e0c0000000008 */
[----:B0-----:R-:W0:-:S04]  /*44a0*/  DMUL R10, R8, R8 ;  /* 0x00000008080a7228 */ /* 0x001e080000000000 */
[----:B------:R-:W4:-:S04]  /*44b0*/  DADD R20, R4, -R8 ;  /* 0x0000000004147229 */ /* 0x000f080000000808 */
[----:B0-----:R-:W0:-:S04]  /*44c0*/  DFMA R14, R10, R14, c[0x2][0x58] ;  /* 0x008016000a0e762b */ /* 0x001e08000000000e */
[----:B----4-:R-:W4:-:S04]  /*44d0*/  DADD R28, R20, R20 ;  /* 0x00000000141c7229 */ /* 0x010f080000000014 */
[----:B0-----:R-:W0:-:S04]  /*44e0*/  DFMA R14, R10, R14, c[0x2][0x60] ;  /* 0x008018000a0e762b */ /* 0x001e08000000000e */
[----:B----4-:R-:W4:-:S04]  /*44f0*/  DFMA R28, R4, -R8, R28 ;  /* 0x80000008041c722b */ /* 0x010f08000000001c */
[----:B0-----:R-:W0:-:S04]  /*4500*/  DFMA R14, R10, R14, c[0x2][0x68] ;  /* 0x00801a000a0e762b */ /* 0x001e08000000000e */
[----:B----4-:R-:W-:-:S04]  /*4510*/  DMUL R28, R6, R28 ;  /* 0x0000001c061c7228 */ /* 0x010fc80000000000 */
[----:B0-----:R-:W0:-:S06]  /*4520*/  DFMA R14, R10, R14, c[0x2][0x70] ;  /* 0x00801c000a0e762b */ /* 0x001e0c000000000e */
[----:B0-----:R-:W0:-:S06]  /*4530*/  DFMA R14, R10, R14, c[0x2][0x78] ;  /* 0x00801e000a0e762b */ /* 0x001e0c000000000e */
[----:B0-----:R-:W0:-:S04]  /*4540*/  DFMA R20, R10, R14, c[0x2][0x80] ;  /* 0x008020000a14762b */ /* 0x001e08000000000e */
[----:B------:R-:W4:-:S04]  /*4550*/  DFMA R14, R12, c[0x2][0x98], R8 ;  /* 0x008026000c0e7a2b */ /* 0x000f080000000008 */
[----:B0-----:R-:W0:-:S04]  /*4560*/  DFMA R20, R10, R20, c[0x2][0x88] ;  /* 0x008022000a14762b */ /* 0x001e080000000014 */
[----:B----4-:R-:W4:-:S04]  /*4570*/  DFMA R4, -R12, c[0x2][0x98], R14 ;  /* 0x008026000c047a2b */ /* 0x010f08000000010e */
[----:B0-----:R-:W0:-:S04]  /*4580*/  DMUL R20, R10, R20 ;  /* 0x000000140a147228 */ /* 0x001e080000000000 */
[----:B----4-:R-:W-:-:S04]  /*4590*/  DADD R4, -R8, R4 ;  /* 0x0000000008047229 */ /* 0x010fc80000000104 */
[----:B0-----:R-:W0:-:S06]  /*45a0*/  DFMA R20, R8, R20, R28 ;  /* 0x000000140814722b */ /* 0x001e0c000000001c */
[----:B0-----:R-:W0:-:S06]  /*45b0*/  DADD R4, R20, -R4 ;  /* 0x0000000014047229 */ /* 0x001e0c0000000804 */
[----:B0-----:R-:W0:-:S06]  /*45c0*/  DFMA R4, R12, c[0x2][0xa0], R4 ;  /* 0x008028000c047a2b */ /* 0x001e0c0000000004 */
[----:B0-----:R0:W4:Y:S01]  /*45d0*/  DADD R4, R14, R4 ;  /* 0x000000000e047229 */ /* 0x0011220000000004 */
[----:B------:R-:W-:Y:S05]  /*45e0*/  BRA `(.L_x_6151) ;  /* 0x0000024000007947 */ /* 0x000fea0003800000 */
.L_x_6150:
[----:B------:R-:W4:Y:S01]  /*45f0*/  DADD R14, R4, 2 ;  /* 0x40000000040e7429 */ /* 0x000f220000000000 */
[----:B0-----:R-:W-:Y:S01]  /*4600*/  IMAD.MOV.U32 R6, RZ, RZ, 0x1 ;  /* 0x00000001ff067424 */ /* 0x001fe200078e00ff */
[----:B------:R-:W-:Y:S01]  /*4610*/  FSETP.GEU.AND P2, PT, |R5|, 6.5827683646048100446e-37, PT ;  /* 0x036000000500780b */ /* 0x000fe20003f4e200 */
[----:B------:R-:W-:Y:S03]  /*4620*/  BSSY B3, `(.L_x_6152) ;  /* 0x0000011000037945 */ /* 0x000fe60003800000 */
        /* <DEDUP_REMOVED lines=15> */
[----:B-123--:R-:W-:Y:S05]  /*4720*/  CALL.REL.NOINC `($__internal_7_$__cuda_sm20_div_rn_f64_full) ;  /* 0x0000620000007944 */ /* 0x00efea0003c00000 */
.L_x_6153:
[----:B------:R-:W-:Y:S05]  /*4730*/  BSYNC B3 ;  /* 0x0000000000037941 */ /* 0x000fea0003800000 */
.L_x_6152:
[----:B------:R-:W0:Y:S01]  /*4740*/  DMUL R8, R8, R4 ;  /* 0x0000000408087228 */ /* 0x000e220000000000 */
[----:B------:R-:W-:Y:S02]  /*4750*/  IMAD.MOV.U32 R12, RZ, RZ, 0x2fbe14b5 ;  /* 0x2fbe14b5ff0c7424 */ /* 0x000fe400078e00ff */
[----:B------:R-:W-:-:S03]  /*4760*/  IMAD.MOV.U32 R13, RZ, RZ, 0x3eb372fb ;  /* 0x3eb372fbff0d7424 */ /* 0x000fc600078e00ff */
[----:B0-----:R-:W0:-:S06]  /*4770*/  DADD R6, -R8, R4 ;  /* 0x0000000008067229 */ /* 0x001e0c0000000104 */
[----:B0-----:R-:W0:-:S06]  /*4780*/  DMUL R10, R6, R6 ;  /* 0x00000006060a7228 */ /* 0x001e0c0000000000 */
[----:B0-----:R-:W0:-:S06]  /*4790*/  DFMA R12, R10, R12, c[0x2][0xa8] ;  /* 0x00802a000a0c762b */ /* 0x001e0c000000000c */
[----:B0-----:R-:W0:-:S06]  /*47a0*/  DFMA R12, R10, R12, c[0x2][0xb0] ;  /* 0x00802c000a0c762b */ /* 0x001e0c000000000c */
[----:B0-----:R-:W0:-:S06]  /*47b0*/  DFMA R12, R10, R12, c[0x2][0xb8] ;  /* 0x00802e000a0c762b */ /* 0x001e0c000000000c */
[----:B0-----:R-:W0:-:S06]  /*47c0*/  DFMA R12, R10, R12, c[0x2][0xc0] ;  /* 0x008030000a0c762b */ /* 0x001e0c000000000c */
[----:B0-----:R-:W0:-:S06]  /*47d0*/  DFMA R12, R10, R12, c[0x2][0xc8] ;  /* 0x008032000a0c762b */ /* 0x001e0c000000000c */
[----:B0-----:R-:W0:-:S06]  /*47e0*/  DFMA R12, R10, R12, c[0x2][0xd0] ;  /* 0x008034000a0c762b */ /* 0x001e0c000000000c */
[----:B0-----:R-:W0:-:S06]  /*47f0*/  DFMA R12, R10, R12, c[0x2][0xd8] ;  /* 0x008036000a0c762b */ /* 0x001e0c000000000c */
[----:B0-----:R-:W0:-:S06]  /*4800*/  DMUL R12, R10, R12 ;  /* 0x0000000c0a0c7228 */ /* 0x001e0c0000000000 */
[----:B0-----:R-:W0:-:S06]  /*4810*/  DFMA R12, R6, R12, -R8 ;  /* 0x0000000c060c722b */ /* 0x001e0c0000000808 */
[----:B0-----:R0:W4:-:S06]  /*4820*/  DADD R4, R12, R4 ;  /* 0x000000000c047229 */ /* 0x00110c0000000004 */
.L_x_6151:
[----:B------:R-:W-:Y:S05]  /*4830*/  BSYNC B2 ;  /* 0x0000000000027941 */ /* 0x000fea0003800000 */
.L_x_6149:
[----:B------:R-:W5:Y:S01]  /*4840*/  DSETP.MIN.AND P0, P2, RZ, R26, PT ;  /* 0x0000001aff00722a */ /* 0x000f620003a00000 */
[----:B------:R-:W-:Y:S02]  /*4850*/  IMAD.MOV.U32 R3, RZ, RZ, R27 ;  /* 0x000000ffff037224 */ /* 0x000fe400078e001b */
[----:B------:R-:W-:Y:S02]  /*4860*/  IMAD.MOV.U32 R0, RZ, RZ, RZ ;  /* 0x000000ffff007224 */ /* 0x000fe400078e00ff */
[----:B------:R-:W-:-:S03]  /*4870*/  IMAD.MOV.U32 R6, RZ, RZ, RZ ;  /* 0x000000ffff067224 */ /* 0x000fc600078e00ff */
[----:B-----5:R-:W-:Y:S02]  /*4880*/  FSEL R7, R0, R3, P0 ;  /* 0x0000000300077208 */ /* 0x020fe40000000000 */
[----:B------:R-:W-:-:S04]  /*4890*/  SEL R6, R6, R26, P0 ;  /* 0x0000001a06067207 */ /* 0x000fc80000000000 */
[----:B------:R-:W-:-:S06]  /*48a0*/  @P2 LOP3.LUT R7, R3, 0x80000, RZ, 0xfc, !PT ;  /* 0x0008000003072812 */ /* 0x000fcc00078efcff */
[----:B----4-:R4:W0:-:S06]  /*48b0*/  DADD R4, R6, -R4 ;  /* 0x0000000006047229 */ /* 0x01080c0000000804 */
.L_x_6146:
[----:B------:R-:W-:Y:S05]  /*48c0*/  BSYNC B1 ;  /* 0x0000000000017941 */ /* 0x000fea0003800000 */
.L_x_6145:
[----:B------:R-:W-:Y:S01]  /*48d0*/  IADD3 R23, R23, 0x80, RZ ;  /* 0x0000008017177810 */ /* 0x000fe20007ffe0ff */
[----:B------:R-:W-:Y:S03]  /*48e0*/  BSSY B1, `(.L_x_6154) ;  /* 0x0000099000017945 */ /* 0x000fe60003800000 */
[----:B------:R-:W-:-:S13]  /*48f0*/  ISETP.GE.AND P0, PT, R23, R2, PT ;  /* 0x000000021700720c */ /* 0x000fda0003f06270 */
[----:B------:R-:W-:Y:S05]  /*4900*/  @P0 BRA `(.L_x_6155) ;  /* 0x0000096000000947 */ /* 0x000fea0003800000 */
[----:B----4-:R-:W-:Y:S01]  /*4910*/  IMAD.MOV.U32 R6, RZ, RZ, 0x652b82fe ;  /* 0x652b82feff067424 */ /* 0x010fe200078e00ff */
[----:B------:R-:W-:Y:S01]  /*4920*/  BSSY B0, `(.L_x_6156) ;  /* 0x0000025000007945 */ /* 0x000fe20003800000 */
[----:B0-----:R-:W-:Y:S02]  /*4930*/  IMAD.MOV.U32 R7, RZ, RZ, 0x3ff71547 ;  /* 0x3ff71547ff077424 */ /* 0x001fe400078e00ff */
        /* <DEDUP_REMOVED lines=27> */
[----:B------:R-:W-:Y:S01]  /*4af0*/  FSEL R26, R8, RZ, !P0 ;  /* 0x000000ff081a7208 */ /* 0x000fe20004000000 */
[----:B------:R-:W-:Y:S01]  /*4b00*/  @!P2 IMAD.MOV.U32 R8, RZ, RZ, RZ ;  /* 0x000000ffff08a224 */ /* 0x000fe200078e00ff */
[----:B------:R-:W-:-:S05]  /*4b10*/  @!P2 SHF.R.S32.HI R7, RZ, 0x1, R0 ;  /* 0x00000001ff07a819 */ /* 0x000fca0000011400 */
[----:B------:R-:W-:Y:S02]  /*4b20*/  @!P2 IMAD.IADD R6, R6, 0x1, -R7 ;  /* 0x000000010606a824 */ /* 0x000fe400078e0a07 */
[----:B------:R-:W-:-:S03]  /*4b30*/  @!P2 IMAD R7, R7, 0x100000, R11 ;  /* 0x001000000707a824 */ /* 0x000fc600078e020b */
[----:B------:R-:W-:Y:S01]  /*4b40*/  @!P2 LEA R9, R6, 0x3ff00000, 0x14 ;  /* 0x3ff000000609a811 */ /* 0x000fe200078ea0ff */
[----:B------:R-:W-:-:S06]  /*4b50*/  @!P2 IMAD.MOV.U32 R6, RZ, RZ, R10 ;  /* 0x000000ffff06a224 */ /* 0x000fcc00078e000a */
[----:B------:R0:W1:-:S06]  /*4b60*/  @!P2 DMUL R26, R6, R8 ;  /* 0x00000008061aa228 */ /* 0x00004c0000000000 */
.L_x_6157:
[----:B------:R-:W-:Y:S05]  /*4b70*/  BSYNC B0 ;  /* 0x0000000000007941 */ /* 0x000fea0003800000 */
.L_x_6156:
        /* <DEDUP_REMOVED lines=66> */
.L_x_6159:
        /* <DEDUP_REMOVED lines=19> */
[----:B--23--:R-:W-:Y:S05]  /*50d0*/  CALL.REL.NOINC `($__internal_7_$__cuda_sm20_div_rn_f64_full) ;  /* 0x0000585000007944 */ /* 0x00cfea0003c00000 */
.L_x_6162:
[----:B------:R-:W-:Y:S05]  /*50e0*/  BSYNC B3 ;  /* 0x0000000000037941 */ /* 0x000fea0003800000 */
.L_x_6161:
        /* <DEDUP_REMOVED lines=14> */
[----:B0-----:R0:W1:-:S06]  /*51d0*/  DADD R28, R12, R26 ;  /* 0x000000000c1c7229 */ /* 0x00104c000000001a */
.L_x_6160:
[----:B------:R-:W-:Y:S05]  /*51e0*/  BSYNC B2 ;  /* 0x0000000000027941 */ /* 0x000fea0003800000 */
.L_x_6158:
[----:B------:R-:W4:Y:S01]  /*51f0*/  DSETP.MIN.AND P0, P2, RZ, R24, PT ;  /* 0x00000018ff00722a */ /* 0x000f220003a00000 */
[----:B------:R-:W-:Y:S02]  /*5200*/  IMAD.MOV.U32 R3, RZ, RZ, R25 ;  /* 0x000000ffff037224 */ /* 0x000fe400078e0019 */
[----:B------:R-:W-:Y:S02]  /*5210*/  IMAD.MOV.U32 R0, RZ, RZ, RZ ;  /* 0x000000ffff007224 */ /* 0x000fe400078e00ff */
[----:B0-----:R-:W-:-:S03]  /*5220*/  IMAD.MOV.U32 R6, RZ, RZ, RZ ;  /* 0x000000ffff067224 */ /* 0x001fc600078e00ff */
[----:B----4-:R-:W-:Y:S02]  /*5230*/  FSEL R7, R0, R3, P0 ;  /* 0x0000000300077208 */ /* 0x010fe40000000000 */
[----:B------:R-:W-:-:S04]  /*5240*/  SEL R6, R6, R24, P0 ;  /* 0x0000001806067207 */ /* 0x000fc80000000000 */
[----:B------:R-:W-:-:S06]  /*5250*/  @P2 LOP3.LUT R7, R3, 0x80000, RZ, 0xfc, !PT ;  /* 0x0008000003072812 */ /* 0x000fcc00078efcff */
[----:B-1----:R0:W1:-:S06]  /*5260*/  DADD R28, R6, -R28 ;  /* 0x00000000061c7229 */ /* 0x00204c000000081c */
.L_x_6155:
[----:B------:R-:W-:Y:S05]  /*5270*/  BSYNC B1 ;  /* 0x0000000000017941 */ /* 0x000fea0003800000 */
.L_x_6154:
[----:B------:R-:W4:Y:S01]  /*5280*/  S2R R3, SR_TID.X ;  /* 0x0000000000037919 */ /* 0x000f220000002100 */
[----:B------:R-:W-:Y:S01]  /*5290*/  BSSY B1, `(.L_x_6163) ;  /* 0x000009b000017945 */ /* 0x000fe20003800000 */
[----:B----4-:R-:W-:-:S04]  /*52a0*/  IADD3 R3, R3, 0x100, RZ ;  /* 0x0000010003037810 */ /* 0x010fc80007ffe0ff */
[----:B------:R-:W-:-:S13]  /*52b0*/  ISETP.GE.AND P0, PT, R3, R2, PT ;  /* 0x000000020300720c */ /* 0x000fda0003f06270 */
[----:B------:R-:W-:Y:S05]  /*52c0*/  @P0 BRA `(.L_x_6164) ;  /* 0x0000097000000947 */ /* 0x000fea0003800000 */
[----:B0-----:R-:W-:Y:S01]  /*52d0*/  IMAD.MOV.U32 R6, RZ, RZ, 0x652b82fe ;  /* 0x652b82feff067424 */ /* 0x001fe200078e00ff */
[----:B------:R-:W-:Y:S01]  /*52e0*/  BSSY B0, `(.L_x_6165) ;  /* 0x0000025000007945 */ /* 0x000fe20003800000 */
[----:B------:R-:W-:Y:S02]  /*52f0*/  IMAD.MOV.U32 R7, RZ, RZ, 0x3ff71547 ;  /* 0x3ff71547ff077424 */ /* 0x000fe400078e00ff */
[----:B------:R-:W-:Y:S02]  /*5300*/  IMAD.MOV.U32 R12, RZ, RZ, 0x69ce2bdf ;  /* 0x69ce2bdfff0c7424 */ /* 0x000fe400078e00ff */
[----:B------:R-:W-:Y:S02]  /*5310*/  IMAD.MOV.U32 R13, RZ, RZ, 0x3e5ade15 ;  /* 0x3e5ade15ff0d7424 */ /* 0x000fe400078e00ff */
[----:B--2--5:R-:W0:-:S06]  /*5320*/  DFMA R6, -|R18|, R6, 6.75539944105574400000e+15 ;  /* 0x433800001206742b */ /* 0x024e0c0000000306 */
        /* <DEDUP_REMOVED lines=16> */
[----:B01----:R-:W-:Y:S02]  /*5430*/  IMAD R25, R6, 0x100000, R11 ;  /* 0x0010000006197824 */ /* 0x003fe400078e020b */
        /* <DEDUP_REMOVED lines=15> */
.L_x_6166:
[----:B------:R-:W-:Y:S05]  /*5530*/  BSYNC B0 ;  /* 0x0000000000007941 */ /* 0x000fea0003800000 */
.L_x_6165:
[C---:B-1----:R-:W-:Y:S01]  /*5540*/  FSETP.GEU.FTZ.AND P2, PT, R25.reuse, 1.7916666269302368164, PT ;  /* 0x3fe555551900780b */ /* 0x042fe20003f5e000 */
[----:B------:R-:W-:Y:S01]  /*5550*/  BSSY B2, `(.L_x_6167) ;  /* 0x0000066000027945 */ /* 0x000fe20003800000 */
[----:B------:R-:W-:-:S13]  /*5560*/  FSETP.GT.FTZ.AND P0, PT, R25, -1.6999999284744262695, PT ;  /* 0xbfd999991900780b */ /* 0x000fda0003f14000 */
[----:B------:R-:W-:Y:S05]  /*5570*/  @P0 BRA !P2, `(.L_x_6168) ;  /* 0x000003f000000947 */ /* 0x000fea0005000000 */
[----:B------:R-:W1:-:S10]  /*5580*/  DADD R24, R24, 1 ;  /* 0x3ff0000018187429 */ /* 0x000e540000000000 */
[----:B-1----:R-:W-:Y:S01]  /*5590*/  ISETP.GT.AND P0, PT, R25, 0xfffff, PT ;  /* 0x000fffff1900780c */ /* 0x002fe20003f04270 */
[--C-:B0-----:R-:W-:Y:S02]  /*55a0*/  IMAD.MOV.U32 R6, RZ, RZ, R24.reuse ;  /* 0x000000ffff067224 */ /* 0x101fe400078e0018 */
[--C-:B------:R-:W-:Y:S02]  /*55b0*/  IMAD.MOV.U32 R7, RZ, RZ, R25.reuse ;  /* 0x000000ffff077224 */ /* 0x100fe400078e0019 */
[----:B------:R-:W-:Y:S02]  /*55c0*/  IMAD.MOV.U32 R3, RZ, RZ, R25 ;  /* 0x000000ffff037224 */ /* 0x000fe400078e0019 */
[----:B------:R-:W-:-:S06]  /*55d0*/  IMAD.MOV.U32 R10, RZ, RZ, R24 ;  /* 0x000000ffff0a7224 */ /* 0x000fcc00078e0018 */
        /* <DEDUP_REMOVED lines=57> */
.L_x_6168:
        /* <DEDUP_REMOVED lines=19> */
[----:B---3--:R-:W-:Y:S05]  /*5aa0*/  CALL.REL.NOINC `($__internal_7_$__cuda_sm20_div_rn_f64_full) ;  /* 0x00004e8000007944 */ /* 0x008fea0003c00000 */
.L_x_6171:
[----:B------:R-:W-:Y:S05]  /*5ab0*/  BSYNC B3 ;  /* 0x0000000000037941 */ /* 0x000fea0003800000 */
.L_x_6170:
        /* <DEDUP_REMOVED lines=15> */
.L_x_6169:
[----:B------:R-:W-:Y:S05]  /*5bb0*/  BSYNC B2 ;  /* 0x0000000000027941 */ /* 0x000fea0003800000 */
.L_x_6167:
[----:B------:R-:W2:Y:S01]  /*5bc0*/  DSETP.MIN.AND P0, P2, RZ, R18, PT ;  /* 0x00000012ff00722a */ /* 0x000ea20003a00000 */
[----:B------:R-:W-:Y:S02]  /*5bd0*/  IMAD.MOV.U32 R3, RZ, RZ, R19 ;  /* 0x000000ffff037224 */ /* 0x000fe400078e0013 */
[----:B------:R-:W-:Y:S02]  /*5be0*/  IMAD.MOV.U32 R0, RZ, RZ, RZ ;  /* 0x000000ffff007224 */ /* 0x000fe400078e00ff */
[----:B0-----:R-:W-:-:S03]  /*5bf0*/  IMAD.MOV.U32 R6, RZ, RZ, RZ ;  /* 0x000000ffff067224 */ /* 0x001fc600078e00ff */
[----:B--2---:R-:W-:Y:S02]  /*5c00*/  FSEL R7, R0, R3, P0 ;  /* 0x0000000300077208 */ /* 0x004fe40000000000 */
[----:B------:R-:W-:-:S04]  /*5c10*/  SEL R6, R6, R18, P0 ;  /* 0x0000001206067207 */ /* 0x000fc80000000000 */
[----:B------:R-:W-:-:S06]  /*5c20*/  @P2 LOP3.LUT R7, R3, 0x80000, RZ, 0xfc, !PT ;  /* 0x0008000003072812 */ /* 0x000fcc00078efcff */
[----:B-1----:R0:W1:-:S06]  /*5c30*/  DADD R24, R6, -R24 ;  /* 0x0000000006187229 */ /* 0x00204c0000000818 */
.L_x_6164:
[----:B------:R-:W-:Y:S05]  /*5c40*/  BSYNC B1 ;  /* 0x0000000000017941 */ /* 0x000fea0003800000 */
.L_x_6163:
        /* <DEDUP_REMOVED lines=10> */
[----:B---3-5:R-:W0:-:S06]  /*5cf0*/  DFMA R6, -|R16|, R6, 6.75539944105574400000e+15 ;  /* 0x433800001006742b */ /* 0x028e0c0000000306 */
        /* <DEDUP_REMOVED lines=16> */
[----:B0-2---:R-:W-:Y:S02]  /*5e00*/  IMAD R19, R6, 0x100000, R11 ;  /* 0x0010000006137824 */ /* 0x005fe400078e020b */
        /* <DEDUP_REMOVED lines=14> */
[----:B------:R0:W2:-:S06]  /*5ef0*/  @!P2 DMUL R18, R6, R8 ;  /* 0x000000080612a228 */ /* 0x00008c0000000000 */
.L_x_6175:
[----:B------:R-:W-:Y:S05]  /*5f00*/  BSYNC B0 ;  /* 0x0000000000007941 */ /* 0x000fea0003800000 */
.L_x_6174:
[C---:B--2---:R-:W-:Y:S01]  /*5f10*/  FSETP.GEU.FTZ.AND P2, PT, R19.reuse, 1.7916666269302368164, PT ;  /* 0x3fe555551300780b */ /* 0x044fe20003f5e000 */
[----:B------:R-:W-:Y:S01]  /*5f20*/  BSSY B2, `(.L_x_6176) ;  /* 0x0000066000027945 */ /* 0x000fe20003800000 */
[----:B------:R-:W-:-:S13]  /*5f30*/  FSETP.GT.FTZ.AND P0, PT, R19, -1.6999999284744262695, PT ;  /* 0xbfd999991300780b */ /* 0x000fda0003f14000 */
[----:B------:R-:W-:Y:S05]  /*5f40*/  @P0 BRA !P2, `(.L_x_6177) ;  /* 0x000003f000000947 */ /* 0x000fea0005000000 */
[----:B------:R-:W2:-:S10]  /*5f50*/  DADD R18, R18, 1 ;  /* 0x3ff0000012127429 */ /* 0x000e940000000000 */
[----:B--2---:R-:W-:Y:S01]  /*5f60*/  ISETP.GT.AND P0, PT, R19, 0xfffff, PT ;  /* 0x000fffff1300780c */ /* 0x004fe20003f04270 */
        /* <DEDUP_REMOVED lines=32> */
[----:B0-----:R0:W2:Y:S02]  /*6170*/  DFMA R10, -R14, R8, 1 ;  /* 0x3ff000000e0a742b */ /* 0x0010a40000000108 */
[----:B0-----:R-:W-:Y:S01]  /*6180*/  LOP3.LUT R14, R0, 0x80000000, RZ, 0x3c, !PT ;  /* 0x80000000000e7812 */ /* 0x001fe200078e3cff */
[----:B------:R-:W-:-:S03]  /*6190*/  IMAD.MOV.U32 R15, RZ, RZ, 0x43300000 ;  /* 0x43300000ff0f7424 */ /* 0x000fc600078e00ff */
[----:B--2---:R-:W0:-:S04]  /*61a0*/  DFMA R10, R10, R10, R10 ;  /* 0x0000000a0a0a722b */ /* 0x004e08000000000a */
[----:B------:R-:W-:-:S04]  /*61b0*/  DADD R14, R14, c[0x2][0x90] ;  /* 0x008024000e0e7629 */ /* 0x000fc80000000000 */
[----:B0-----:R-:W0:-:S06]  /*61c0*/  DFMA R8, R8, R10, R8 ;  /* 0x0000000a0808722b */ /* 0x001e0c0000000008 */
[----:B0-----:R-:W0:-:S06]  /*61d0*/  DMUL R10, R8, R6 ;  /* 0x00000006080a7228 */ /* 0x001e0c0000000000 */
[----:B0-----:R-:W0:-:S06]  /*61e0*/  DFMA R10, R8, R6, R10 ;  /* 0x00000006080a722b */ /* 0x001e0c000000000a */
[----:B0-----:R-:W0:-:S04]  /*61f0*/  DMUL R12, R10, R10 ;  /* 0x0000000a0a0c7228 */ /* 0x001e080000000000 */
[----:B------:R-:W2:-:S04]  /*6200*/  DADD R20, R6, -R10 ;  /* 0x0000000006147229 */ /* 0x000e88000000080a */
[----:B0-----:R-:W0:-:S04]  /*6210*/  DFMA R18, R12, R18, c[0x2][0x58] ;  /* 0x008016000c12762b */ /* 0x001e080000000012 */
[----:B--2---:R-:W2:-:S04]  /*6220*/  DADD R26, R20, R20 ;  /* 0x00000000141a7229 */ /* 0x004e880000000014 */
[----:B0-----:R-:W0:-:S04]  /*6230*/  DFMA R18, R12, R18, c[0x2][0x60] ;  /* 0x008018000c12762b */ /* 0x001e080000000012 */
[----:B--2---:R-:W2:-:S04]  /*6240*/  DFMA R26, R6, -R10, R26 ;  /* 0x8000000a061a722b */ /* 0x004e88000000001a */
[----:B0-----:R-:W0:-:S04]  /*6250*/  DFMA R18, R12, R18, c[0x2][0x68] ;  /* 0x00801a000c12762b */ /* 0x001e080000000012 */
[----:B--2---:R-:W-:-:S04]  /*6260*/  DMUL R26, R8, R26 ;  /* 0x0000001a081a7228 */ /* 0x004fc80000000000 */
[----:B0-----:R-:W0:-:S06]  /*6270*/  DFMA R18, R12, R18, c[0x2][0x70] ;  /* 0x00801c000c12762b */ /* 0x001e0c0000000012 */
[----:B0-----:R-:W0:-:S06]  /*6280*/  DFMA R18, R12, R18, c[0x2][0x78] ;  /* 0x00801e000c12762b */ /* 0x001e0c0000000012 */
[----:B0-----:R-:W0:-:S04]  /*6290*/  DFMA R20, R12, R18, c[0x2][0x80] ;  /* 0x008020000c14762b */ /* 0x001e080000000012 */
[----:B------:R-:W2:-:S04]  /*62a0*/  DFMA R18, R14, c[0x2][0x98], R10 ;  /* 0x008026000e127a2b */ /* 0x000e88000000000a */
[----:B0-----:R-:W0:-:S04]  /*62b0*/  DFMA R20, R12, R20, c[0x2][0x88] ;  /* 0x008022000c14762b */ /* 0x001e080000000014 */
[----:B--2---:R-:W2:-:S04]  /*62c0*/  DFMA R6, -R14, c[0x2][0x98], R18 ;  /* 0x008026000e067a2b */ /* 0x004e880000000112 */
[----:B0-----:R-:W0:-:S04]  /*62d0*/  DMUL R20, R12, R20 ;  /* 0x000000140c147228 */ /* 0x001e080000000000 */
[----:B--2---:R-:W-:-:S04]  /*62e0*/  DADD R6, -R10, R6 ;  /* 0x000000000a067229 */ /* 0x004fc80000000106 */
[----:B0-----:R-:W0:-:S06]  /*62f0*/  DFMA R20, R10, R20, R26 ;  /* 0x000000140a14722b */ /* 0x001e0c000000001a */
[----:B0-----:R-:W0:-:S06]  /*6300*/  DADD R6, R20, -R6 ;  /* 0x0000000014067229 */ /* 0x001e0c0000000806 */
[----:B0-----:R-:W0:-:S06]  /*6310*/  DFMA R6, R14, c[0x2][0xa0], R6 ;  /* 0x008028000e067a2b */ /* 0x001e0c0000000006 */
[----:B0-----:R0:W2:Y:S01]  /*6320*/  DADD R18, R18, R6 ;  /* 0x0000000012127229 */ /* 0x0010a20000000006 */
[----:B------:R-:W-:Y:S05]  /*6330*/  BRA `(.L_x_6178) ;  /* 0x0000024000007947 */ /* 0x000fea0003800000 */
.L_x_6177:
[----:B------:R-:W2:Y:S01]  /*6340*/  DADD R14, R18, 2 ;  /* 0x40000000120e7429 */ /* 0x000ea20000000000 */
[----:B0-----:R-:W-:Y:S01]  /*6350*/  IMAD.MOV.U32 R6, RZ, RZ, 0x1 ;  /* 0x00000001ff067424 */ /* 0x001fe200078e00ff */
[----:B------:R-:W-:Y:S01]  /*6360*/  FSETP.GEU.AND P2, PT, |R19|, 6.5827683646048100446e-37, PT ;  /* 0x036000001300780b */ /* 0x000fe20003f4e200 */
[----:B------:R-:W-:Y:S03]  /*6370*/  BSSY B3, `(.L_x_6179) ;  /* 0x0000011000037945 */ /* 0x000fe60003800000 */
        /* <DEDUP_REMOVED lines=15> */
[----:B-1----:R-:W-:Y:S05]  /*6470*/  CALL.REL.NOINC `($__internal_7_$__cuda_sm20_div_rn_f64_full) ;  /* 0x000044b000007944 */ /* 0x002fea0003c00000 */
.L_x_6180:
[----:B------:R-:W-:Y:S05]  /*6480*/  BSYNC B3 ;  /* 0x0000000000037941 */ /* 0x000fea0003800000 */
.L_x_6179:
        /* <DEDUP_REMOVED lines=14> */
[----:B0-----:R0:W2:-:S06]  /*6570*/  DADD R18, R12, R18 ;  /* 0x000000000c127229 */ /* 0x00108c0000000012 */
.L_x_6178:
[----:B------:R-:W-:Y:S05]  /*6580*/  BSYNC B2 ;  /* 0x0000000000027941 */ /* 0x000fea0003800000 */
.L_x_6176:
[----:B------:R3:W4:Y:S01]  /*6590*/  DSETP.MIN.AND P0, P2, RZ, R16, PT ;  /* 0x00000010ff00722a */ /* 0x0007220003a00000 */
[----:B0-----:R-:W-:Y:S02]  /*65a0*/  IMAD.MOV.U32 R7, RZ, RZ, R17 ;  /* 0x000000ffff077224 */ /* 0x001fe400078e0011 */
[----:B------:R-:W-:Y:S02]  /*65b0*/  IMAD.MOV.U32 R0, RZ, RZ, RZ ;  /* 0x000000ffff007224 */ /* 0x000fe400078e00ff */
[----:B------:R-:W-:Y:S02]  /*65c0*/  IMAD.MOV.U32 R3, RZ, RZ, R16 ;  /* 0x000000ffff037224 */ /* 0x000fe400078e0010 */
[----:B---3--:R-:W-:Y:S01]  /*65d0*/  IMAD.MOV.U32 R16, RZ, RZ, RZ ;  /* 0x000000ffff107224 */ /* 0x008fe200078e00ff */
[----:B----4-:R-:W-:-:S04]  /*65e0*/  FSEL R9, R0, R7, P0 ;  /* 0x0000000700097208 */ /* 0x010fc80000000000 */
[----:B------:R-:W-:Y:S02]  /*65f0*/  SEL R16, R16, R3, P0 ;  /* 0x0000000310107207 */ /* 0x000fe40000000000 */
[----:B------:R-:W-:-:S05]  /*6600*/  @P2 LOP3.LUT R9, R7, 0x80000, RZ, 0xfc, !PT ;  /* 0x0008000007092812 */ /* 0x000fca00078efcff */
[----:B------:R-:W-:-:S06]  /*6610*/  IMAD.MOV.U32 R17, RZ, RZ, R9 ;  /* 0x000000ffff117224 */ /* 0x000fcc00078e0009 */
[----:B--2---:R0:W2:-:S06]  /*6620*/  DADD R16, R16, -R18 ;  /* 0x0000000010107229 */ /* 0x00408c0000000812 */
.L_x_6173:
[----:B------:R-:W-:Y:S05]  /*6630*/  BSYNC B1 ;  /* 0x0000000000017941 */ /* 0x000fea0003800000 */
.L_x_6172:
[----:B0-2--5:R-:W0:Y:S01]  /*6640*/  S2R R19, SR_TID.X ;  /* 0x0000000000137919 */ /* 0x025e220000002100 */
[----:B------:R-:W2:Y:S01]  /*6650*/  LDC.U8 R18, c[0x0][0x184] ;  /* 0x00006100ff127b82 */ /* 0x000ea20000000000 */
[----:B------:R-:W-:Y:S01]  /*6660*/  BSSY B6, `(.L_x_6181) ;  /* 0x000011a000067945 */ /* 0x000fe20003800000 */
[----:B------:R-:W-:Y:S05]  /*6670*/  @P1 BRA `(.L_x_6182) ;  /* 0x0000118000001947 */ /* 0x000fea0003800000 */
[----:B0-----:R-:W-:Y:S01]  /*6680*/  IMAD R0, R22, 0x200, R19 ;  /* 0x0000020016007824 */ /* 0x001fe200078e0213 */
[----:B--2---:R-:W-:-:S03]  /*6690*/  PRMT R3, R18, 0x9910, RZ ;  /* 0x0000991012037816 */ /* 0x004fc600000000ff */
        /* <DEDUP_REMOVED lines=14> */
[----:B------:R-:W0:Y:S01]  /*6780*/  F2I.F64.TRUNC R5, R4 ;  /* 0x0000000400057311 */ /* 0x000e22000030d100 */
[----:B------:R-:W-:Y:S01]  /*6790*/  IMAD.MOV.U32 R19, RZ, RZ, R23 ;  /* 0x000000ffff137224 */ /* 0x000fe200078e0017 */
[----:B0-----:R0:W-:Y:S01]  /*67a0*/  STG.E.U8 [R8.64], R5 ;  /* 0x0000000508007986 */ /* 0x0011e2000c101124 */
[----:B------:R-:W-:Y:S05]  /*67b0*/  BRA `(.L_x_6182) ;  /* 0x0000104000007947 */ /* 0x000fea0003800000 */
.L_x_6186:
[----:B------:R-:W0:Y:S01]  /*67c0*/  F2I.S64.F64.TRUNC R4, R4 ;  /* 0x0000000400047311 */ /* 0x000e22000030d900 */
[----:B------:R-:W-:Y:S02]  /*67d0*/  IMAD.MOV.U32 R19, RZ, RZ, R23 ;  /* 0x000000ffff137224 */ /* 0x000fe400078e0017 */
[----:B0-----:R-:W-:-:S05]  /*67e0*/  IMAD.MOV.U32 R3, RZ, RZ, R4 ;  /* 0x000000ffff037224 */ /* 0x001fca00078e0004 */
[----:B------:R0:W-:Y:S01]  /*67f0*/  STG.E.U8 [R8.64], R3 ;  /* 0x0000000308007986 */ /* 0x0001e2000c101124 */
[----:B------:R-:W-:Y:S05]  /*6800*/  BRA `(.L_x_6182) ;  /* 0x00000ff000007947 */ /* 0x000fea0003800000 */
.L_x_6185:
[----:B------:R-:W-:-:S13]  /*6810*/  ISETP.NE.AND P0, PT, R0, 0x2, PT ;  /* 0x000000020000780c */ /* 0x000fda0003f05270 */
[----:B------:R-:W-:Y:S05]  /*6820*/  @!P0 BRA `(.L_x_6188) ;  /* 0x000000c000008947 */ /* 0x000fea0003800000 */
[----:B------:R-:W-:-:S13]  /*6830*/  ISETP.NE.AND P0, PT, R0, 0x3, PT ;  /* 0x000000030000780c */ /* 0x000fda0003f05270 */
[----:B------:R-:W-:Y:S05]  /*6840*/  @!P0 BRA `(.L_x_6189) ;  /* 0x0000006000008947 */ /* 0x000fea0003800000 */
[----:B------:R-:W-:-:S13]  /*6850*/  ISETP.NE.AND P0, PT, R0, 0x4, PT ;  /* 0x000000040000780c */ /* 0x000fda0003f05270 */
[----:B------:R-:W-:Y:S05]  /*6860*/  @P0 BRA `(.L_x_6187) ;  /* 0x00000dd000000947 */ /* 0x000fea0003800000 */
[----:B------:R-:W0:Y:S01]  /*6870*/  F2I.S64.F64.TRUNC R4, R4 ;  /* 0x0000000400047311 */ /* 0x000e22000030d900 */
[----:B------:R-:W-:Y:S01]  /*6880*/  IMAD.MOV.U32 R19, RZ, RZ, R23 ;  /* 0x000000ffff137224 */ /* 0x000fe200078e0017 */
[----:B0-----:R0:W-:Y:S01]  /*6890*/  STG.E.64 [R8.64], R4 ;  /* 0x0000000408007986 */ /* 0x0011e2000c101b24 */
[----:B------:R-:W-:Y:S05]  /*68a0*/  BRA `(.L_x_6182) ;  /* 0x00000f5000007947 */ /* 0x000fea0003800000 */
.L_x_6189:
[----:B------:R-:W0:Y:S01]  /*68b0*/  F2I.F64.TRUNC R5, R4 ;  /* 0x0000000400057311 */ /* 0x000e22000030d100 */
[----:B------:R-:W-:Y:S01]  /*68c0*/  IMAD.MOV.U32 R19, RZ, RZ, R23 ;  /* 0x000000ffff137224 */ /* 0x000fe200078e0017 */
[----:B0-----:R0:W-:Y:S01]  /*68d0*/  STG.E [R8.64], R5 ;  /* 0x0000000508007986 */ /* 0x0011e2000c101924 */
[----:B------:R-:W-:Y:S05]  /*68e0*/  BRA `(.L_x_6182) ;  /* 0x00000f1000007947 */ /* 0x000fea0003800000 */
.L_x_6188:
[----:B------:R-:W0:Y:S01]  /*68f0*/  F2I.F64.TRUNC R5, R4 ;  /* 0x0000000400057311 */ /* 0x000e22000030d100 */
[----:B------:R-:W-:Y:S01]  /*6900*/  IMAD.MOV.U32 R19, RZ, RZ, R23 ;  /* 0x000000ffff137224 */ /* 0x000fe200078e0017 */
[----:B0-----:R0:W-:Y:S01]  /*6910*/  STG.E.U16 [R8.64], R5 ;  /* 0x0000000508007986 */ /* 0x0011e2000c101524 */
[----:B------:R-:W-:Y:S05]  /*6920*/  BRA `(.L_x_6182) ;  /* 0x00000ed000007947 */ /* 0x000fea0003800000 */
.L_x_6184:
[----:B------:R-:W-:-:S13]  /*6930*/  ISETP.GT.AND P0, PT, R0, 0x6, PT ;  /* 0x000000060000780c */ /* 0x000fda0003f04270 */
[----:B------:R-:W-:Y:S05]  /*6940*/  @P0 BRA `(.L_x_6190) ;  /* 0x0000011000000947 */ /* 0x000fea0003800000 */
[----:B------:R-:W-:-:S13]  /*6950*/  ISETP.NE.AND P0, PT, R0, 0x5, PT ;  /* 0x000000050000780c */ /* 0x000fda0003f05270 */
[----:B------:R-:W-:Y:S05]  /*6960*/  @!P0 BRA `(.L_x_6191) ;  /* 0x0000008000008947 */ /* 0x000fea0003800000 */
[----:B------:R-:W-:-:S13]  /*6970*/  ISETP.NE.AND P0, PT, R0, 0x6, PT ;  /* 0x000000060000780c */ /* 0x000fda0003f05270 */
[----:B------:R-:W-:Y:S05]  /*6980*/  @P0 BRA `(.L_x_6187) ;  /* 0x00000cb000000947 */ /* 0x000fea0003800000 */
[----:B------:R-:W0:Y:S01]  /*6990*/  F2F.F32.F64 R3, R4 ;  /* 0x0000000400037310 */ /* 0x000e220000301000 */
[----:B------:R-:W0:Y:S01]  /*69a0*/  DSETP.GEU.AND P0, PT, |R4|, c[0x2][0xe0], PT ;  /* 0x008038000400762a */ /* 0x000e220003f0e200 */
[----:B------:R-:W-:-:S13]  /*69b0*/  IMAD.MOV.U32 R19, RZ, RZ, R23 ;  /* 0x000000ffff137224 */ /* 0x000fda00078e0017 */
[----:B0-----:R-:W-:-:S05]  /*69c0*/  @!P0 FMUL R3, R3, 1.175494350822287508e-38 ;  /* 0x0080000003038820 */ /* 0x001fca0000400000 */
[----:B------:R0:W-:Y:S01]  /*69d0*/  STG.E [R8.64], R3 ;  /* 0x0000000308007986 */ /* 0x0001e2000c101924 */
[----:B------:R-:W-:Y:S05]  /*69e0*/  BRA `(.L_x_6182) ;  /* 0x00000e1000007947 */ /* 0x000fea0003800000 */
.L_x_6191:
[----:B------:R-:W0:Y:S01]  /*69f0*/  F2F.F32.F64 R0, R4 ;  /* 0x0000000400007310 */ /* 0x000e220000301000 */
[----:B------:R-:W0:Y:S01]  /*6a00*/  DSETP.GEU.AND P0, PT, |R4|, c[0x2][0xe0], PT ;  /* 0x008038000400762a */ /* 0x000e220003f0e200 */
[----:B------:R-:W-:-:S13]  /*6a10*/  IMAD.MOV.U32 R19, RZ, RZ, R23 ;  /* 0x000000ffff137224 */ /* 0x000fda00078e0017 */
[----:B0-----:R-:W-:-:S05]  /*6a20*/  @!P0 FMUL R0, R0, 1.175494350822287508e-38 ;  /* 0x0080000000008820 */ /* 0x001fca0000400000 */
[----:B------:R-:W-:-:S05]  /*6a30*/  F2FP.PACK_AB R0, RZ, R0 ;  /* 0x00000000ff00723e */ /* 0x000fca00000000ff */
[----:B------:R0:W-:Y:S01]  /*6a40*/  STG.E.U16 [R8.64], R0 ;  /* 0x0000000008007986 */ /* 0x0001e2000c101524 */
[----:B------:R-:W-:Y:S05]  /*6a50*/  BRA `(.L_x_6182) ;  /* 0x00000da000007947 */ /* 0x000fea0003800000 */
.L_x_6190:
        /* <DEDUP_REMOVED lines=8> */
[----:B------:R-:W-:Y:S02]  /*6ae0*/  IMAD.MOV.U32 R7, RZ, RZ, RZ ;  /* 0x000000ffff077224 */ /* 0x000fe400078e00ff */
[----:B------:R-:W-:-:S11]  /*6af0*/  IMAD.MOV.U32 R19, RZ, RZ, R23 ;  /* 0x000000ffff137224 */ /* 0x000fd600078e0017 */
[----:B0-----:R-:W-:-:S05]  /*6b00*/  @!P0 FMUL R6, R6, 1.175494350822287508e-38 ;  /* 0x0080000006068820 */ /* 0x001fca0000400000 */
[----:B------:R0:W-:Y:S01]  /*6b10*/  STG.E.64 [R8.64], R6 ;  /* 0x0000000608007986 */ /* 0x0001e2000c101b24 */
[----:B------:R-:W-:Y:S05]  /*6b20*/  BRA `(.L_x_6182) ;  /* 0x00000cd000007947 */ /* 0x000fea0003800000 */
.L_x_6193:
[----:B------:R-:W0:Y:S01]  /*6b30*/  F2F.F32.F64 R0, R4 ;  /* 0x0000000400007310 */ /* 0x000e220000301000 */
[----:B------:R-:W0:Y:S01]  /*6b40*/  DSETP.GEU.AND P0, PT, |R4|, c[0x2][0xe0], PT ;  /* 0x008038000400762a */ /* 0x000e220003f0e200 */
[----:B------:R-:W-:-:S13]  /*6b50*/  IMAD.MOV.U32 R19, RZ, RZ, R23 ;  /* 0x000000ffff137224 */ /* 0x000fda00078e0017 */
[----:B0-----:R-:W-:-:S05]  /*6b60*/  @!P0 FMUL R0, R0, 1.175494350822287508e-38 ;  /* 0x0080000000008820 */ /* 0x001fca0000400000 */
[----:B------:R-:W-:-:S04]  /*6b70*/  F2FP.PACK_AB R3, RZ, R0 ;  /* 0x00000000ff03723e */ /* 0x000fc800000000ff */
[----:B------:R-:W-:-:S05]  /*6b80*/  PRMT R3, R3, 0x5410, RZ ;  /* 0x0000541003037816 */ /* 0x000fca00000000ff */
[----:B------:R0:W-:Y:S01]  /*6b90*/  STG.E [R8.64], R3 ;  /* 0x0000000308007986 */ /* 0x0001e2000c101924 */
[----:B------:R-:W-:Y:S05]  /*6ba0*/  BRA `(.L_x_6182) ;  /* 0x00000c5000007947 */ /* 0x000fea0003800000 */
.L_x_6192:
[----:B------:R0:W-:Y:S01]  /*6bb0*/  STG.E.64 [R8.64], R4 ;  /* 0x0000000408007986 */ /* 0x0001e2000c101b24 */
[----:B------:R-:W-:Y:S01]  /*6bc0*/  IMAD.MOV.U32 R19, RZ, RZ, R23 ;  /* 0x000000ffff137224 */ /* 0x000fe200078e0017 */
[----:B------:R-:W-:Y:S05]  /*6bd0*/  BRA `(.L_x_6182) ;  /* 0x00000c2000007947 */ /* 0x000fea0003800000 */
.L_x_6183:
        /* <DEDUP_REMOVED lines=8> */
[----:B------:R-:W0:Y:S01]  /*6c60*/  DSETP.NEU.AND P0, PT, R4, RZ, PT ;  /* 0x000000ff0400722a */ /* 0x000e220003f0d000 */
[----:B------:R-:W-:-:S05]  /*6c70*/  IMAD.MOV.U32 R19, RZ, RZ, R23 ;  /* 0x000000ffff137224 */ /* 0x000fca00078e0017 */
[----:B0-----:R-:W-:-:S05]  /*6c80*/  SEL R3, RZ, 0x1, !P0 ;  /* 0x00000001ff037807 */ /* 0x001fca0004000000 */
[----:B------:R0:W-:Y:S01]  /*6c90*/  STG.E.U8 [R8.64], R3 ;  /* 0x0000000308007986 */ /* 0x0001e2000c101124 */
[----:B------:R-:W-:Y:S05]  /*6ca0*/  BRA `(.L_x_6182) ;  /* 0x00000b5000007947 */ /* 0x000fea0003800000 */
.L_x_6196:
[----:B------:R-:W-:Y:S01]  /*6cb0*/  CS2R R6, SRZ ;  /* 0x0000000000067805 */ /* 0x000fe2000001ff00 */
[----:B------:R-:W-:-:S04]  /*6cc0*/  IMAD.MOV.U32 R19, RZ, RZ, R23 ;  /* 0x000000ffff137224 */ /* 0x000fc800078e0017 */
[----:B------:R0:W-:Y:S01]  /*6cd0*/  STG.E.128 [R8.64], R4 ;  /* 0x0000000408007986 */ /* 0x0001e2000c101d24 */
[----:B------:R-:W-:Y:S05]  /*6ce0*/  BRA `(.L_x_6182) ;  /* 0x00000b1000007947 */ /* 0x000fea0003800000 */
.L_x_6195:
        /* <DEDUP_REMOVED lines=23> */
.L_x_6200:
[----:B------:R-:W-:Y:S05]  /*6e60*/  BSYNC B0 ;  /* 0x0000000000007941 */ /* 0x000fea0003800000 */
.L_x_6199:
[----:B------:R-:W-:Y:S01]  /*6e70*/  LOP3.LUT R7, R0, R7, RZ, 0xfc, !PT ;  /* 0x0000000700077212 */ /* 0x000fe200078efcff */
[----:B------:R-:W-:-:S04]  /*6e80*/  IMAD.MOV.U32 R19, RZ, RZ, R23 ;  /* 0x000000ffff137224 */ /* 0x000fc800078e0017 */
[----:B------:R0:W-:Y:S01]  /*6e90*/  STG.E.U8 [R8.64], R7 ;  /* 0x0000000708007986 */ /* 0x0001e2000c101124 */
[----:B------:R-:W-:Y:S05]  /*6ea0*/  BRA `(.L_x_6182) ;  /* 0x0000095000007947 */ /* 0x000fea0003800000 */
.L_x_6198:
        /* <DEDUP_REMOVED lines=15> */
.L_x_6202:
[----:B------:R-:W-:Y:S01]  /*6fa0*/  IMAD.MOV.U32 R0, RZ, RZ, 0x7f ;  /* 0x0000007fff007424 */ /* 0x000fe200078e00ff */
[----:B------:R-:W-:-:S04]  /*6fb0*/  ISETP.GT.U32.AND P0, PT, R3, 0x7f800000, PT ;  /* 0x7f8000000300780c */ /* 0x000fc80003f04070 */
[----:B------:R-:W-:-:S04]  /*6fc0*/  SEL R0, R0, 0x7c, P0 ;  /* 0x0000007c00007807 */ /* 0x000fc80000000000 */
.L_x_6203:
[----:B------:R-:W-:Y:S05]  /*6fd0*/  BSYNC B0 ;  /* 0x0000000000007941 */ /* 0x000fea0003800000 */
.L_x_6201:
[----:B------:R-:W-:Y:S01]  /*6fe0*/  LOP3.LUT R3, R7, 0x80000000, RZ, 0xc0, !PT ;  /* 0x8000000007037812 */ /* 0x000fe200078ec0ff */
[----:B------:R-:W-:-:S03]  /*6ff0*/  IMAD.MOV.U32 R19, RZ, RZ, R23 ;  /* 0x000000ffff137224 */ /* 0x000fc600078e0017 */
[----:B------:R-:W-:-:S04]  /*7000*/  SHF.R.U32.HI R3, RZ, 0x18, R3 ;  /* 0x00000018ff037819 */ /* 0x000fc80000011603 */
[----:B------:R-:W-:-:S05]  /*7010*/  LOP3.LUT R3, R0, R3, RZ, 0xfc, !PT ;  /* 0x0000000300037212 */ /* 0x000fca00078efcff */
[----:B------:R0:W-:Y:S01]  /*7020*/  STG.E.U8 [R8.64], R3 ;  /* 0x0000000308007986 */ /* 0x0001e2000c101124 */
[----:B------:R-:W-:Y:S05]  /*7030*/  BRA `(.L_x_6182) ;  /* 0x000007c000007947 */ /* 0x000fea0003800000 */
.L_x_6197:
[----:B------:R-:W0:Y:S01]  /*7040*/  F2F.F32.F64 R0, R4 ;  /* 0x0000000400007310 */ /* 0x000e220000301000 */
[----:B------:R-:W0:Y:S01]  /*7050*/  DSETP.GEU.AND P0, PT, |R4|, c[0x2][0xe0], PT ;  /* 0x008038000400762a */ /* 0x000e220003f0e200 */
[----:B------:R-:W-:-:S13]  /*7060*/  IMAD.MOV.U32 R19, RZ, RZ, R23 ;  /* 0x000000ffff137224 */ /* 0x000fda00078e0017 */
[----:B0-----:R-:W-:-:S05]  /*7070*/  @!P0 FMUL R0, R0, 1.175494350822287508e-38 ;  /* 0x0080000000008820 */ /* 0x001fca0000400000 */
[----:B------:R-:W-:-:S05]  /*7080*/  F2FP.BF16.PACK_AB R0, RZ, R0 ;  /* 0x00000000ff00723e */ /* 0x000fca00000010ff */
[----:B------:R0:W-:Y:S01]  /*7090*/  STG.E.U16 [R8.64], R0 ;  /* 0x0000000008007986 */ /* 0x0001e2000c101524 */
[----:B------:R-:W-:Y:S05]  /*70a0*/  BRA `(.L_x_6182) ;  /* 0x0000075000007947 */ /* 0x000fea0003800000 */
.L_x_6194:
        /* <DEDUP_REMOVED lines=8> */
[----:B------:R-:W0:Y:S01]  /*7130*/  F2I.U32.F64.TRUNC R5, R4 ;  /* 0x0000000400057311 */ /* 0x000e22000030d000 */
[----:B------:R-:W-:Y:S01]  /*7140*/  IMAD.MOV.U32 R19, RZ, RZ, R23 ;  /* 0x000000ffff137224 */ /* 0x000fe200078e0017 */
[----:B0-----:R0:W-:Y:S01]  /*7150*/  STG.E.U16 [R8.64], R5 ;  /* 0x0000000508007986 */ /* 0x0011e2000c101524 */
[----:B------:R-:W-:Y:S05]  /*7160*/  BRA `(.L_x_6182) ;  /* 0x0000069000007947 */ /* 0x000fea0003800000 */
.L_x_6206:
        /* <DEDUP_REMOVED lines=19> */
.L_x_6209:
[----:B------:R-:W-:-:S04]  /*72a0*/  LOP3.LUT R0, R7, 0x80000000, RZ, 0xc0, !PT ;  /* 0x8000000007007812 */ /* 0x000fc800078ec0ff */
[----:B------:R-:W-:-:S04]  /*72b0*/  SHF.R.U32.HI R0, RZ, 0x18, R0 ;  /* 0x00000018ff007819 */ /* 0x000fc80000011600 */
[----:B------:R-:W-:Y:S02]  /*72c0*/  LOP3.LUT R0, R3, R0, RZ, 0xfc, !PT ;  /* 0x0000000003007212 */ /* 0x000fe400078efcff */
.L_x_6208:
[----:B------:R-:W-:Y:S05]  /*72d0*/  BSYNC B0 ;  /* 0x0000000000007941 */ /* 0x000fea0003800000 */
.L_x_6207:
[----:B------:R0:W-:Y:S01]  /*72e0*/  STG.E.U8 [R8.64], R0 ;  /* 0x0000000008007986 */ /* 0x0001e2000c101124 */
[----:B------:R-:W-:Y:S01]  /*72f0*/  IMAD.MOV.U32 R19, RZ, RZ, R23 ;  /* 0x000000ffff137224 */ /* 0x000fe200078e0017 */
[----:B------:R-:W-:Y:S05]  /*7300*/  BRA `(.L_x_6182) ;  /* 0x000004f000007947 */ /* 0x000fea0003800000 */
.L_x_6205:
        /* <DEDUP_REMOVED lines=19> */
.L_x_6212:
[----:B------:R-:W-:-:S04]  /*7440*/  LOP3.LUT R0, R7, 0x80000000, RZ, 0xc0, !PT ;  /* 0x8000000007007812 */ /* 0x000fc800078ec0ff */
[----:B------:R-:W-:-:S04]  /*7450*/  SHF.R.U32.HI R0, RZ, 0x18, R0 ;  /* 0x00000018ff007819 */ /* 0x000fc80000011600 */
[----:B------:R-:W-:Y:S02]  /*7460*/  LOP3.LUT R0, R3, R0, RZ, 0xfc, !PT ;  /* 0x0000000003007212 */ /* 0x000fe400078efcff */
.L_x_6211:
[----:B------:R-:W-:Y:S05]  /*7470*/  BSYNC B0 ;  /* 0x0000000000007941 */ /* 0x000fea0003800000 */
.L_x_6210:
[----:B------:R0:W-:Y:S01]  /*7480*/  STG.E.U8 [R8.64], R0 ;  /* 0x0000000008007986 */ /* 0x0001e2000c101124 */
[----:B------:R-:W-:Y:S01]  /*7490*/  IMAD.MOV.U32 R19, RZ, RZ, R23 ;  /* 0x000000ffff137224 */ /* 0x000fe200078e0017 */
[----:B------:R-:W-:Y:S05]  /*74a0*/  BRA `(.L_x_6182) ;  /* 0x0000035000007947 */ /* 0x000fea0003800000 */
.L_x_6204:
        /* <DEDUP_REMOVED lines=8> */
[----:B------:R-:W-:-:S13]  /*7530*/  IMAD.MOV.U32 R19, RZ, RZ, R23 ;  /* 0x000000ffff137224 */ /* 0x000fda00078e0017 */
        /* <DEDUP_REMOVED lines=16> */
.L_x_6187:
        /* <DEDUP_REMOVED lines=19> */
[----:B------:R-:W-:Y:S01]  /*7770*/  IMAD.MOV.U32 R19, RZ, RZ, R23 ;  /* 0x000000ffff137224 */ /* 0x000fe200078e0017 */
[----:B------:R-:W-:Y:S05]  /*7780*/  BRA `(.L_x_6182) ;  /* 0x0000007000007947 */ /* 0x000fea0003800000 */
.L_x_6214:
[----:B------:R-:W0:Y:S01]  /*7790*/  F2I.U64.F64.TRUNC R4, R4 ;  /* 0x0000000400047311 */ /* 0x000e22000030d800 */
[----:B------:R-:W-:Y:S01]  /*77a0*/  IMAD.MOV.U32 R19, RZ, RZ, R23 ;  /* 0x000000ffff137224 */ /* 0x000fe200078e0017 */
[----:B0-----:R0:W-:Y:S01]  /*77b0*/  STG.E.64 [R8.64], R4 ;  /* 0x0000000408007986 */ /* 0x0011e2000c101b24 */
[----:B------:R-:W-:Y:S05]  /*77c0*/  BRA `(.L_x_6182) ;  /* 0x0000003000007947 */ /* 0x000fea0003800000 */
.L_x_6213:
[----:B------:R-:W0:Y:S01]  /*77d0*/  F2I.U32.F64.TRUNC R5, R4 ;  /* 0x0000000400057311 */ /* 0x000e22000030d000 */
[----:B------:R-:W-:Y:S01]  /*77e0*/  IMAD.MOV.U32 R19, RZ, RZ, R23 ;  /* 0x000000ffff137224 */ /* 0x000fe200078e0017 */
[----:B0-----:R0:W-:Y:S06]  /*77f0*/  STG.E [R8.64], R5 ;  /* 0x0000000508007986 */ /* 0x0011ec000c101924 */
.L_x_6182:
[----:B------:R-:W-:Y:S05]  /*7800*/  BSYNC B6 ;  /* 0x0000000000067941 */ /* 0x000fea0003800000 */
.L_x_6181:
[----:B0-----:R-:W-:Y:S01]  /*7810*/  ISETP.GE.AND P0, PT, R19, R2, PT ;  /* 0x000000021300720c */ /* 0x001fe20003f06270 */
[----:B------:R-:W-:-:S12]  /*7820*/  BSSY B6, `(.L_x_6215) ;  /* 0x000020a000067945 */ /* 0x000fd80003800000 */
[----:B------:R-:W-:Y:S05]  /*7830*/  @P0 BRA `(.L_x_6216) ;  /* 0x0000208000000947 */ /* 0x000fea0003800000 */
[----:B------:R-:W-:Y:S01]  /*7840*/  IMAD R0, R22, 0x200, R19 ;  /* 0x0000020016007824 */ /* 0x000fe200078e0213 */
        /* <DEDUP_REMOVED lines=15> */
[----:B-1----:R-:W0:Y:S02]  /*7940*/  F2I.F64.TRUNC R29, R28 ;  /* 0x0000001c001d7311 */ /* 0x002e24000030d100 */
[----:B0-----:R0:W-:Y:S01]  /*7950*/  STG.E.U8 [R4.64], R29 ;  /* 0x0000001d04007986 */ /* 0x0011e2000c101124 */
[----:B------:R-:W-:Y:S05]  /*7960*/  BRA `(.L_x_6222) ;  /* 0x00000ef000007947 */ /* 0x000fea0003800000 */
.L_x_6220:
[----:B-1----:R-:W0:Y:S02]  /*7970*/  F2I.S64.F64.TRUNC R28, R28 ;  /* 0x0000001c001c7311 */ /* 0x002e24000030d900 */
[----:B0-----:R-:W-:-:S05]  /*7980*/  IMAD.MOV.U32 R3, RZ, RZ, R28 ;  /* 0x000000ffff037224 */ /* 0x001fca00078e001c */
[----:B------:R0:W-:Y:S01]  /*7990*/  STG.E.U8 [R4.64], R3 ;  /* 0x0000000304007986 */ /* 0x0001e2000c101124 */
[----:B------:R-:W-:Y:S05]  /*79a0*/  BRA `(.L_x_6222) ;  /* 0x00000eb000007947 */ /* 0x000fea0003800000 */
.L_x_6219:
[----:B------:R-:W-:-:S13]  /*79b0*/  ISETP.NE.AND P0, PT, R0, 0x2, PT ;  /* 0x000000020000780c */ /* 0x000fda0003f05270 */
[----:B------:R-:W-:Y:S05]  /*79c0*/  @!P0 BRA `(.L_x_6223) ;  /* 0x000000a000008947 */ /* 0x000fea0003800000 */
[----:B------:R-:W-:-:S13]  /*79d0*/  ISETP.NE.AND P0, PT, R0, 0x3, PT ;  /* 0x000000030000780c */ /* 0x000fda0003f05270 */
[----:B------:R-:W-:Y:S05]  /*79e0*/  @!P0 BRA `(.L_x_6224) ;  /* 0x0000005000008947 */ /* 0x000fea0003800000 */
[----:B------:R-:W-:-:S13]  /*79f0*/  ISETP.NE.AND P0, PT, R0, 0x4, PT ;  /* 0x000000040000780c */ /* 0x000fda0003f05270 */
[----:B------:R-:W-:Y:S05]  /*7a00*/  @P0 BRA `(.L_x_6221) ;  /* 0x00000cc000000947 */ /* 0x000fea0003800000 */
[----:B-1----:R-:W0:Y:S02]  /*7a10*/  F2I.S64.F64.TRUNC R28, R28 ;  /* 0x0000001c001c7311 */ /* 0x002e24000030d900 */
[----:B0-----:R0:W-:Y:S01]  /*7a20*/  STG.E.64 [R4.64], R28 ;  /* 0x0000001c04007986 */ /* 0x0011e2000c101b24 */
[----:B------:R-:W-:Y:S05]  /*7a30*/  BRA `(.L_x_6222) ;  /* 0x00000e2000007947 */ /* 0x000fea0003800000 */
.L_x_6224:
[----:B-1----:R-:W0:Y:S02]  /*7a40*/  F2I.F64.TRUNC R29, R28 ;  /* 0x0000001c001d7311 */ /* 0x002e24000030d100 */
[----:B0-----:R0:W-:Y:S01]  /*7a50*/  STG.E [R4.64], R29 ;  /* 0x0000001d04007986 */ /* 0x0011e2000c101924 */
[----:B------:R-:W-:Y:S05]  /*7a60*/  BRA `(.L_x_6222) ;  /* 0x00000df000007947 */ /* 0x000fea0003800000 */
.L_x_6223:
[----:B-1----:R-:W0:Y:S02]  /*7a70*/  F2I.F64.TRUNC R29, R28 ;  /* 0x0000001c001d7311 */ /* 0x002e24000030d100 */
[----:B0-----:R0:W-:Y:S01]  /*7a80*/  STG.E.U16 [R4.64], R29 ;  /* 0x0000001d04007986 */ /* 0x0011e2000c101524 */
[----:B------:R-:W-:Y:S05]  /*7a90*/  BRA `(.L_x_6222) ;  /* 0x00000dc000007947 */ /* 0x000fea0003800000 */
.L_x_6218:
[----:B------:R-:W-:-:S13]  /*7aa0*/  ISETP.GT.AND P0, PT, R0, 0x6, PT ;  /* 0x000000060000780c */ /* 0x000fda0003f04270 */
[----:B------:R-:W-:Y:S05]  /*7ab0*/  @P0 BRA `(.L_x_6225) ;  /* 0x000000f000000947 */ /* 0x000fea0003800000 */
[----:B------:R-:W-:-:S13]  /*7ac0*/  ISETP.NE.AND P0, PT, R0, 0x5, PT ;  /* 0x000000050000780c */ /* 0x000fda0003f05270 */
[----:B------:R-:W-:Y:S05]  /*7ad0*/  @!P0 BRA `(.L_x_6226) ;  /* 0x0000007000008947 */ /* 0x000fea0003800000 */
[----:B------:R-:W-:-:S13]  /*7ae0*/  ISETP.NE.AND P0, PT, R0, 0x6, PT ;  /* 0x000000060000780c */ /* 0x000fda0003f05270 */
[----:B------:R-:W-:Y:S05]  /*7af0*/  @P0 BRA `(.L_x_6221) ;  /* 0x00000bd000000947 */ /* 0x000fea0003800000 */
[----:B-1----:R-:W0:Y:S01]  /*7b00*/  F2F.F32.F64 R3, R28 ;  /* 0x0000001c00037310 */ /* 0x002e220000301000 */
[----:B------:R-:W0:-:S14]  /*7b10*/  DSETP.GEU.AND P0, PT, |R28|, c[0x2][0xe0], PT ;  /* 0x008038001c00762a */ /* 0x000e1c0003f0e200 */
[----:B0-----:R-:W-:-:S05]  /*7b20*/  @!P0 FMUL R3, R3, 1.175494350822287508e-38 ;  /* 0x0080000003038820 */ /* 0x001fca0000400000 */
[----:B------:R0:W-:Y:S01]  /*7b30*/  STG.E [R4.64], R3 ;  /* 0x0000000304007986 */ /* 0x0001e2000c101924 */
[----:B------:R-:W-:Y:S05]  /*7b40*/  BRA `(.L_x_6222) ;  /* 0x00000d1000007947 */ /* 0x000fea0003800000 */
.L_x_6226:
[----:B-1----:R-:W0:Y:S01]  /*7b50*/  F2F.F32.F64 R0, R28 ;  /* 0x0000001c00007310 */ /* 0x002e220000301000 */
[----:B------:R-:W0:-:S14]  /*7b60*/  DSETP.GEU.AND P0, PT, |R28|, c[0x2][0xe0], PT ;  /* 0x008038001c00762a */ /* 0x000e1c0003f0e200 */
[----:B0-----:R-:W-:-:S05]  /*7b70*/  @!P0 FMUL R0, R0, 1.175494350822287508e-38 ;  /* 0x0080000000008820 */ /* 0x001fca0000400000 */
[----:B------:R-:W-:-:S05]  /*7b80*/  F2FP.PACK_AB R0, RZ, R0 ;  /* 0x00000000ff00723e */ /* 0x000fca00000000ff */
[----:B------:R0:W-:Y:S01]  /*7b90*/  STG.E.U16 [R4.64], R0 ;  /* 0x0000000004007986 */ /* 0x0001e2000c101524 */
[----:B------:R-:W-:Y:S05]  /*7ba0*/  BRA `(.L_x_6222) ;  /* 0x00000cb000007947 */ /* 0x000fea0003800000 */
.L_x_6225:
[----:B------:R-:W-:-:S13]  /*7bb0*/  ISETP.NE.AND P0, PT, R0, 0x7, PT ;  /* 0x000000070000780c */ /* 0x000fda0003f05270 */
[----:B------:R-:W-:Y:S05]  /*7bc0*/  @!P0 BRA `(.L_x_6227) ;  /* 0x0000011000008947 */ /* 0x000fea0003800000 */
[----:B------:R-:W-:-:S13]  /*7bd0*/  ISETP.NE.AND P0, PT, R0, 0x8, PT ;  /* 0x000000080000780c */ /* 0x000fda0003f05270 */
[----:B------:R-:W-:Y:S05]  /*7be0*/  @!P0 BRA `(.L_x_6228) ;  /* 0x0000008000008947 */ /* 0x000fea0003800000 */
[----:B------:R-:W-:-:S13]  /*7bf0*/  ISETP.NE.AND P0, PT, R0, 0x9, PT ;  /* 0x000000090000780c */ /* 0x000fda0003f05270 */
[----:B------:R-:W-:Y:S05]  /*7c00*/  @P0 BRA `(.L_x_6221) ;  /* 0x00000ac000000947 */ /* 0x000fea0003800000 */
[----:B-1----:R-:W0:Y:S01]  /*7c10*/  F2F.F32.F64 R6, R28 ;  /* 0x0000001c00067310 */ /* 0x002e220000301000 */
[----:B------:R-:W0:Y:S01]  /*7c20*/  DSETP.GEU.AND P0, PT, |R28|, c[0x2][0xe0], PT ;  /* 0x008038001c00762a */ /* 0x000e220003f0e200 */
[----:B------:R-:W-:-:S13]  /*7c30*/  IMAD.MOV.U32 R7, RZ, RZ, RZ ;  /* 0x000000ffff077224 */ /* 0x000fda00078e00ff */
[----:B0-----:R-:W-:-:S05]  /*7c40*/  @!P0 FMUL R6, R6, 1.175494350822287508e-38 ;  /* 0x0080000006068820 */ /* 0x001fca0000400000 */
[----:B------:R0:W-:Y:S01]  /*7c50*/  STG.E.64 [R4.64], R6 ;  /* 0x0000000604007986 */ /* 0x0001e2000c101b24 */
[----:B------:R-:W-:Y:S05]  /*7c60*/  BRA `(.L_x_6222) ;  /* 0x00000bf000007947 */ /* 0x000fea0003800000 */
.L_x_6228:
[----:B-1----:R-:W0:Y:S01]  /*7c70*/  F2F.F32.F64 R0, R28 ;  /* 0x0000001c00007310 */ /* 0x002e220000301000 */
[----:B------:R-:W0:-:S14]  /*7c80*/  DSETP.GEU.AND P0, PT, |R28|, c[0x2][0xe0], PT ;  /* 0x008038001c00762a */ /* 0x000e1c0003f0e200 */
[----:B0-----:R-:W-:-:S05]  /*7c90*/  @!P0 FMUL R0, R0, 1.175494350822287508e-38 ;  /* 0x0080000000008820 */ /* 0x001fca0000400000 */
[----:B------:R-:W-:-:S04]  /*7ca0*/  F2FP.PACK_AB R3, RZ, R0 ;  /* 0x00000000ff03723e */ /* 0x000fc800000000ff */
[----:B------:R-:W-:-:S05]  /*7cb0*/  PRMT R3, R3, 0x5410, RZ ;  /* 0x0000541003037816 */ /* 0x000fca00000000ff */
[----:B------:R0:W-:Y:S01]  /*7cc0*/  STG.E [R4.64], R3 ;  /* 0x0000000304007986 */ /* 0x0001e2000c101924 */
[----:B------:R-:W-:Y:S05]  /*7cd0*/  BRA `(.L_x_6222) ;  /* 0x00000b8000007947 */ /* 0x000fea0003800000 */
.L_x_6227:
[----:B-1----:R0:W-:Y:S01]  /*7ce0*/  STG.E.64 [R4.64], R28 ;  /* 0x0000001c04007986 */ /* 0x0021e2000c101b24 */
[----:B------:R-:W-:Y:S05]  /*7cf0*/  BRA `(.L_x_6222) ;  /* 0x00000b6000007947 */ /* 0x000fea0003800000 */
.L_x_6217:
        /* <DEDUP_REMOVED lines=8> */
[----:B-1----:R-:W0:-:S06]  /*7d80*/  DSETP.NEU.AND P0, PT, R28, RZ, PT ;  /* 0x000000ff1c00722a */ /* 0x002e0c0003f0d000 */
[----:B0-----:R-:W-:-:S05]  /*7d90*/  SEL R3, RZ, 0x1, !P0 ;  /* 0x00000001ff037807 */ /* 0x001fca0004000000 */
[----:B------:R0:W-:Y:S01]  /*7da0*/  STG.E.U8 [R4.64], R3 ;  /* 0x0000000304007986 */ /* 0x0001e2000c101124 */
[----:B------:R-:W-:Y:S05]  /*7db0*/  BRA `(.L_x_6222) ;  /* 0x00000aa000007947 */ /* 0x000fea0003800000 */
.L_x_6231:
[----:B------:R-:W-:-:S05]  /*7dc0*/  CS2R R30, SRZ ;  /* 0x00000000001e7805 */ /* 0x000fca000001ff00 */
[----:B-1----:R0:W-:Y:S01]  /*7dd0*/  STG.E.128 [R4.64], R28 ;  /* 0x0000001c04007986 */ /* 0x0021e2000c101d24 */
[----:B------:R-:W-:Y:S05]  /*7de0*/  BRA `(.L_x_6222) ;  /* 0x00000a7000007947 */ /* 0x000fea0003800000 */
.L_x_6230:
        /* <DEDUP_REMOVED lines=23> */
.L_x_6235:
[----:B------:R-:W-:Y:S05]  /*7f60*/  BSYNC B0 ;  /* 0x0000000000007941 */ /* 0x000fea0003800000 */
.L_x_6234:
[----:B------:R-:W-:-:S05]  /*7f70*/  LOP3.LUT R7, R0, R7, RZ, 0xfc, !PT ;  /* 0x0000000700077212 */ /* 0x000fca00078efcff */
[----:B------:R0:W-:Y:S01]  /*7f80*/  STG.E.U8 [R4.64], R7 ;  /* 0x0000000704007986 */ /* 0x0001e2000c101124 */
[----:B------:R-:W-:Y:S05]  /*7f90*/  BRA `(.L_x_6222) ;  /* 0x000008c000007947 */ /* 0x000fea0003800000 */
.L_x_6233:
[----:B-1----:R-:W0:Y:S01]  /*7fa0*/  F2F.F32.F64 R7, R28 ;  /* 0x0000001c00077310 */ /* 0x002e220000301000 */
        /* <DEDUP_REMOVED lines=14> */
.L_x_6237:
[----:B------:R-:W-:Y:S01]  /*8090*/  IMAD.MOV.U32 R0, RZ, RZ, 0x7f ;  /* 0x0000007fff007424 */ /* 0x000fe200078e00ff */
[----:B------:R-:W-:-:S04]  /*80a0*/  ISETP.GT.U32.AND P0, PT, R3, 0x7f800000, PT ;  /* 0x7f8000000300780c */ /* 0x000fc80003f04070 */
[----:B------:R-:W-:-:S04]  /*80b0*/  SEL R0, R0, 0x7c, P0 ;  /* 0x0000007c00007807 */ /* 0x000fc80000000000 */
.L_x_6238:
[----:B------:R-:W-:Y:S05]  /*80c0*/  BSYNC B0 ;  /* 0x0000000000007941 */ /* 0x000fea0003800000 */
.L_x_6236:
[----:B------:R-:W-:-:S04]  /*80d0*/  LOP3.LUT R3, R7, 0x80000000, RZ, 0xc0, !PT ;  /* 0x8000000007037812 */ /* 0x000fc800078ec0ff */
[----:B------:R-:W-:-:S04]  /*80e0*/  SHF.R.U32.HI R3, RZ, 0x18, R3 ;  /* 0x00000018ff037819 */ /* 0x000fc80000011603 */
[----:B------:R-:W-:-:S05]  /*80f0*/  LOP3.LUT R3, R0, R3, RZ, 0xfc, !PT ;  /* 0x0000000300037212 */ /* 0x000fca00078efcff */
[----:B------:R0:W-:Y:S01]  /*8100*/  STG.E.U8 [R4.64], R3 ;  /* 0x0000000304007986 */ /* 0x0001e2000c101124 */
[----:B------:R-:W-:Y:S05]  /*8110*/  BRA `(.L_x_6222) ;  /* 0x0000074000007947 */ /* 0x000fea0003800000 */
.L_x_6232:
[----:B-1----:R-:W0:Y:S01]  /*8120*/  F2F.F32.F64 R0, R28 ;  /* 0x0000001c00007310 */ /* 0x002e220000301000 */
[----:B------:R-:W0:-:S14]  /*8130*/  DSETP.GEU.AND P0, PT, |R28|, c[0x2][0xe0], PT ;  /* 0x008038001c00762a */ /* 0x000e1c0003f0e200 */
[----:B0-----:R-:W-:-:S05]  /*8140*/  @!P0 FMUL R0, R0, 1.175494350822287508e-38 ;  /* 0x0080000000008820 */ /* 0x001fca0000400000 */
[----:B------:R-:W-:-:S05]  /*8150*/  F2FP.BF16.PACK_AB R0, RZ, R0 ;  /* 0x00000000ff00723e */ /* 0x000fca00000010ff */
[----:B------:R0:W-:Y:S01]  /*8160*/  STG.E.U16 [R4.64], R0 ;  /* 0x0000000004007986 */ /* 0x0001e2000c101524 */
[----:B------:R-:W-:Y:S05]  /*8170*/  BRA `(.L_x_6222) ;  /* 0x000006e000007947 */ /* 0x000fea0003800000 */
.L_x_6229:
        /* <DEDUP_REMOVED lines=8> */
[----:B-1----:R-:W0:Y:S02]  /*8200*/  F2I.U32.F64.TRUNC R29, R28 ;  /* 0x0000001c001d7311 */ /* 0x002e24000030d000 */
[----:B0-----:R0:W-:Y:S01]  /*8210*/  STG.E.U16 [R4.64], R29 ;  /* 0x0000001d04007986 */ /* 0x0011e2000c101524 */
[----:B------:R-:W-:Y:S05]  /*8220*/  BRA `(.L_x_6222) ;  /* 0x0000063000007947 */ /* 0x000fea0003800000 */
.L_x_6241:
[----:B-1----:R-:W0:Y:S01]  /*8230*/  F2F.F32.F64 R7, R28 ;  /* 0x0000001c00077310 */ /* 0x002e220000301000 */
        /* <DEDUP_REMOVED lines=18> */
.L_x_6244:
[----:B------:R-:W-:-:S04]  /*8360*/  LOP3.LUT R0, R7, 0x80000000, RZ, 0xc0, !PT ;  /* 0x8000000007007812 */ /* 0x000fc800078ec0ff */
[----:B------:R-:W-:-:S04]  /*8370*/  SHF.R.U32.HI R0, RZ, 0x18, R0 ;  /* 0x00000018ff007819 */ /* 0x000fc80000011600 */
[----:B------:R-:W-:Y:S02]  /*8380*/  LOP3.LUT R0, R3, R0, RZ, 0xfc, !PT ;  /* 0x0000000003007212 */ /* 0x000fe400078efcff */
.L_x_6243:
[----:B------:R-:W-:Y:S05]  /*8390*/  BSYNC B0 ;  /* 0x0000000000007941 */ /* 0x000fea0003800000 */
.L_x_6242:
[----:B------:R0:W-:Y:S01]  /*83a0*/  STG.E.U8 [R4.64], R0 ;  /* 0x0000000004007986 */ /* 0x0001e2000c101124 */
[----:B------:R-:W-:Y:S05]  /*83b0*/  BRA `(.L_x_6222) ;  /* 0x000004a000007947 */ /* 0x000fea0003800000 */
.L_x_6240:
        /* <DEDUP_REMOVED lines=19> */
.L_x_6247:
[----:B------:R-:W-:-:S04]  /*84f0*/  LOP3.LUT R0, R7, 0x80000000, RZ, 0xc0, !PT ;  /* 0x8000000007007812 */ /* 0x000fc800078ec0ff */
[----:B------:R-:W-:-:S04]  /*8500*/  SHF.R.U32.HI R0, RZ, 0x18, R0 ;  /* 0x00000018ff007819 */ /* 0x000fc80000011600 */
[----:B------:R-:W-:Y:S02]  /*8510*/  LOP3.LUT R0, R3, R0, RZ, 0xfc, !PT ;  /* 0x0000000003007212 */ /* 0x000fe400078efcff */
.L_x_6246:
[----:B------:R-:W-:Y:S05]  /*8520*/  BSYNC B0 ;  /* 0x0000000000007941 */ /* 0x000fea0003800000 */
.L_x_6245:
[----:B------:R0:W-:Y:S01]  /*8530*/  STG.E.U8 [R4.64], R0 ;  /* 0x0000000004007986 */ /* 0x0001e2000c101124 */
[----:B------:R-:W-:Y:S05]  /*8540*/  BRA `(.L_x_6222) ;  /* 0x0000031000007947 */ /* 0x000fea0003800000 */
.L_x_6239:
[----:B------:R-:W-:-:S13]  /*8550*/  ISETP.NE.AND P0, PT, R0, 0x1c, PT ;  /* 0x0000001c0000780c */ /* 0x000fda0003f05270 */
[----:B------:R-:W-:Y:S05]  /*8560*/  @!P0 BRA `(.L_x_6248) ;  /* 0x000002d000008947 */ /* 0x000fea0003800000 */
[----:B------:R-:W-:-:S13]  /*8570*/  ISETP.NE.AND P0, PT, R0, 0x1d, PT ;  /* 0x0000001d0000780c */ /* 0x000fda0003f05270 */
[----:B------:R-:W-:Y:S05]  /*8580*/  @!P0 BRA `(.L_x_6249) ;  /* 0x0000028000008947 */ /* 0x000fea0003800000 */
[----:B------:R-:W-:-:S13]  /*8590*/  ISETP.NE.AND P0, PT, R0, 0x2c, PT ;  /* 0x0000002c0000780c */ /* 0x000fda0003f05270 */
[----:B------:R-:W-:Y:S05]  /*85a0*/  @P0 BRA `(.L_x_6221) ;  /* 0x0000012000000947 */ /* 0x000fea0003800000 */
[----:B-1----:R-:W0:Y:S01]  /*85b0*/  F2F.F32.F64 R8, R28 ;  /* 0x0000001c00087310 */ /* 0x002e220000301000 */
        /* <DEDUP_REMOVED lines=17> */
.L_x_6221:
        /* <DEDUP_REMOVED lines=20> */
.L_x_6249:
[----:B-1----:R-:W0:Y:S02]  /*8810*/  F2I.U64.F64.TRUNC R28, R28 ;  /* 0x0000001c001c7311 */ /* 0x002e24000030d800 */
[----:B0-----:R0:W-:Y:S01]  /*8820*/  STG.E.64 [R4.64], R28 ;  /* 0x0000001c04007986 */ /* 0x0011e2000c101b24 */
[----:B------:R-:W-:Y:S05]  /*8830*/  BRA `(.L_x_6222) ;  /* 0x0000002000007947 */ /* 0x000fea0003800000 */
.L_x_6248:
[----:B-1----:R-:W0:Y:S02]  /*8840*/  F2I.U32.F64.TRUNC R29, R28 ;  /* 0x0000001c001d7311 */ /* 0x002e24000030d000 */
[----:B0-----:R0:W-:Y:S02]  /*8850*/  STG.E [R4.64], R29 ;  /* 0x0000001d04007986 */ /* 0x0011e4000c101924 */
.L_x_6222:
        /* <DEDUP_REMOVED lines=22> */
.L_x_6253:
[----:B------:R-:W0:Y:S02]  /*89c0*/  F2I.S64.F64.TRUNC R24, R24 ;  /* 0x0000001800187311 */ /* 0x000e24000030d900 */
[----:B0-----:R-:W-:-:S05]  /*89d0*/  IMAD.MOV.U32 R3, RZ, RZ, R24 ;  /* 0x000000ffff037224 */ /* 0x001fca00078e0018 */
[----:B------:R0:W-:Y:S01]  /*89e0*/  STG.E.U8 [R4.64], R3 ;  /* 0x0000000304007986 */ /* 0x0001e2000c101124 */
[----:B------:R-:W-:Y:S05]  /*89f0*/  BRA `(.L_x_6255) ;  /* 0x00000eb000007947 */ /* 0x000fea0003800000 */
.L_x_6252:
        /* <DEDUP_REMOVED lines=9> */
.L_x_6257:
[----:B------:R-:W0:Y:S02]  /*8a90*/  F2I.F64.TRUNC R25, R24 ;  /* 0x0000001800197311 */ /* 0x000e24000030d100 */
[----:B0-----:R0:W-:Y:S01]  /*8aa0*/  STG.E [R4.64], R25 ;  /* 0x0000001904007986 */ /* 0x0011e2000c101924 */
[----:B------:R-:W-:Y:S05]  /*8ab0*/  BRA `(.L_x_6255) ;  /* 0x00000df000007947 */ /* 0x000fea0003800000 */
.L_x_6256:
[----:B------:R-:W0:Y:S02]  /*8ac0*/  F2I.F64.TRUNC R25, R24 ;  /* 0x0000001800197311 */ /* 0x000e24000030d100 */
[----:B0-----:R0:W-:Y:S01]  /*8ad0*/  STG.E.U16 [R4.64], R25 ;  /* 0x0000001904007986 */ /* 0x0011e2000c101524 */
[----:B------:R-:W-:Y:S05]  /*8ae0*/  BRA `(.L_x_6255) ;  /* 0x00000dc000007947 */ /* 0x000fea0003800000 */
.L_x_6251:
        /* <DEDUP_REMOVED lines=11> */
.L_x_6259:
[----:B------:R-:W0:Y:S01]  /*8ba0*/  F2F.F32.F64 R0, R24 ;  /* 0x0000001800007310 */ /* 0x000e220000301000 */
[----:B------:R-:W0:-:S14]  /*8bb0*/  DSETP.GEU.AND P0, PT, |R24|, c[0x2][0xe0], PT ;  /* 0x008038001800762a */ /* 0x000e1c0003f0e200 */
[----:B0-----:R-:W-:-:S05]  /*8bc0*/  @!P0 FMUL R0, R0, 1.175494350822287508e-38 ;  /* 0x0080000000008820 */ /* 0x001fca0000400000 */
[----:B------:R-:W-:-:S05]  /*8bd0*/  F2FP.PACK_AB R0, RZ, R0 ;  /* 0x00000000ff00723e */ /* 0x000fca00000000ff */
[----:B------:R0:W-:Y:S01]  /*8be0*/  STG.E.U16 [R4.64], R0 ;  /* 0x0000000004007986 */ /* 0x0001e2000c101524 */
[----:B------:R-:W-:Y:S05]  /*8bf0*/  BRA `(.L_x_6255) ;  /* 0x00000cb000007947 */ /* 0x000fea0003800000 */
.L_x_6258:
        /* <DEDUP_REMOVED lines=12> */
.L_x_6261:
[----:B------:R-:W0:Y:S01]  /*8cc0*/  F2F.F32.F64 R0, R24 ;  /* 0x0000001800007310 */ /* 0x000e220000301000 */
[----:B------:R-:W0:-:S14]  /*8cd0*/  DSETP.GEU.AND P0, PT, |R24|, c[0x2][0xe0], PT ;  /* 0x008038001800762a */ /* 0x000e1c0003f0e200 */
[----:B0-----:R-:W-:-:S05]  /*8ce0*/  @!P0 FMUL R0, R0, 1.175494350822287508e-38 ;  /* 0x0080000000008820 */ /* 0x001fca0000400000 */
[----:B------:R-:W-:-:S04]  /*8cf0*/  F2FP.PACK_AB R3, RZ, R0 ;  /* 0x00000000ff03723e */ /* 0x000fc800000000ff */
[----:B------:R-:W-:-:S05]  /*8d00*/  PRMT R3, R3, 0x5410, RZ ;  /* 0x0000541003037816 */ /* 0x000fca00000000ff */
[----:B------:R0:W-:Y:S01]  /*8d10*/  STG.E [R4.64], R3 ;  /* 0x0000000304007986 */ /* 0x0001e2000c101924 */
[----:B------:R-:W-:Y:S05]  /*8d20*/  BRA `(.L_x_6255) ;  /* 0x00000b8000007947 */ /* 0x000fea0003800000 */
.L_x_6260:
[----:B------:R0:W-:Y:S01]  /*8d30*/  STG.E.64 [R4.64], R24 ;  /* 0x0000001804007986 */ /* 0x0001e2000c101b24 */
[----:B------:R-:W-:Y:S05]  /*8d40*/  BRA `(.L_x_6255) ;  /* 0x00000b6000007947 */ /* 0x000fea0003800000 */
.L_x_6250:
        /* <DEDUP_REMOVED lines=12> */
.L_x_6264:
[----:B------:R-:W-:-:S05]  /*8e10*/  CS2R R26, SRZ ;  /* 0x00000000001a7805 */ /* 0x000fca000001ff00 */
[----:B------:R0:W-:Y:S01]  /*8e20*/  STG.E.128 [R4.64], R24 ;  /* 0x0000001804007986 */ /* 0x0001e2000c101d24 */
[----:B------:R-:W-:Y:S05]  /*8e30*/  BRA `(.L_x_6255) ;  /* 0x00000a7000007947 */ /* 0x000fea0003800000 */
.L_x_6263:
        /* <DEDUP_REMOVED lines=23> */
.L_x_6268:
[----:B------:R-:W-:Y:S05]  /*8fb0*/  BSYNC B0 ;  /* 0x0000000000007941 */ /* 0x000fea0003800000 */
.L_x_6267:
[----:B------:R-:W-:-:S05]  /*8fc0*/  LOP3.LUT R7, R0, R7, RZ, 0xfc, !PT ;  /* 0x0000000700077212 */ /* 0x000fca00078efcff */
[----:B------:R0:W-:Y:S01]  /*8fd0*/  STG.E.U8 [R4.64], R7 ;  /* 0x0000000704007986 */ /* 0x0001e2000c101124 */
[----:B------:R-:W-:Y:S05]  /*8fe0*/  BRA `(.L_x_6255) ;  /* 0x000008c000007947 */ /* 0x000fea0003800000 */
.L_x_6266:
        /* <DEDUP_REMOVED lines=15> */
.L_x_6270:
[----:B------:R-:W-:Y:S01]  /*90e0*/  IMAD.MOV.U32 R0, RZ, RZ, 0x7f ;  /* 0x0000007fff007424 */ /* 0x000fe200078e00ff */
[----:B------:R-:W-:-:S04]  /*90f0*/  ISETP.GT.U32.AND P0, PT, R3, 0x7f800000, PT ;  /* 0x7f8000000300780c */ /* 0x000fc80003f04070 */
[----:B------:R-:W-:-:S04]  /*9100*/  SEL R0, R0, 0x7c, P0 ;  /* 0x0000007c00007807 */ /* 0x000fc80000000000 */
.L_x_6271:
[----:B------:R-:W-:Y:S05]  /*9110*/  BSYNC B0 ;  /* 0x0000000000007941 */ /* 0x000fea0003800000 */
.L_x_6269:
[----:B------:R-:W-:-:S04]  /*9120*/  LOP3.LUT R3, R7, 0x80000000, RZ, 0xc0, !PT ;  /* 0x8000000007037812 */ /* 0x000fc800078ec0ff */
[----:B------:R-:W-:-:S04]  /*9130*/  SHF.R.U32.HI R3, RZ, 0x18, R3 ;  /* 0x00000018ff037819 */ /* 0x000fc80000011603 */
[----:B------:R-:W-:-:S05]  /*9140*/  LOP3.LUT R3, R0, R3, RZ, 0xfc, !PT ;  /* 0x0000000300037212 */ /* 0x000fca00078efcff */
[----:B------:R0:W-:Y:S01]  /*9150*/  STG.E.U8 [R4.64], R3 ;  /* 0x0000000304007986 */ /* 0x0001e2000c101124 */
[----:B------:R-:W-:Y:S05]  /*9160*/  BRA `(.L_x_6255) ;  /* 0x0000074000007947 */ /* 0x000fea0003800000 */
.L_x_6265:
[----:B------:R-:W0:Y:S01]  /*9170*/  F2F.F32.F64 R0, R24 ;  /* 0x0000001800007310 */ /* 0x000e220000301000 */
[----:B------:R-:W0:-:S14]  /*9180*/  DSETP.GEU.AND P0, PT, |R24|, c[0x2][0xe0], PT ;  /* 0x008038001800762a */ /* 0x000e1c0003f0e200 */
[----:B0-----:R-:W-:-:S05]  /*9190*/  @!P0 FMUL R0, R0, 1.175494350822287508e-38 ;  /* 0x0080000000008820 */ /* 0x001fca0000400000 */
[----:B------:R-:W-:-:S05]  /*91a0*/  F2FP.BF16.PACK_AB R0, RZ, R0 ;  /* 0x00000000ff00723e */ /* 0x000fca00000010ff */
[----:B------:R0:W-:Y:S01]  /*91b0*/  STG.E.U16 [R4.64], R0 ;  /* 0x0000000004007986 */ /* 0x0001e2000c101524 */
[----:B------:R-:W-:Y:S05]  /*91c0*/  BRA `(.L_x_6255) ;  /* 0x000006e000007947 */ /* 0x000fea0003800000 */
.L_x_6262:
        /* <DEDUP_REMOVED lines=11> */
.L_x_6274:
        /* <DEDUP_REMOVED lines=19> */
.L_x_6277:
[----:B------:R-:W-:-:S04]  /*93b0*/  LOP3.LUT R0, R7, 0x80000000, RZ, 0xc0, !PT ;  /* 0x8000000007007812 */ /* 0x000fc800078ec0ff */
[----:B------:R-:W-:-:S04]  /*93c0*/  SHF.R.U32.HI R0, RZ, 0x18, R0 ;  /* 0x00000018ff007819 */ /* 0x000fc80000011600 */
[----:B------:R-:W-:Y:S02]  /*93d0*/  LOP3.LUT R0, R3, R0, RZ, 0xfc, !PT ;  /* 0x0000000003007212 */ /* 0x000fe400078efcff */
.L_x_6276:
[----:B------:R-:W-:Y:S05]  /*93e0*/  BSYNC B0 ;  /* 0x0000000000007941 */ /* 0x000fea0003800000 */
.L_x_6275:
[----:B------:R0:W-:Y:S01]  /*93f0*/  STG.E.U8 [R4.64], R0 ;  /* 0x0000000004007986 */ /* 0x0001e2000c101124 */
[----:B------:R-:W-:Y:S05]  /*9400*/  BRA `(.L_x_6255) ;  /* 0x000004a000007947 */ /* 0x000fea0003800000 */
.L_x_6273:
        /* <DEDUP_REMOVED lines=19> */
.L_x_6280:
[----:B------:R-:W-:-:S04]  /*9540*/  LOP3.LUT R0, R7, 0x80000000, RZ, 0xc0, !PT ;  /* 0x8000000007007812 */ /* 0x000fc800078ec0ff */
[----:B------:R-:W-:-:S04]  /*9550*/  SHF.R.U32.HI R0, RZ, 0x18, R0 ;  /* 0x00000018ff007819 */ /* 0x000fc80000011600 */
[----:B------:R-:W-:Y:S02]  /*9560*/  LOP3.LUT R0, R3, R0, RZ, 0xfc, !PT ;  /* 0x0000000003007212 */ /* 0x000fe400078efcff */
.L_x_6279:
[----:B------:R-:W-:Y:S05]  /*9570*/  BSYNC B0 ;  /* 0x0000000000007941 */ /* 0x000fea0003800000 */
.L_x_6278:
[----:B------:R0:W-:Y:S01]  /*9580*/  STG.E.U8 [R4.64], R0 ;  /* 0x0000000004007986 */ /* 0x0001e2000c101124 */
[----:B------:R-:W-:Y:S05]  /*9590*/  BRA `(.L_x_6255) ;  /* 0x0000031000007947 */ /* 0x000fea0003800000 */
.L_x_6272:
        /* <DEDUP_REMOVED lines=24> */
.L_x_6254:
        /* <DEDUP_REMOVED lines=20> */
.L_x_6282:
[----:B------:R-:W0:Y:S02]  /*9860*/  F2I.U64.F64.TRUNC R24, R24 ;  /* 0x0000001800187311 */ /* 0x000e24000030d800 */
[----:B0-----:R0:W-:Y:S01]  /*9870*/  STG.E.64 [R4.64], R24 ;  /* 0x0000001804007986 */ /* 0x0011e2000c101b24 */
[----:B------:R-:W-:Y:S05]  /*9880*/  BRA `(.L_x_6255) ;  /* 0x0000002000007947 */ /* 0x000fea0003800000 */
.L_x_6281:
[----:B------:R-:W0:Y:S02]  /*9890*/  F2I.U32.F64.TRUNC R25, R24 ;  /* 0x0000001800197311 */ /* 0x000e24000030d000 */
[----:B0-----:R0:W-:Y:S02]  /*98a0*/  STG.E [R4.64], R25 ;  /* 0x0000001904007986 */ /* 0x0011e4000c101924 */
.L_x_6255:
[----:B------:R-:W-:Y:S02]  /*98b0*/  IADD3 R19, R19, 0x80, RZ ;  /* 0x0000008013137810 */ /* 0x000fe40007ffe0ff */
.L_x_6216:
[----:B------:R-:W-:Y:S05]  /*98c0*/  BSYNC B6 ;  /* 0x0000000000067941 */ /* 0x000fea0003800000 */
.L_x_6215:
[----:B------:R-:W-:-:S13]  /*98d0*/  ISETP.GE.AND P0, PT, R19, R2, PT ;  /* 0x000000021300720c */ /* 0x000fda0003f06270 */
[----:B------:R-:W-:Y:S05]  /*98e0*/  @P0 EXIT ;  /* 0x000000000000094d */ /* 0x000fea0003800000 */
[----:B0-2---:R-:W-:Y:S01]  /*98f0*/  PRMT R0, R18, 0x9910, RZ ;  /* 0x0000991012007816 */ /* 0x005fe200000000ff */
        /* <DEDUP_REMOVED lines=15> */
[----:B0-----:R-:W-:Y:S01]  /*99f0*/  STG.E.U8 [R2.64], R17 ;  /* 0x0000001102007986 */ /* 0x001fe2000c101124 */
[----:B------:R-:W-:Y:S05]  /*9a00*/  EXIT ;  /* 0x000000000000794d */ /* 0x000fea0003800000 */
.L_x_6286:
[----:B---3--:R-:W0:Y:S02]  /*9a10*/  F2I.S64.F64.TRUNC R16, R16 ;  /* 0x0000001000107311 */ /* 0x008e24000030d900 */
[----:B0-----:R-:W-:-:S05]  /*9a20*/  IMAD.MOV.U32 R5, RZ, RZ, R16 ;  /* 0x000000ffff057224 */ /* 0x001fca00078e0010 */
[----:B------:R-:W-:Y:S01]  /*9a30*/  STG.E.U8 [R2.64], R5 ;  /* 0x0000000502007986 */ /* 0x000fe2000c101124 */
[----:B------:R-:W-:Y:S05]  /*9a40*/  EXIT ;  /* 0x000000000000794d */ /* 0x000fea0003800000 */
.L_x_6285:
[----:B------:R-:W-:-:S13]  /*9a50*/  ISETP.NE.AND P0, PT, R0, 0x2, PT ;  /* 0x000000020000780c */ /* 0x000fda0003f05270 */
[----:B------:R-:W-:Y:S05]  /*9a60*/  @!P0 BRA `(.L_x_6288) ;  /* 0x000000a000008947 */ /* 0x000fea0003800000 */
[----:B------:R-:W-:-:S13]  /*9a70*/  ISETP.NE.AND P0, PT, R0, 0x3, PT ;  /* 0x000000030000780c */ /* 0x000fda0003f05270 */
[----:B------:R-:W-:Y:S05]  /*9a80*/  @!P0 BRA `(.L_x_6289) ;  /* 0x0000005000008947 */ /* 0x000fea0003800000 */
[----:B------:R-:W-:-:S13]  /*9a90*/  ISETP.NE.AND P0, PT, R0, 0x4, PT ;  /* 0x000000040000780c */ /* 0x000fda0003f05270 */
[----:B------:R-:W-:Y:S05]  /*9aa0*/  @P0 BRA `(.L_x_6287) ;  /* 0x00000ce000000947 */ /* 0x000fea0003800000 */
[----:B---3--:R-:W0:Y:S02]  /*9ab0*/  F2I.S64.F64.TRUNC R16, R16 ;  /* 0x0000001000107311 */ /* 0x008e24000030d900 */
[----:B0-----:R-:W-:Y:S01]  /*9ac0*/  STG.E.64 [R2.64], R16 ;  /* 0x0000001002007986 */ /* 0x001fe2000c101b24 */
[----:B------:R-:W-:Y:S05]  /*9ad0*/  EXIT ;  /* 0x000000000000794d */ /* 0x000fea0003800000 */
.L_x_6289:
[----:B---3--:R-:W0:Y:S02]  /*9ae0*/  F2I.F64.TRUNC R17, R16 ;  /* 0x0000001000117311 */ /* 0x008e24000030d100 */
[----:B0-----:R-:W-:Y:S01]  /*9af0*/  STG.E [R2.64], R17 ;  /* 0x0000001102007986 */ /* 0x001fe2000c101924 */
[----:B------:R-:W-:Y:S05]  /*9b00*/  EXIT ;  /* 0x000000000000794d */ /* 0x000fea0003800000 */
.L_x_6288:
[----:B---3--:R-:W0:Y:S02]  /*9b10*/  F2I.F64.TRUNC R17, R16 ;  /* 0x0000001000117311 */ /* 0x008e24000030d100 */
[----:B0-----:R-:W-:Y:S01]  /*9b20*/  STG.E.U16 [R2.64], R17 ;  /* 0x0000001102007986 */ /* 0x001fe2000c101524 */
[----:B------:R-:W-:Y:S05]  /*9b30*/  EXIT ;  /* 0x000000000000794d */ /* 0x000fea0003800000 */
.L_x_6284:
[----:B------:R-:W-:-:S13]  /*9b40*/  ISETP.GT.AND P0, PT, R0, 0x6, PT ;  /* 0x000000060000780c */ /* 0x000fda0003f04270 */
[----:B------:R-:W-:Y:S05]  /*9b50*/  @P0 BRA `(.L_x_6290) ;  /* 0x000000f000000947 */ /* 0x000fea0003800000 */
[----:B------:R-:W-:-:S13]  /*9b60*/  ISETP.NE.AND P0, PT, R0, 0x5, PT ;  /* 0x000000050000780c */ /* 0x000fda0003f05270 */
[----:B------:R-:W-:Y:S05]  /*9b70*/  @!P0 BRA `(.L_x_6291) ;  /* 0x0000007000008947 */ /* 0x000fea0003800000 */
[----:B------:R-:W-:-:S13]  /*9b80*/  ISETP.NE.AND P0, PT, R0, 0x6, PT ;  /* 0x000000060000780c */ /* 0x000fda0003f05270 */
[----:B------:R-:W-:Y:S05]  /*9b90*/  @P0 BRA `(.L_x_6287) ;  /* 0x00000bf000000947 */ /* 0x000fea0003800000 */
[----:B---3--:R-:W0:Y:S01]  /*9ba0*/  F2F.F32.F64 R5, R16 ;  /* 0x0000001000057310 */ /* 0x008e220000301000 */
[----:B------:R-:W0:-:S14]  /*9bb0*/  DSETP.GEU.AND P0, PT, |R16|, c[0x2][0xe0], PT ;  /* 0x008038001000762a */ /* 0x000e1c0003f0e200 */
[----:B0-----:R-:W-:-:S05]  /*9bc0*/  @!P0 FMUL R5, R5, 1.175494350822287508e-38 ;  /* 0x0080000005058820 */ /* 0x001fca0000400000 */
[----:B------:R-:W-:Y:S01]  /*9bd0*/  STG.E [R2.64], R5 ;  /* 0x0000000502007986 */ /* 0x000fe2000c101924 */
[----:B------:R-:W-:Y:S05]  /*9be0*/  EXIT ;  /* 0x000000000000794d */ /* 0x000fea0003800000 */
.L_x_6291:
[----:B---3--:R-:W0:Y:S01]  /*9bf0*/  F2F.F32.F64 R0, R16 ;  /* 0x0000001000007310 */ /* 0x008e220000301000 */
[----:B------:R-:W0:-:S14]  /*9c00*/  DSETP.GEU.AND P0, PT, |R16|, c[0x2][0xe0], PT ;  /* 0x008038001000762a */ /* 0x000e1c0003f0e200 */
[----:B0-----:R-:W-:-:S05]  /*9c10*/  @!P0 FMUL R0, R0, 1.175494350822287508e-38 ;  /* 0x0080000000008820 */ /* 0x001fca0000400000 */
[----:B------:R-:W-:-:S05]  /*9c20*/  F2FP.PACK_AB R0, RZ, R0 ;  /* 0x00000000ff00723e */ /* 0x000fca00000000ff */
[----:B------:R-:W-:Y:S01]  /*9c30*/  STG.E.U16 [R2.64], R0 ;  /* 0x0000000002007986 */ /* 0x000fe2000c101524 */
[----:B------:R-:W-:Y:S05]  /*9c40*/  EXIT ;  /* 0x000000000000794d */ /* 0x000fea0003800000 */
.L_x_6290:
        /* <DEDUP_REMOVED lines=8> */
[----:B------:R-:W-:-:S13]  /*9cd0*/  IMAD.MOV.U32 R5, RZ, RZ, RZ ;  /* 0x000000ffff057224 */ /* 0x000fda00078e00ff */
[----:B0-----:R-:W-:-:S05]  /*9ce0*/  @!P0 FMUL R4, R4, 1.175494350822287508e-38 ;  /* 0x0080000004048820 */ /* 0x001fca0000400000 */
[----:B------:R-:W-:Y:S01]  /*9cf0*/  STG.E.64 [R2.64], R4 ;  /* 0x0000000402007986 */ /* 0x000fe2000c101b24 */
[----:B------:R-:W-:Y:S05]  /*9d00*/  EXIT ;  /* 0x000000000000794d */ /* 0x000fea0003800000 */
.L_x_6293:
[----:B---3--:R-:W0:Y:S01]  /*9d10*/  F2F.F32.F64 R0, R16 ;  /* 0x0000001000007310 */ /* 0x008e220000301000 */
[----:B------:R-:W0:-:S14]  /*9d20*/  DSETP.GEU.AND P0, PT, |R16|, c[0x2][0xe0], PT ;  /* 0x008038001000762a */ /* 0x000e1c0003f0e200 */
[----:B0-----:R-:W-:-:S05]  /*9d30*/  @!P0 FMUL R0, R0, 1.175494350822287508e-38 ;  /* 0x0080000000008820 */ /* 0x001fca0000400000 */
[----:B------:R-:W-:-:S04]  /*9d40*/  F2FP.PACK_AB R5, RZ, R0 ;  /* 0x00000000ff05723e */ /* 0x000fc800000000ff */
[----:B------:R-:W-:-:S05]  /*9d50*/  PRMT R5, R5, 0x5410, RZ ;  /* 0x0000541005057816 */ /* 0x000fca00000000ff */
[----:B------:R-:W-:Y:S01]  /*9d60*/  STG.E [R2.64], R5 ;  /* 0x0000000502007986 */ /* 0x000fe2000c101924 */
[----:B------:R-:W-:Y:S05]  /*9d70*/  EXIT ;  /* 0x000000000000794d */ /* 0x000fea0003800000 */
.L_x_6292:
[----:B---3--:R-:W-:Y:S01]  /*9d80*/  STG.E.64 [R2.64], R16 ;  /* 0x0000001002007986 */ /* 0x008fe2000c101b24 */
[----:B------:R-:W-:Y:S05]  /*9d90*/  EXIT ;  /* 0x000000000000794d */ /* 0x000fea0003800000 */
.L_x_6283:
        /* <DEDUP_REMOVED lines=9> */
[----:B0-----:R-:W-:-:S05]  /*9e30*/  SEL R5, RZ, 0x1, !P0 ;  /* 0x00000001ff057807 */ /* 0x001fca0004000000 */
[----:B------:R-:W-:Y:S01]  /*9e40*/  STG.E.U8 [R2.64], R5 ;  /* 0x0000000502007986 */ /* 0x000fe2000c101124 */
[----:B------:R-:W-:Y:S05]  /*9e50*/  EXIT ;  /* 0x000000000000794d */ /* 0x000fea0003800000 */
.L_x_6296:
[----:B------:R-:W-:-:S05]  /*9e60*/  CS2R R18, SRZ ;  /* 0x0000000000127805 */ /* 0x000fca000001ff00 */
[----:B---3--:R-:W-:Y:S01]  /*9e70*/  STG.E.128 [R2.64], R16 ;  /* 0x0000001002007986 */ /* 0x008fe2000c101d24 */
[----:B------:R-:W-:Y:S05]  /*9e80*/  EXIT ;  /* 0x000000000000794d */ /* 0x000fea0003800000 */
.L_x_6295:
        /* <DEDUP_REMOVED lines=23> */
.L_x_6300:
[----:B------:R-:W-:Y:S05]  /*a000*/  BSYNC B0 ;  /* 0x0000000000007941 */ /* 0x000fea0003800000 */
.L_x_6299:
[----:B------:R-:W-:-:S05]  /*a010*/  LOP3.LUT R5, R0, R5, RZ, 0xfc, !PT ;  /* 0x0000000500057212 */ /* 0x000fca00078efcff */
[----:B------:R-:W-:Y:S01]  /*a020*/  STG.E.U8 [R2.64], R5 ;  /* 0x0000000502007986 */ /* 0x000fe2000c101124 */
[----:B------:R-:W-:Y:S05]  /*a030*/  EXIT ;  /* 0x000000000000794d */ /* 0x000fea0003800000 */
.L_x_6298:
[----:B---3--:R-:W0:Y:S01]  /*a040*/  F2F.F32.F64 R5, R16 ;  /* 0x0000001000057310 */ /* 0x008e220000301000 */
        /* <DEDUP_REMOVED lines=14> */
.L_x_6302:
[----:B------:R-:W-:Y:S01]  /*a130*/  IMAD.MOV.U32 R0, RZ, RZ, 0x7f ;  /* 0x0000007fff007424 */ /* 0x000fe200078e00ff */
[----:B------:R-:W-:-:S04]  /*a140*/  ISETP.GT.U32.AND P0, PT, R4, 0x7f800000, PT ;  /* 0x7f8000000400780c */ /* 0x000fc80003f04070 */
[----:B------:R-:W-:-:S04]  /*a150*/  SEL R0, R0, 0x7c, P0 ;  /* 0x0000007c00007807 */ /* 0x000fc80000000000 */
.L_x_6303:
[----:B------:R-:W-:Y:S05]  /*a160*/  BSYNC B0 ;  /* 0x0000000000007941 */ /* 0x000fea0003800000 */
.L_x_6301:
[----:B------:R-:W-:-:S04]  /*a170*/  LOP3.LUT R4, R5, 0x80000000, RZ, 0xc0, !PT ;  /* 0x8000000005047812 */ /* 0x000fc800078ec0ff */
[----:B------:R-:W-:-:S04]  /*a180*/  SHF.R.U32.HI R5, RZ, 0x18, R4 ;  /* 0x00000018ff057819 */ /* 0x000fc80000011604 */
[----:B------:R-:W-:-:S05]  /*a190*/  LOP3.LUT R5, R0, R5, RZ, 0xfc, !PT ;  /* 0x0000000500057212 */ /* 0x000fca00078efcff */
[----:B------:R-:W-:Y:S01]  /*a1a0*/  STG.E.U8 [R2.64], R5 ;  /* 0x0000000502007986 */ /* 0x000fe2000c101124 */
[----:B------:R-:W-:Y:S05]  /*a1b0*/  EXIT ;  /* 0x000000000000794d */ /* 0x000fea0003800000 */
.L_x_6297:
[----:B---3--:R-:W0:Y:S01]  /*a1c0*/  F2F.F32.F64 R0, R16 ;  /* 0x0000001000007310 */ /* 0x008e220000301000 */
[----:B------:R-:W0:-:S14]  /*a1d0*/  DSETP.GEU.AND P0, PT, |R16|, c[0x2][0xe0], PT ;  /* 0x008038001000762a */ /* 0x000e1c0003f0e200 */
[----:B0-----:R-:W-:-:S05]  /*a1e0*/  @!P0 FMUL R0, R0, 1.175494350822287508e-38 ;  /* 0x0080000000008820 */ /* 0x001fca0000400000 */
[----:B------:R-:W-:-:S05]  /*a1f0*/  F2FP.BF16.PACK_AB R0, RZ, R0 ;  /* 0x00000000ff00723e */ /* 0x000fca00000010ff */
[----:B------:R-:W-:Y:S01]  /*a200*/  STG.E.U16 [R2.64], R0 ;  /* 0x0000000002007986 */ /* 0x000fe2000c101524 */
[----:B------:R-:W-:Y:S05]  /*a210*/  EXIT ;  /* 0x000000000000794d */ /* 0x000fea0003800000 */
.L_x_6294:
        /* <DEDUP_REMOVED lines=9> */
[----:B0-----:R-:W-:Y:S01]  /*a2b0*/  STG.E.U16 [R2.64], R17 ;  /* 0x0000001102007986 */ /* 0x001fe2000c101524 */
[----:B------:R-:W-:Y:S05]  /*a2c0*/  EXIT ;  /* 0x000000000000794d */ /* 0x000fea0003800000 */
.L_x_6306:
[----:B---3--:R-:W0:Y:S01]  /*a2d0*/  F2F.F32.F64 R7, R16 ;  /* 0x0000001000077310 */ /* 0x008e220000301000 */
        /* <DEDUP_REMOVED lines=18> */
.L_x_6309:
[----:B------:R-:W-:-:S04]  /*a400*/  LOP3.LUT R0, R7, 0x80000000, RZ, 0xc0, !PT ;  /* 0x8000000007007812 */ /* 0x000fc800078ec0ff */
[----:B------:R-:W-:-:S04]  /*a410*/  SHF.R.U32.HI R5, RZ, 0x18, R0 ;  /* 0x00000018ff057819 */ /* 0x000fc80000011600 */
[----:B------:R-:W-:-:S04]  /*a420*/  LOP3.LUT R4, R4, R5, RZ, 0xfc, !PT ;  /* 0x0000000504047212 */ /* 0x000fc800078efcff */
[----:B------:R-:W-:Y:S02]  /*a430*/  PRMT R0, R4, 0x7610, R0 ;  /* 0x0000761004007816 */ /* 0x000fe40000000000 */
.L_x_6308:
[----:B------:R-:W-:Y:S05]  /*a440*/  BSYNC B0 ;  /* 0x0000000000007941 */ /* 0x000fea0003800000 */
.L_x_6307:
[----:B------:R-:W-:Y:S01]  /*a450*/  STG.E.U8 [R2.64], R0 ;  /* 0x0000000002007986 */ /* 0x000fe2000c101124 */
[----:B------:R-:W-:Y:S05]  /*a460*/  EXIT ;  /* 0x000000000000794d */ /* 0x000fea0003800000 */
.L_x_6305:
        /* <DEDUP_REMOVED lines=19> */
.L_x_6312:
[----:B------:R-:W-:-:S04]  /*a5a0*/  LOP3.LUT R0, R7, 0x80000000, RZ, 0xc0, !PT ;  /* 0x8000000007007812 */ /* 0x000fc800078ec0ff */
[----:B------:R-:W-:-:S04]  /*a5b0*/  SHF.R.U32.HI R5, RZ, 0x18, R0 ;  /* 0x00000018ff057819 */ /* 0x000fc80000011600 */
[----:B------:R-:W-:-:S04]  /*a5c0*/  LOP3.LUT R4, R4, R5, RZ, 0xfc, !PT ;  /* 0x0000000504047212 */ /* 0x000fc800078efcff */
[----:B------:R-:W-:Y:S02]  /*a5d0*/  PRMT R0, R4, 0x7610, R0 ;  /* 0x0000761004007816 */ /* 0x000fe40000000000 */
.L_x_6311:
[----:B------:R-:W-:Y:S05]  /*a5e0*/  BSYNC B0 ;  /* 0x0000000000007941 */ /* 0x000fea0003800000 */
.L_x_6310:
[----:B------:R-:W-:Y:S01]  /*a5f0*/  STG.E.U8 [R2.64], R0 ;  /* 0x0000000002007986 */ /* 0x000fe2000c101124 */
[----:B------:R-:W-:Y:S05]  /*a600*/  EXIT ;  /* 0x000000000000794d */ /* 0x000fea0003800000 */
.L_x_6304:
        /* <DEDUP_REMOVED lines=24> */
.L_x_6287:
[----:B------:R-:W-:Y:S01]  /*a790*/  MOV R0, 0x0 ;  /* 0x0000000000007802 */ /* 0x000fe20000000f00 */
[----:B------:R-:W-:Y:S02]  /*a7a0*/  IMAD.MOV.U32 R4, RZ, RZ, c[0x4][0x128] ;  /* 0x01004a00ff047624 */ /* 0x000fe400078e00ff */
[----:B------:R-:W-:Y:S01]  /*a7b0*/  IMAD.MOV.U32 R5, RZ, RZ, c[0x4][0x12c] ;  /* 0x01004b00ff057624 */ /* 0x000fe200078e00ff */
[----:B------:R0:W2:Y:S01]  /*a7c0*/  LDC.64 R2, c[0x4][R0] ;  /* 0x0100000000027b82 */ /* 0x0000a20000000a00 */
        /* <DEDUP_REMOVED lines=14> */
[----:B-123--:R-:W-:Y:S05]  /*a8b0*/  CALL.ABS.NOINC R2 ;  /* 0x0000000002007343 */ /* 0x00efea0003c00000 */
[----:B------:R-:W-:Y:S05]  /*a8c0*/  EXIT ;  /* 0x000000000000794d */ /* 0x000fea0003800000 */
.L_x_6314:
[----:B---3--:R-:W0:Y:S02]  /*a8d0*/  F2I.U64.F64.TRUNC R16, R16 ;  /* 0x0000001000107311 */ /* 0x008e24000030d800 */
[----:B0-----:R-:W-:Y:S01]  /*a8e0*/  STG.E.64 [R2.64], R16 ;  /* 0x0000001002007986 */ /* 0x001fe2000c101b24 */
[----:B------:R-:W-:Y:S05]  /*a8f0*/  EXIT ;  /* 0x000000000000794d */ /* 0x000fea0003800000 */
.L_x_6313:
[----:B---3--:R-:W0:Y:S02]  /*a900*/  F2I.U32.F64.TRUNC R17, R16 ;  /* 0x0000001000117311 */ /* 0x008e24000030d000 */
[----:B0-----:R-:W-:Y:S01]  /*a910*/  STG.E [R2.64], R17 ;  /* 0x0000001102007986 */ /* 0x001fe2000c101924 */
[----:B------:R-:W-:Y:S05]  /*a920*/  EXIT ;  /* 0x000000000000794d */ /* 0x000fea0003800000 */
        .weak           $__internal_7_$__cuda_sm20_div_rn_f64_full
        .type           $__internal_7_$__cuda_sm20_div_rn_f64_full,@function
        .size           $__internal_7_$__cuda_sm20_div_rn_f64_full,(.L_x_6683 - $__internal_7_$__cuda_sm20_div_rn_f64_full)
$__internal_7_$__cuda_sm20_div_rn_f64_full:
[C---:B------:R-:W-:Y:S01]  /*a930*/  FSETP.GEU.AND P0, PT, |R15|.reuse, 1.469367938527859385e-39, PT ;  /* 0x001000000f00780b */ /* 0x040fe20003f0e200 */
[----:B------:R-:W-:Y:S01]  /*a940*/  IMAD.MOV.U32 R8, RZ, RZ, 0x1 ;  /* 0x00000001ff087424 */ /* 0x000fe200078e00ff */
[----:B------:R-:W-:Y:S01]  /*a950*/  LOP3.LUT R20, R15, 0x800fffff, RZ, 0xc0, !PT ;  /* 0x800fffff0f147812 */ /* 0x000fe200078ec0ff */
[----:B------:R-:W-:Y:S01]  /*a960*/  IMAD.MOV.U32 R10, RZ, RZ, R12 ;  /* 0x000000ffff0a7224 */ /* 0x000fe200078e000c */
[C---:B------:R-:W-:Y:S01]  /*a970*/  FSETP.GEU.AND P3, PT, |R13|.reuse, 1.469367938527859385e-39, PT ;  /* 0x001000000d00780b */ /* 0x040fe20003f6e200 */
[----:B------:R-:W-:Y:S01]  /*a980*/  BSSY B0, `(.L_x_6315) ;  /* 0x0000053000007945 */ /* 0x000fe20003800000 */
[----:B------:R-:W-:Y:S01]  /*a990*/  LOP3.LUT R21, R20, 0x3ff00000, RZ, 0xfc, !PT ;  /* 0x3ff0000014157812 */ /* 0x000fe200078efcff */
[----:B------:R-:W-:Y:S01]  /*a9a0*/  IMAD.MOV.U32 R20, RZ, RZ, R14 ;  /* 0x000000ffff147224 */ /* 0x000fe200078e000e */
[----:B------:R-:W-:-:S02]  /*a9b0*/  LOP3.LUT R3, R13, 0x7ff00000, RZ, 0xc0, !PT ;  /* 0x7ff000000d037812 */ /* 0x000fc400078ec0ff */
[----:B------:R-:W-:-:S03]  /*a9c0*/  LOP3.LUT R30, R15, 0x7ff00000, RZ, 0xc0, !PT ;  /* 0x7ff000000f1e7812 */ /* 0x000fc600078ec0ff */
[----:B------:R-:W0:Y:S01]  /*a9d0*/  @!P0 DMUL R20, R14, 8.98846567431157953865e+307 ;  /* 0x7fe000000e148828 */ /* 0x000e220000000000 */
[----:B------:R-:W-:-:S03]  /*a9e0*/  ISETP.GE.U32.AND P2, PT, R3, R30, PT ;  /* 0x0000001e0300720c */ /* 0x000fc60003f46070 */
[----:B------:R-:W-:Y:S02]  /*a9f0*/  @!P3 LOP3.LUT R6, R15, 0x7ff00000, RZ, 0xc0, !PT ;  /* 0x7ff000000f06b812 */ /* 0x000fe400078ec0ff */
[----:B0-----:R-:W0:Y:S02]  /*aa00*/  MUFU.RCP64H R9, R21 ;  /* 0x0000001500097308 */ /* 0x001e240000001800 */
[----:B------:R-:W-:Y:S01]  /*aa10*/  @!P3 ISETP.GE.U32.AND P4, PT, R3, R6, PT ;  /* 0x000000060300b20c */ /* 0x000fe20003f86070 */
[----:B------:R-:W-:Y:S01]  /*aa20*/  IMAD.MOV.U32 R6, RZ, RZ, 0x1ca00000 ;  /* 0x1ca00000ff067424 */ /* 0x000fe200078e00ff */
[----:B------:R-:W-:-:S04]  /*aa30*/  @!P0 LOP3.LUT R30, R21, 0x7ff00000, RZ, 0xc0, !PT ;  /* 0x7ff00000151e8812 */ /* 0x000fc800078ec0ff */
[C---:B------:R-:W-:Y:S02]  /*aa40*/  @!P3 SEL R7, R6.reuse, 0x63400000, !P4 ;  /* 0x634000000607b807 */ /* 0x040fe40006000000 */
[----:B------:R-:W-:Y:S02]  /*aa50*/  SEL R11, R6, 0x63400000, !P2 ;  /* 0x63400000060b7807 */ /* 0x000fe40005000000 */
[--C-:B------:R-:W-:Y:S02]  /*aa60*/  @!P3 LOP3.LUT R7, R7, 0x80000000, R13.reuse, 0xf8, !PT ;  /* 0x800000000707b812 */ /* 0x100fe400078ef80d */
[----:B------:R-:W-:Y:S01]  /*aa70*/  LOP3.LUT R11, R11, 0x800fffff, R13, 0xf8, !PT ;  /* 0x800fffff0b0b7812 */ /* 0x000fe200078ef80d */
[----:B0-----:R-:W0:-:S06]  /*aa80*/  DFMA R32, R8, -R20, 1 ;  /* 0x3ff000000820742b */ /* 0x001e0c0000000814 */
[----:B0-----:R-:W0:-:S06]  /*aa90*/  DFMA R32, R32, R32, R32 ;  /* 0x000000202020722b */ /* 0x001e0c0000000020 */
[----:B0-----:R0:W1:Y:S02]  /*aaa0*/  DFMA R32, R8, R32, R8 ;  /* 0x000000200820722b */ /* 0x0010640000000008 */
[----:B0-----:R-:W-:Y:S01]  /*aab0*/  @!P3 LOP3.LUT R9, R7, 0x100000, RZ, 0xfc, !PT ;  /* 0x001000000709b812 */ /* 0x001fe200078efcff */
[----:B------:R-:W-:Y:S02]  /*aac0*/  @!P3 IMAD.MOV.U32 R8, RZ, RZ, RZ ;  /* 0x000000ffff08b224 */ /* 0x000fe400078e00ff */
[----:B------:R-:W-:Y:S01]  /*aad0*/  IMAD.MOV.U32 R7, RZ, RZ, R3 ;  /* 0x000000ffff077224 */ /* 0x000fe200078e0003 */
[----:B-1----:R-:W0:-:S04]  /*aae0*/  DFMA R34, R32, -R20, 1 ;  /* 0x3ff000002022742b */ /* 0x002e080000000814 */
[----:B------:R-:W1:-:S04]  /*aaf0*/  @!P3 DFMA R10, R10, 2, -R8 ;  /* 0x400000000a0ab82b */ /* 0x000e480000000808 */
[----:B0-----:R-:W0:-:S06]  /*ab00*/  DFMA R34, R32, R34, R32 ;  /* 0x000000222022722b */ /* 0x001e0c0000000020 */
[----:B-1----:R-:W-:Y:S01]  /*ab10*/  @!P3 LOP3.LUT R7, R11, 0x7ff00000, RZ, 0xc0, !PT ;  /* 0x7ff000000b07b812 */ /* 0x002fe200078ec0ff */
[----:B0-----:R-:W0:-:S03]  /*ab20*/  DMUL R32, R34, R10 ;  /* 0x0000000a22207228 */ /* 0x001e060000000000 */
[----:B------:R-:W-:-:S03]  /*ab30*/  IADD3 R31, R7, -0x1, RZ ;  /* 0xffffffff071f7810 */ /* 0x000fc60007ffe0ff */
[----:B0-----:R-:W0:Y:S01]  /*ab40*/  DFMA R8, R32, -R20, R10 ;  /* 0x800000142008722b */ /* 0x001e22000000000a */
[----:B------:R-:W-:Y:S02]  /*ab50*/  ISETP.GT.U32.AND P0, PT, R31, 0x7feffffe, PT ;  /* 0x7feffffe1f00780c */ /* 0x000fe40003f04070 */
[----:B------:R-:W-:-:S03]  /*ab60*/  IADD3 R31, R30, -0x1, RZ ;  /* 0xffffffff1e1f7810 */ /* 0x000fc60007ffe0ff */
[----:B0-----:R0:W1:Y:S01]  /*ab70*/  DFMA R8, R34, R8, R32 ;  /* 0x000000082208722b */ /* 0x0010620000000020 */
[----:B------:R-:W-:-:S13]  /*ab80*/  ISETP.GT.U32.OR P0, PT, R31, 0x7feffffe, P0 ;  /* 0x7feffffe1f00780c */ /* 0x000fda0000704470 */
        /* <DEDUP_REMOVED lines=29> */
.L_x_6316:
        /* <DEDUP_REMOVED lines=16> */
.L_x_6319:
[----:B------:R-:W-:Y:S01]  /*ae60*/  LOP3.LUT R33, R15, 0x80000, RZ, 0xfc, !PT ;  /* 0x000800000f217812 */ /* 0x000fe200078efcff */
[----:B------:R-:W-:Y:S01]  /*ae70*/  IMAD.MOV.U32 R32, RZ, RZ, R14 ;  /* 0x000000ffff207224 */ /* 0x000fe200078e000e */
[----:B------:R-:W-:Y:S05]  /*ae80*/  BRA `(.L_x_6317) ;  /* 0x0000002000007947 */ /* 0x000fea0003800000 */
.L_x_6318:
[----:B------:R-:W-:Y:S01]  /*ae90*/  LOP3.LUT R33, R13, 0x80000, RZ, 0xfc, !PT ;  /* 0x000800000d217812 */ /* 0x000fe200078efcff */
[----:B------:R-:W-:Y:S02]  /*aea0*/  IMAD.MOV.U32 R32, RZ, RZ, R12 ;  /* 0x000000ffff207224 */ /* 0x000fe400078e000c */
.L_x_6317:
[----:B------:R-:W-:Y:S05]  /*aeb0*/  BSYNC B0 ;  /* 0x0000000000007941 */ /* 0x000fea0003800000 */
.L_x_6315:
[----:B------:R-:W-:Y:S02]  /*aec0*/  IMAD.MOV.U32 R6, RZ, RZ, R0 ;  /* 0x000000ffff067224 */ /* 0x000fe400078e0000 */
[----:B------:R-:W-:-:S02]  /*aed0*/  IMAD.MOV.U32 R7, RZ, RZ, 0x0 ;  /* 0x00000000ff077424 */ /* 0x000fc400078e00ff */
[----:B------:R-:W-:Y:S02]  /*aee0*/  IMAD.MOV.U32 R8, RZ, RZ, R32 ;  /* 0x000000ffff087224 */ /* 0x000fe400078e0020 */
[----:B------:R-:W-:Y:S01]  /*aef0*/  IMAD.MOV.U32 R9, RZ, RZ, R33 ;  /* 0x000000ffff097224 */ /* 0x000fe200078e0021 */
[----:B------:R-:W-:Y:S06]  /*af00*/  RET.REL.NODEC R6 `(_ZN2at6native27unrolled_elementwise_kernelIZZZNS0_33launch_log_sigmoid_forward_kernelERNS_18TensorIteratorBaseEENKUlvE_clEvENKUlvE_clEvEUldE_St5arrayIPcLm2EELi4E23TrivialOffsetCalculatorILi1EjESB_NS0_6memory12LoadWithCastILi1EEENSC_13StoreWithCastILi1EEEEEviT_T0_T2_T3_T4_T5_) ;  /* 0xffff50f006007950 */ /* 0x000fec0003c3ffff */
.L_x_6320:
        /* <DEDUP_REMOVED lines=15> */
.L_x_6683:


//--------------------- .text._ZN2at6native18elementwise_kernelILi128ELi2EZNS0_22gpu_kernel_impl_nocastIZZZNS0_33launch_log_sigmoid_forward_kernelERNS_18TensorIteratorBaseEENKUlvE_clEvENKUlvE_clEvEUldE_EEvS4_RKT_EUliE_EEviT1_ --------------------------
	.section	.text._ZN2at6native18elementwise_kernelILi128ELi2EZNS0_22gpu_kernel_impl_nocastIZZZNS0_33launch_log_sigmoid_forward_kernelERNS_18TensorIteratorBaseEENKUlvE_clEvENKUlvE_clEvEUldE_EEvS4_RKT_EUliE_EEviT1_,"ax",@progbits
	.sectioninfo	@"SHI_REGISTERS=31"
	.align	128
        .global         _ZN2at6native18elementwise_kernelILi128ELi2EZNS0_22gpu_kernel_impl_nocastIZZZNS0_33launch_log_sigmoid_forward_kernelERNS_18TensorIteratorBaseEENKUlvE_clEvENKUlvE_clEvEUldE_EEvS4_RKT_EUliE_EEviT1_
        .type           _ZN2at6native18elementwise_kernelILi128ELi2EZNS0_22gpu_kernel_impl_nocastIZZZNS0_33launch_log_sigmoid_forward_kernelERNS_18TensorIteratorBaseEENKUlvE_clEvENKUlvE_clEvEUldE_EEvS4_RKT_EUliE_EEviT1_,@function
        .size           _ZN2at6native18elementwise_kernelILi128ELi2EZNS0_22gpu_kernel_impl_nocastIZZZNS0_33launch_log_sigmoid_forward_kernelERNS_18TensorIteratorBaseEENKUlvE_clEvENKUlvE_clEvEUldE_EEvS4_RKT_EUliE_EEviT1_,(.L_x_6684 - _ZN2at6native18elementwise_kernelILi128ELi2EZNS0_22gpu_kernel_impl_nocastIZZZNS0_33launch_log_sigmoid_forward_kernelERNS_18TensorIteratorBaseEENKUlvE_clEvENKUlvE_clEvEUldE_EEvS4_RKT_EUliE_EEviT1_)
        .other          _ZN2at6native18elementwise_kernelILi128ELi2EZNS0_22gpu_kernel_impl_nocastIZZZNS0_33launch_log_sigmoid_forward_kernelERNS_18TensorIteratorBaseEENKUlvE_clEvENKUlvE_clEvEUldE_EEvS4_RKT_EUliE_EEviT1_,@"STO_CUDA_ENTRY STV_DEFAULT"
_ZN2at6native18elementwise_kernelILi128ELi2EZNS0_22gpu_kernel_impl_nocastIZZZNS0_33launch_log_sigmoid_forward_kernelERNS_18TensorIteratorBaseEENKUlvE_clEvENKUlvE_clEvEUldE_EEvS4_RKT_EUliE_EEviT1_:
.text._ZN2at6native18elementwise_kernelILi128ELi2EZNS0_22gpu_kernel_impl_nocastIZZZNS0_33launch_log_sigmoid_forward_kernelERNS_18TensorIteratorBaseEENKUlvE_clEvENKUlvE_clEvEUldE_EEvS4_RKT_EUliE_EEviT1_:
        /* <DEDUP_REMOVED lines=9> */
[----:B------:R-:W-:Y:S01]  /*0090*/  HFMA2.MMA R0, -RZ, RZ, 0, 0 ;  /* 0x00000000ff007435 */ /* 0x000fe200000001ff */
[----:B------:R-:W-:-:S11]  /*00a0*/  IMAD.MOV.U32 R16, RZ, RZ, RZ ;  /* 0x000000ffff107224 */ /* 0x000fd600078e00ff */
[----:B------:R-:W-:Y:S05]  /*00b0*/  @!P0 BRA `(.L_x_6323) ;  /* 0x00000e0000008947 */ /* 0x000fea0003800000 */
[----:B------:R-:W-:Y:S01]  /*00c0*/  MOV R2, RZ ;  /* 0x000000ff00027202 */ /* 0x000fe20000000f00 */
[----:B------:R-:W-:Y:S01]  /*00d0*/  IMAD.MOV.U32 R3, RZ, RZ, R5 ;  /* 0x000000ffff037224 */ /* 0x000fe200078e0005 */
[----:B------:R-:W-:-:S03]  /*00e0*/  MOV R6, c[0x0][0x168] ;  /* 0x00005a0000067a02 */ /* 0x000fc60000000f00 */
[----:B------:R-:W-:Y:S01]  /*00f0*/  IMAD.HI.U32 R2, R5, c[0x0][0x170], R2 ;  /* 0x00005c0005027a27 */ /* 0x000fe200078e0002 */
[----:B------:R-:W-:-:S04]  /*0100*/  ISETP.NE.AND P0, PT, R6, 0x1, PT ;  /* 0x000000010600780c */ /* 0x000fc80003f05270 */
[----:B------:R-:W-:-:S05]  /*0110*/  SHF.R.U32.HI R3, RZ, c[0x0][0x174], R2 ;  /* 0x00005d00ff037a19 */ /* 0x000fca0000011602 */
[----:B------:R-:W-:-:S04]  /*0120*/  IMAD.MOV R0, RZ, RZ, -R3 ;  /* 0x000000ffff007224 */ /* 0x000fc800078e0a03 */
[----:B------:R-:W-:-:S04]  /*0130*/  IMAD R0, R0, c[0x0][0x16c], R5 ;  /* 0x00005b0000007a24 */ /* 0x000fc800078e0205 */
[C---:B------:R-:W-:Y:S02]  /*0140*/  IMAD R16, R0.reuse, c[0x0][0x298], RZ ;  /* 0x0000a60000107a24 */ /* 0x040fe400078e02ff */
[----:B------:R-:W-:Y:S01]  /*0150*/  IMAD R0, R0, c[0x0][0x29c], RZ ;  /* 0x0000a70000007a24 */ /* 0x000fe200078e02ff */
        /* <DEDUP_REMOVED lines=202> */
[----:B------:R-:W-:Y:S01]  /*0e00*/  SHF.R.U32.HI R5, RZ, c[0x0][0x288], R4 ;  /* 0x0000a200ff057a19 */ /* 0x000fe20000011604 */
[----:B------:R-:W-:-:S03]  /*0e10*/  @P0 IMAD.MOV.U32 R4, RZ, RZ, RZ ;  /* 0x000000ffff040224 */ /* 0x000fc600078e00ff */
[C---:B------:R-:W-:Y:S01]  /*0e20*/  IADD3 R7, -R5.reuse, RZ, RZ ;  /* 0x000000ff05077210 */ /* 0x040fe20007ffe1ff */
        /* <DEDUP_REMOVED lines=8> */
[----:B------:R-:W-:-:S05]  /*0eb0*/  @P0 IMAD R0, R5, c[0x0][0x35c], R0 ;  /* 0x0000d70005000a24 */ /* 0x000fca00078e0200 */
.L_x_6323:
[----:B------:R-:W-:-:S04]  /*0ec0*/  IADD3 R14, P0, R0, c[0x0][0x368], RZ ;  /* 0x0000da00000e7a10 */ /* 0x000fc80007f1e0ff */
[----:B------:R-:W-:-:S06]  /*0ed0*/  IADD3.X R15, RZ, c[0x0][0x36c], RZ, P0, !PT ;  /* 0x0000db00ff0f7a10 */ /* 0x000fcc00007fe4ff */
[----:B------:R-:W2:Y:S01]  /*0ee0*/  LDG.E.64 R14, [R14.64] ;  /* 0x000000040e0e7981 */ /* 0x000ea2000c1e1b00 */
[----:B------:R-:W-:Y:S01]  /*0ef0*/  IMAD.MOV.U32 R2, RZ, RZ, 0x652b82fe ;  /* 0x652b82feff027424 */ /* 0x000fe200078e00ff */
[----:B------:R-:W-:Y:S01]  /*0f00*/  MOV R3, 0x3ff71547 ;  /* 0x3ff7154700037802 */ /* 0x000fe20000000f00 */
[----:B------:R-:W-:Y:S01]  /*0f10*/  IMAD.MOV.U32 R8, RZ, RZ, 0x69ce2bdf ;  /* 0x69ce2bdfff087424 */ /* 0x000fe200078e00ff */
[----:B------:R-:W-:Y:S01]  /*0f20*/  MOV R9, 0x3e5ade15 ;  /* 0x3e5ade1500097802 */ /* 0x000fe20000000f00 */
[----:B------:R-:W-:Y:S01]  /*0f30*/  BSSY B1, `(.L_x_6324) ;  /* 0x0000023000017945 */ /* 0x000fe20003800000 */
[----:B------:R-:W-:Y:S02]  /*0f40*/  IADD3 R16, P0, R16, c[0x0][0x360], RZ ;  /* 0x0000d80010107a10 */ /* 0x000fe40007f1e0ff */
        /* <DEDUP_REMOVED lines=28> */
[----:B------:R-:W-:Y:S01]  /*1110*/  @!P2 IMAD.IADD R2, R2, 0x1, -R3 ;  /* 0x000000010202a824 */ /* 0x000fe200078e0a03 */
[----:B------:R-:W-:-:S04]  /*1120*/  @!P2 LEA R3, R3, R7, 0x14 ;  /* 0x000000070303a211 */ /* 0x000fc800078ea0ff */
[----:B------:R-:W-:Y:S01]  /*1130*/  @!P2 LEA R5, R2, 0x3ff00000, 0x14 ;  /* 0x3ff000000205a811 */ /* 0x000fe200078ea0ff */
[----:B------:R-:W-:-:S06]  /*1140*/  @!P2 IMAD.MOV.U32 R2, RZ, RZ, R6 ;  /* 0x000000ffff02a224 */ /* 0x000fcc00078e0006 */
[----:B------:R0:W1:-:S06]  /*1150*/  @!P2 DMUL R18, R2, R4 ;  /* 0x000000040212a228 */ /* 0x00004c0000000000 */
.L_x_6325:
[----:B------:R-:W-:Y:S05]  /*1160*/  BSYNC B1 ;  /* 0x0000000000017941 */ /* 0x000fea0003800000 */
.L_x_6324:
[C---:B-1----:R-:W-:Y:S01]  /*1170*/  FSETP.GEU.FTZ.AND P2, PT, R19.reuse, 1.7916666269302368164, PT ;  /* 0x3fe555551300780b */ /* 0x042fe20003f5e000 */
[----:B------:R-:W-:Y:S01]  /*1180*/  BSSY B1, `(.L_x_6326) ;  /* 0x0000065000017945 */ /* 0x000fe20003800000 */
[----:B------:R-:W-:Y:S01]  /*1190*/  FSETP.GT.FTZ.AND P1, PT, R19, -1.6999999284744262695, PT ;  /* 0xbfd999991300780b */ /* 0x000fe20003f34000 */
[----:B------:R-:W-:-:S12]  /*11a0*/  IMAD.X R17, RZ, RZ, c[0x0][0x364], P0 ;  /* 0x0000d900ff117624 */ /* 0x000fd800000e06ff */
[----:B------:R-:W-:Y:S05]  /*11b0*/  @P1 BRA !P2, `(.L_x_6327) ;  /* 0x000003d000001947 */ /* 0x000fea0005000000 */
[----:B0-----:R-:W0:-:S10]  /*11c0*/  DADD R2, R18, 1 ;  /* 0x3ff0000012027429 */ /* 0x001e140000000000 */
[----:B0-----:R-:W-:Y:S01]  /*11d0*/  ISETP.GT.AND P0, PT, R3, 0xfffff, PT ;  /* 0x000fffff0300780c */ /* 0x001fe20003f04270 */
[----:B------:R-:W-:Y:S01]  /*11e0*/  IMAD.MOV.U32 R5, RZ, RZ, R3 ;  /* 0x000000ffff057224 */ /* 0x000fe200078e0003 */
[----:B------:R-:W-:-:S11]  /*11f0*/  MOV R4, R2 ;  /* 0x0000000200047202 */ /* 0x000fd60000000f00 */
[----:B------:R-:W0:-:S10]  /*1200*/  @!P0 DMUL R4, R4, 1.80143985094819840000e+16 ;  /* 0x4350000004048828 */ /* 0x000e140000000000 */
[----:B0-----:R-:W-:Y:S02]  /*1210*/  @!P0 MOV R3, R5 ;  /* 0x0000000500038202 */ /* 0x001fe40000000f00 */
[----:B------:R-:W-:Y:S02]  /*1220*/  @!P0 MOV R2, R4 ;  /* 0x0000000400028202 */ /* 0x000fe40000000f00 */
[----:B------:R-:W-:-:S04]  /*1230*/  IADD3 R0, R3, -0x1, RZ ;  /* 0xffffffff03007810 */ /* 0x000fc80007ffe0ff */
[----:B------:R-:W-:Y:S01]  /*1240*/  ISETP.GE.U32.AND P1, PT, R0, 0x7fefffff, PT ;  /* 0x7fefffff0000780c */ /* 0x000fe20003f26070 */
[----:B------:R-:W-:Y:S02]  /*1250*/  IMAD.MOV.U32 R0, RZ, RZ, -0x3ff ;  /* 0xfffffc01ff007424 */ /* 0x000fe400078e00ff */
[----:B------:R-:W-:-:S10]  /*1260*/  @!P0 IMAD.MOV.U32 R0, RZ, RZ, -0x435 ;  /* 0xfffffbcbff008424 */ /* 0x000fd400078e00ff */
[----:B------:R-:W-:Y:S01]  /*1270*/  @P1 IMAD.MOV.U32 R6, RZ, RZ, 0x0 ;  /* 0x00000000ff061424 */ /* 0x000fe200078e00ff */
[----:B------:R-:W-:Y:S02]  /*1280*/  @P1 MOV R7, 0x7ff00000 ;  /* 0x7ff0000000071802 */ /* 0x000fe40000000f00 */
[----:B------:R-:W-:-:S04]  /*1290*/  @P1 FSETP.NEU.FTZ.AND P2, PT, R5, RZ, PT ;  /* 0x000000ff0500120b */ /* 0x000fc80003f5d000 */
[----:B------:R-:W0:-:S10]  /*12a0*/  @P1 DFMA R6, R4, R6, +INF ;  /* 0x7ff000000406142b */ /* 0x000e140000000006 */
[----:B0-----:R-:W-:Y:S02]  /*12b0*/  @P1 FSEL R12, R6, RZ, P2 ;  /* 0x000000ff060c1208 */ /* 0x001fe40001000000 */
[----:B------:R-:W-:Y:S01]  /*12c0*/  @P1 FSEL R13, R7, -QNAN , P2 ;  /* 0xfff00000070d1808 */ /* 0x000fe20001000000 */
[----:B------:R-:W-:Y:S05]  /*12d0*/  @P1 BRA `(.L_x_6328) ;  /* 0x000004f000001947 */ /* 0x000fea0003800000 */
[----:B------:R-:W-:Y:S01]  /*12e0*/  LOP3.LUT R4, R3, 0x800fffff, RZ, 0xc0, !PT ;  /* 0x800fffff03047812 */ /* 0x000fe200078ec0ff */
[----:B------:R-:W-:Y:S01]  /*12f0*/  IMAD.MOV.U32 R18, RZ, RZ, 0x3ae80f1e ;  /* 0x3ae80f1eff127424 */ /* 0x000fe200078e00ff */
[----:B------:R-:W-:Y:S02]  /*1300*/  MOV R6, RZ ;  /* 0x000000ff00067202 */ /* 0x000fe40000000f00 */
[----:B------:R-:W-:Y:S02]  /*1310*/  LOP3.LUT R5, R4, 0x3ff00000, RZ, 0xfc, !PT ;  /* 0x3ff0000004057812 */ /* 0x000fe400078efcff */
[----:B------:R-:W-:Y:S02]  /*1320*/  MOV R4, R2 ;  /* 0x0000000200047202 */ /* 0x000fe40000000f00 */
[----:B------:R-:W-:-:S02]  /*1330*/  ISETP.GE.AND P0, PT, R5, 0x3ff6a09f, PT ;  /* 0x3ff6a09f0500780c */ /* 0x000fc40003f06270 */
[----:B------:R-:W-:Y:S02]  /*1340*/  MOV R19, 0x3eb1380b ;  /* 0x3eb1380b00137802 */ /* 0x000fe40000000f00 */
[----:B------:R-:W-:-:S09]  /*1350*/  LEA.HI R3, R3, R0, RZ, 0xc ;  /* 0x0000000003037211 */ /* 0x000fd200078f60ff */
        /* <DEDUP_REMOVED lines=35> */
.L_x_6327:
[----:B0-----:R-:W0:Y:S01]  /*1590*/  DADD R2, R18, 2 ;  /* 0x4000000012027429 */ /* 0x001e220000000000 */
[----:B------:R-:W-:Y:S01]  /*15a0*/  MOV R4, 0x1 ;  /* 0x0000000100047802 */ /* 0x000fe20000000f00 */
[----:B------:R-:W-:Y:S01]  /*15b0*/  BSSY B2, `(.L_x_6329) ;  /* 0x0000012000027945 */ /* 0x000fe20003800000 */
[----:B------:R-:W-:-:S03]  /*15c0*/  FSETP.GEU.AND P1, PT, |R19|, 6.5827683646048100446e-37, PT ;  /* 0x036000001300780b */ /* 0x000fc60003f2e200 */
        /* <DEDUP_REMOVED lines=15> */
[----:B------:R-:W-:Y:S05]  /*16c0*/  CALL.REL.NOINC `($__internal_8_$__cuda_sm20_div_rn_f64_full) ;  /* 0x00001a1000007944 */ /* 0x000fea0003c00000 */
.L_x_6330:
[----:B------:R-:W-:Y:S05]  /*16d0*/  BSYNC B2 ;  /* 0x0000000000027941 */ /* 0x000fea0003800000 */
.L_x_6329:
[----:B------:R-:W2:Y:S01]  /*16e0*/  DMUL R4, R4, R18 ;  /* 0x0000001204047228 */ /* 0x000ea20000000000 */
[----:B------:R-:W-:Y:S01]  /*16f0*/  IMAD.MOV.U32 R8, RZ, RZ, 0x2fbe14b5 ;  /* 0x2fbe14b5ff087424 */ /* 0x000fe200078e00ff */
[----:B------:R-:W-:-:S04]  /*1700*/  MOV R9, 0x3eb372fb ;  /* 0x3eb372fb00097802 */ /* 0x000fc80000000f00 */
        /* <DEDUP_REMOVED lines=12> */
.L_x_6328:
[----:B------:R-:W-:Y:S05]  /*17d0*/  BSYNC B1 ;  /* 0x0000000000017941 */ /* 0x000fea0003800000 */
.L_x_6326:
[----:B------:R-:W4:Y:S01]  /*17e0*/  DSETP.MIN.AND P0, P1, RZ, R14, PT ;  /* 0x0000000eff00722a */ /* 0x000f220003900000 */
[----:B------:R-:W-:Y:S01]  /*17f0*/  IMAD.MOV.U32 R3, RZ, RZ, R15 ;  /* 0x000000ffff037224 */ /* 0x000fe200078e000f */
[----:B------:R-:W-:Y:S01]  /*1800*/  MOV R0, RZ ;  /* 0x000000ff00007202 */ /* 0x000fe20000000f00 */
[----:B------:R-:W-:-:S03]  /*1810*/  IMAD.MOV.U32 R2, RZ, RZ, RZ ;  /* 0x000000ffff027224 */ /* 0x000fc600078e00ff */
[----:B0---4-:R-:W-:Y:S02]  /*1820*/  FSEL R5, R0, R3, P0 ;  /* 0x0000000300057208 */ /* 0x011fe40000000000 */
[----:B------:R-:W-:-:S06]  /*1830*/  SEL R2, R2, R14, P0 ;  /* 0x0000000e02027207 */ /* 0x000fcc0000000000 */
[----:B------:R-:W-:-:S04]  /*1840*/  @P1 LOP3.LUT R5, R3, 0x80000, RZ, 0xfc, !PT ;  /* 0x0008000003051812 */ /* 0x000fc800078efcff */
[----:B------:R-:W-:Y:S01]  /*1850*/  MOV R3, R5 ;  /* 0x0000000500037202 */ /* 0x000fe20000000f00 */
[----:B------:R-:W-:-:S05]  /*1860*/  IMAD R5, R27, 0x100, R28 ;  /* 0x000001001b057824 */ /* 0x000fca00078e021c */
[----:B-1-3--:R-:W0:Y:S01]  /*1870*/  DADD R12, R2, -R12 ;  /* 0x00000000020c7229 */ /* 0x00ae22000000080c */
[----:B------:R-:W-:-:S06]  /*1880*/  IADD3 R5, R5, 0x80, RZ ;  /* 0x0000008005057810 */ /* 0x000fcc0007ffe0ff */
[----:B0-----:R0:W-:Y:S04]  /*1890*/  STG.E.64 [R16.64], R12 ;  /* 0x0000000c10007986 */ /* 0x0011e8000c101b04 */
.L_x_6322:
[----:B------:R-:W-:Y:S05]  /*18a0*/  BSYNC B0 ;  /* 0x0000000000007941 */ /* 0x000fea0003800000 */
.L_x_6321:
[----:B------:R-:W-:-:S13]  /*18b0*/  ISETP.GE.AND P0, PT, R5, c[0x0][0x160], PT ;  /* 0x0000580005007a0c */ /* 0x000fda0003f06270 */
[----:B------:R-:W-:Y:S05]  /*18c0*/  @P0 EXIT ;  /* 0x000000000000094d */ /* 0x000fea0003800000 */
[----:B------:R-:W-:Y:S01]  /*18d0*/  ISETP.NE.AND P0, PT, RZ, c[0x0][0x168], PT ;  /* 0x00005a00ff007a0c */ /* 0x000fe20003f05270 */
[----:B0-----:R-:W-:Y:S01]  /*18e0*/  IMAD.MOV.U32 R16, RZ, RZ, RZ ;  /* 0x000000ffff107224 */ /* 0x001fe200078e00ff */
[----:B------:R-:W-:-:S11]  /*18f0*/  MOV R0, RZ ;  /* 0x000000ff00007202 */ /* 0x000fd60000000f00 */
[----:B------:R-:W-:Y:S05]  /*1900*/  @!P0 BRA `(.L_x_6331) ;  /* 0x00000e0000008947 */ /* 0x000fea0003800000 */
[----:B------:R-:W-:Y:S01]  /*1910*/  HFMA2.MMA R2, -RZ, RZ, 0, 0 ;  /* 0x00000000ff027435 */ /* 0x000fe200000001ff */
[----:B------:R-:W-:Y:S01]  /*1920*/  IMAD.MOV.U32 R3, RZ, RZ, R5 ;  /* 0x000000ffff037224 */ /* 0x000fe200078e0005 */
[----:B------:R-:W-:-:S04]  /*1930*/  MOV R6, c[0x0][0x168] ;  /* 0x00005a0000067a02 */ /* 0x000fc80000000f00 */
[----:B------:R-:W-:-:S04]  /*1940*/  ISETP.NE.AND P0, PT, R6, 0x1, PT ;  /* 0x000000010600780c */ /* 0x000fc80003f05270 */
[----:B------:R-:W-:-:S05]  /*1950*/  IMAD.HI.U32 R2, R5, c[0x0][0x170], R2 ;  /* 0x00005c0005027a27 */ /* 0x000fca00078e0002 */
        /* <DEDUP_REMOVED lines=219> */
.L_x_6331:
[----:B--2---:R-:W-:-:S04]  /*2710*/  IADD3 R18, P0, R0, c[0x0][0x368], RZ ;  /* 0x0000da0000127a10 */ /* 0x004fc80007f1e0ff */
        /* <DEDUP_REMOVED lines=41> */
.L_x_6333:
[----:B------:R-:W-:Y:S05]  /*29b0*/  BSYNC B0 ;  /* 0x0000000000007941 */ /* 0x000fea0003800000 */
.L_x_6332:
        /* <DEDUP_REMOVED lines=66> */
.L_x_6335:
        /* <DEDUP_REMOVED lines=20> */
.L_x_6338:
[----:B------:R-:W-:Y:S05]  /*2f20*/  BSYNC B1 ;  /* 0x0000000000017941 */ /* 0x000fea0003800000 */
.L_x_6337:
        /* <DEDUP_REMOVED lines=15> */
.L_x_6336:
[----:B------:R-:W-:Y:S05]  /*3020*/  BSYNC B0 ;  /* 0x0000000000007941 */ /* 0x000fea0003800000 */
.L_x_6334:
[----:B------:R-:W4:Y:S01]  /*3030*/  DSETP.MIN.AND P0, P1, RZ, R18, PT ;  /* 0x00000012ff00722a */ /* 0x000f220003900000 */
[----:B------:R-:W-:Y:S01]  /*3040*/  IMAD.MOV.U32 R3, RZ, RZ, R19 ;  /* 0x000000ffff037224 */ /* 0x000fe200078e0013 */
[----:B------:R-:W-:Y:S01]  /*3050*/  MOV R0, RZ ;  /* 0x000000ff00007202 */ /* 0x000fe20000000f00 */
[----:B------:R-:W-:-:S03]  /*3060*/  IMAD.MOV.U32 R2, RZ, RZ, RZ ;  /* 0x000000ffff027224 */ /* 0x000fc600078e00ff */
[----:B0---4-:R-:W-:Y:S02]  /*3070*/  FSEL R5, R0, R3, P0 ;  /* 0x0000000300057208 */ /* 0x011fe40000000000 */
[----:B------:R-:W-:-:S06]  /*3080*/  SEL R2, R2, R18, P0 ;  /* 0x0000001202027207 */ /* 0x000fcc0000000000 */
[----:B------:R-:W-:-:S04]  /*3090*/  @P1 LOP3.LUT R5, R3, 0x80000, RZ, 0xfc, !PT ;  /* 0x0008000003051812 */ /* 0x000fc800078efcff */
[----:B------:R-:W-:-:S06]  /*30a0*/  MOV R3, R5 ;  /* 0x0000000500037202 */ /* 0x000fcc0000000f00 */
[----:B-1-3--:R-:W0:-:S07]  /*30b0*/  DADD R8, R2, -R8 ;  /* 0x0000000002087229 */ /* 0x00ae0e0000000808 */
[----:B0-----:R-:W-:Y:S01]  /*30c0*/  STG.E.64 [R16.64], R8 ;  /* 0x0000000810007986 */ /* 0x001fe2000c101b04 */
[----:B------:R-:W-:Y:S05]  /*30d0*/  EXIT ;  /* 0x000000000000794d */ /* 0x000fea0003800000 */
        .weak           $__internal_8_$__cuda_sm20_div_rn_f64_full
        .type           $__internal_8_$__cuda_sm20_div_rn_f64_full,@function
        .size           $__internal_8_$__cuda_sm20_div_rn_f64_full,(.L_x_6684 - $__internal_8_$__cuda_sm20_div_rn_f64_full)
$__internal_8_$__cuda_sm20_div_rn_f64_full:
[C---:B------:R-:W-:Y:S01]  /*30e0*/  FSETP.GEU.AND P0, PT, |R3|.reuse, 1.469367938527859385e-39, PT ;  /* 0x001000000300780b */ /* 0x040fe20003f0e200 */
[--C-:B------:R-:W-:Y:S01]  /*30f0*/  IMAD.MOV.U32 R10, RZ, RZ, R2.reuse ;  /* 0x000000ffff0a7224 */ /* 0x100fe200078e0002 */
[----:B------:R-:W-:Y:S01]  /*3100*/  LOP3.LUT R12, R3, 0x800fffff, RZ, 0xc0, !PT ;  /* 0x800fffff030c7812 */ /* 0x000fe200078ec0ff */
[----:B------:R-:W-:Y:S01]  /*3110*/  IMAD.MOV.U32 R24, RZ, RZ, 0x1 ;  /* 0x00000001ff187424 */ /* 0x000fe200078e00ff */
[----:B------:R-:W-:Y:S01]  /*3120*/  MOV R11, R3 ;  /* 0x00000003000b7202 */ /* 0x000fe20000000f00 */
[----:B------:R-:W-:Y:S01]  /*3130*/  BSSY B3, `(.L_x_6339) ;  /* 0x0000055000037945 */ /* 0x000fe20003800000 */
[C---:B------:R-:W-:Y:S02]  /*3140*/  FSETP.GEU.AND P2, PT, |R9|.reuse, 1.469367938527859385e-39, PT ;  /* 0x001000000900780b */ /* 0x040fe40003f4e200 */
[----:B------:R-:W-:Y:S01]  /*3150*/  LOP3.LUT R13, R12, 0x3ff00000, RZ, 0xfc, !PT ;  /* 0x3ff000000c0d7812 */ /* 0x000fe200078efcff */
[----:B------:R-:W-:Y:S01]  /*3160*/  IMAD.MOV.U32 R12, RZ, RZ, R2 ;  /* 0x000000ffff0c7224 */ /* 0x000fe200078e0002 */
[----:B------:R-:W-:-:S02]  /*3170*/  LOP3.LUT R2, R9, 0x7ff00000, RZ, 0xc0, !PT ;  /* 0x7ff0000009027812 */ /* 0x000fc400078ec0ff */
[----:B------:R-:W-:Y:S01]  /*3180*/  LOP3.LUT R5, R3, 0x7ff00000, RZ, 0xc0, !PT ;  /* 0x7ff0000003057812 */ /* 0x000fe200078ec0ff */
[----:B------:R-:W0:Y:S01]  /*3190*/  @!P0 DMUL R12, R10, 8.98846567431157953865e+307 ;  /* 0x7fe000000a0c8828 */ /* 0x000e220000000000 */
[----:B------:R-:W-:Y:S02]  /*31a0*/  MOV R3, 0x1ca00000 ;  /* 0x1ca0000000037802 */ /* 0x000fe40000000f00 */
[----:B------:R-:W-:Y:S02]  /*31b0*/  ISETP.GE.U32.AND P1, PT, R2, R5, PT ;  /* 0x000000050200720c */ /* 0x000fe40003f26070 */
[----:B------:R-:W-:Y:S01]  /*31c0*/  MOV R6, R8 ;  /* 0x0000000800067202 */ /* 0x000fe20000000f00 */
[----:B0-----:R-:W0:Y:S01]  /*31d0*/  MUFU.RCP64H R25, R13 ;  /* 0x0000000d00197308 */ /* 0x001e220000001800 */
[----:B------:R-:W-:Y:S01]  /*31e0*/  @!P2 LOP3.LUT R7, R11, 0x7ff00000, RZ, 0xc0, !PT ;  /* 0x7ff000000b07a812 */ /* 0x000fe200078ec0ff */
[----:B------:R-:W-:Y:S02]  /*31f0*/  @!P2 IMAD.MOV.U32 R22, RZ, RZ, RZ ;  /* 0x000000ffff16a224 */ /* 0x000fe400078e00ff */
[----:B------:R-:W-:-:S02]  /*3200*/  @!P0 LOP3.LUT R5, R13, 0x7ff00000, RZ, 0xc0, !PT ;  /* 0x7ff000000d058812 */ /* 0x000fc400078ec0ff */
[----:B------:R-:W-:Y:S02]  /*3210*/  @!P2 ISETP.GE.U32.AND P3, PT, R2, R7, PT ;  /* 0x000000070200a20c */ /* 0x000fe40003f66070 */
[C---:B------:R-:W-:Y:S02]  /*3220*/  SEL R7, R3.reuse, 0x63400000, !P1 ;  /* 0x6340000003077807 */ /* 0x040fe40004800000 */
[----:B------:R-:W-:Y:S02]  /*3230*/  @!P2 SEL R23, R3, 0x63400000, !P3 ;  /* 0x634000000317a807 */ /* 0x000fe40005800000 */
[--C-:B------:R-:W-:Y:S02]  /*3240*/  LOP3.LUT R7, R7, 0x800fffff, R9.reuse, 0xf8, !PT ;  /* 0x800fffff07077812 */ /* 0x100fe400078ef809 */
[----:B------:R-:W-:Y:S01]  /*3250*/  @!P2 LOP3.LUT R4, R23, 0x80000000, R9, 0xf8, !PT ;  /* 0x800000001704a812 */ /* 0x000fe200078ef809 */
[----:B0-----:R-:W0:Y:S01]  /*3260*/  DFMA R20, R24, -R12, 1 ;  /* 0x3ff000001814742b */ /* 0x001e22000000080c */
[----:B------:R-:W-:-:S02]  /*3270*/  IADD3 R26, R5, -0x1, RZ ;  /* 0xffffffff051a7810 */ /* 0x000fc40007ffe0ff */
[----:B------:R-:W-:Y:S02]  /*3280*/  @!P2 LOP3.LUT R23, R4, 0x100000, RZ, 0xfc, !PT ;  /* 0x001000000417a812 */ /* 0x000fe400078efcff */
[----:B------:R-:W-:Y:S01]  /*3290*/  MOV R4, R2 ;  /* 0x0000000200047202 */ /* 0x000fe20000000f00 */
[----:B0-----:R-:W0:-:S04]  /*32a0*/  DFMA R20, R20, R20, R20 ;  /* 0x000000141414722b */ /* 0x001e080000000014 */
        /* <DEDUP_REMOVED lines=16> */
[----:B------:R-:W-:-:S04]  /*33b0*/  IMNMX R4, R4, -0x46a00000, !PT ;  /* 0xb960000004047817 */ /* 0x000fc80007800200 */
[----:B------:R-:W-:-:S04]  /*33c0*/  IMNMX R4, R4, 0x46a00000, PT ;  /* 0x46a0000004047817 */ /* 0x000fc80003800200 */
[----:B------:R-:W-:Y:S01]  /*33d0*/  IADD3 R8, -R3, R4, RZ ;  /* 0x0000000403087210 */ /* 0x000fe20007ffe1ff */
[----:B------:R-:W-:-:S03]  /*33e0*/  IMAD.MOV.U32 R4, RZ, RZ, RZ ;  /* 0x000000ffff047224 */ /* 0x000fc600078e00ff */
[----:B------:R-:W-:-:S06]  /*33f0*/  IADD3 R5, R8, 0x7fe00000, RZ ;  /* 0x7fe0000008057810 */ /* 0x000fcc0007ffe0ff */
[----:B-1----:R-:W1:-:S10]  /*3400*/  DMUL R2, R24, R4 ;  /* 0x0000000418027228 */ /* 0x002e540000000000 */
[----:B-1----:R-:W-:-:S13]  /*3410*/  FSETP.GTU.AND P0, PT, |R3|, 1.469367938527859385e-39, PT ;  /* 0x001000000300780b */ /* 0x002fda0003f0c200 */
[----:B------:R-:W-:Y:S05]  /*3420*/  @P0 BRA `(.L_x_6341) ;  /* 0x0000025000000947 */ /* 0x000fea0003800000 */
[----:B------:R-:W1:Y:S01]  /*3430*/  DFMA R6, R24, -R12, R6 ;  /* 0x8000000c1806722b */ /* 0x000e620000000006 */
[----:B------:R-:W-:-:S09]  /*3440*/  MOV R4, RZ ;  /* 0x000000ff00047202 */ /* 0x000fd20000000f00 */
[C---:B-1----:R-:W-:Y:S02]  /*3450*/  FSETP.NEU.AND P0, PT, R7.reuse, RZ, PT ;  /* 0x000000ff0700720b */ /* 0x042fe40003f0d000 */
[----:B------:R-:W-:-:S04]  /*3460*/  LOP3.LUT R11, R7, 0x80000000, R11, 0x48, !PT ;  /* 0x80000000070b7812 */ /* 0x000fc800078e480b */
[----:B------:R-:W-:-:S07]  /*3470*/  LOP3.LUT R5, R11, R5, RZ, 0xfc, !PT ;  /* 0x000000050b057212 */ /* 0x000fce00078efcff */
[----:B------:R-:W-:Y:S05]  /*3480*/  @!P0 BRA `(.L_x_6341) ;  /* 0x000001f000008947 */ /* 0x000fea0003800000 */
[----:B------:R-:W-:Y:S01]  /*3490*/  IMAD.MOV R7, RZ, RZ, -R8 ;  /* 0x000000ffff077224 */ /* 0x000fe200078e0a08 */
[----:B------:R-:W-:Y:S01]  /*34a0*/  MOV R6, RZ ;  /* 0x000000ff00067202 */ /* 0x000fe20000000f00 */
[----:B------:R-:W1:-:S05]  /*34b0*/  DMUL.RP R4, R24, R4 ;  /* 0x0000000418047228 */ /* 0x000e4a0000008000 */
[----:B------:R-:W2:-:S05]  /*34c0*/  DFMA R6, R2, -R6, R24 ;  /* 0x800000060206722b */ /* 0x000e8a0000000018 */
[----:B-1----:R-:W-:Y:S02]  /*34d0*/  LOP3.LUT R11, R5, R11, RZ, 0x3c, !PT ;  /* 0x0000000b050b7212 */ /* 0x002fe400078e3cff */
[----:B--2---:R-:W-:-:S04]  /*34e0*/  IADD3 R6, -R8, -0x43300000, RZ ;  /* 0xbcd0000008067810 */ /* 0x004fc80007ffe1ff */
[----:B------:R-:W-:-:S04]  /*34f0*/  FSETP.NEU.AND P0, PT, |R7|, R6, PT ;  /* 0x000000060700720b */ /* 0x000fc80003f0d200 */
[----:B------:R-:W-:Y:S02]  /*3500*/  FSEL R2, R4, R2, !P0 ;  /* 0x0000000204027208 */ /* 0x000fe40004000000 */
[----:B------:R-:W-:Y:S01]  /*3510*/  FSEL R3, R11, R3, !P0 ;  /* 0x000000030b037208 */ /* 0x000fe20004000000 */
[----:B------:R-:W-:Y:S05]  /*3520*/  BRA `(.L_x_6341) ;  /* 0x0000015000007947 */ /* 0x000fea0003800000 */
.L_x_6340:
[----:B------:R-:W2:-:S14]  /*3530*/  DSETP.NAN.AND P0, PT, R8, R8, PT ;  /* 0x000000080800722a */ /* 0x000e9c0003f08000 */
[----:B--2---:R-:W-:Y:S05]  /*3540*/  @P0 BRA `(.L_x_6342) ;  /* 0x0000011000000947 */ /* 0x004fea0003800000 */
[----:B------:R-:W2:-:S14]  /*3550*/  DSETP.NAN.AND P0, PT, R10, R10, PT ;  /* 0x0000000a0a00722a */ /* 0x000e9c0003f08000 */
[----:B--2---:R-:W-:Y:S05]  /*3560*/  @P0 BRA `(.L_x_6343) ;  /* 0x000000c000000947 */ /* 0x004fea0003800000 */
[----:B------:R-:W-:Y:S01]  /*3570*/  ISETP.NE.AND P0, PT, R4, R5, PT ;  /* 0x000000050400720c */ /* 0x000fe20003f05270 */
[----:B------:R-:W-:Y:S01]  /*3580*/  IMAD.MOV.U32 R2, RZ, RZ, 0x0 ;  /* 0x00000000ff027424 */ /* 0x000fe200078e00ff */
[----:B------:R-:W-:-:S11]  /*3590*/  MOV R3, 0xfff80000 ;  /* 0xfff8000000037802 */ /* 0x000fd60000000f00 */
[----:B------:R-:W-:Y:S05]  /*35a0*/  @!P0 BRA `(.L_x_6341) ;  /* 0x000000d000008947 */ /* 0x000fea0003800000 */
[----:B------:R-:W-:Y:S02]  /*35b0*/  ISETP.NE.AND P0, PT, R4, 0x7ff00000, PT ;  /* 0x7ff000000400780c */ /* 0x000fe40003f05270 */
[----:B------:R-:W-:Y:S02]  /*35c0*/  LOP3.LUT R3, R9, 0x80000000, R11, 0x48, !PT ;  /* 0x8000000009037812 */ /* 0x000fe400078e480b */
[----:B------:R-:W-:-:S13]  /*35d0*/  ISETP.EQ.OR P0, PT, R5, RZ, !P0 ;  /* 0x000000ff0500720c */ /* 0x000fda0004702670 */
[----:B------:R-:W-:Y:S01]  /*35e0*/  @P0 LOP3.LUT R4, R3, 0x7ff00000, RZ, 0xfc, !PT ;  /* 0x7ff0000003040812 */ /* 0x000fe200078efcff */
[----:B------:R-:W-:Y:S01]  /*35f0*/  @!P0 IMAD.MOV.U32 R2, RZ, RZ, RZ ;  /* 0x000000ffff028224 */ /* 0x000fe200078e00ff */
[----:B------:R-:W-:-:S03]  /*3600*/  @P0 MOV R2, RZ ;  /* 0x000000ff00020202 */ /* 0x000fc60000000f00 */
[----:B------:R-:W-:Y:S01]  /*3610*/  @P0 IMAD.MOV.U32 R3, RZ, RZ, R4 ;  /* 0x000000ffff030224 */ /* 0x000fe200078e0004 */
[----:B------:R-:W-:Y:S05]  /*3620*/  BRA `(.L_x_6341) ;  /* 0x0000005000007947 */ /* 0x000fea0003800000 */
.L_x_6343:
[----:B------:R-:W-:Y:S02]  /*3630*/  LOP3.LUT R3, R11, 0x80000, RZ, 0xfc, !PT ;  /* 0x000800000b037812 */ /* 0x000fe400078efcff */
[----:B------:R-:W-:Y:S01]  /*3640*/  MOV R2, R10 ;  /* 0x0000000a00027202 */ /* 0x000fe20000000f00 */
[----:B------:R-:W-:Y:S05]  /*3650*/  BRA `(.L_x_6341) ;  /* 0x0000002000007947 */ /* 0x000fea0003800000 */
.L_x_6342:
[----:B------:R-:W-:Y:S01]  /*3660*/  LOP3.LUT R3, R9, 0x80000, RZ, 0xfc, !PT ;  /* 0x0008000009037812 */ /* 0x000fe200078efcff */
[----:B------:R-:W-:Y:S02]  /*3670*/  IMAD.MOV.U32 R2, RZ, RZ, R8 ;  /* 0x000000ffff027224 */ /* 0x000fe400078e0008 */
.L_x_6341:
[----:B------:R-:W-:Y:S05]  /*3680*/  BSYNC B3 ;  /* 0x0000000000037941 */ /* 0x000fea0003800000 */
.L_x_6339:
[----:B------:R-:W-:Y:S01]  /*3690*/  MOV R4, R2 ;  /* 0x0000000200047202 */ /* 0x000fe20000000f00 */
[----:B------:R-:W-:Y:S01]  /*36a0*/  IMAD.MOV.U32 R5, RZ, RZ, R3 ;  /* 0x000000ffff057224 */ /* 0x000fe200078e0003 */
[----:B------:R-:W-:Y:S01]  /*36b0*/  MOV R2, R0 ;  /* 0x0000000000027202 */ /* 0x000fe20000000f00 */
[----:B------:R-:W-:-:S04]  /*36c0*/  IMAD.MOV.U32 R3, RZ, RZ, 0x0 ;  /* 0x00000000ff037424 */ /* 0x000fc800078e00ff */
[----:B------:R-:W-:Y:S05]  /*36d0*/  RET.REL.NODEC R2 `(_ZN2at6native18elementwise_kernelILi128ELi2EZNS0_22gpu_kernel_impl_nocastIZZZNS0_33launch_log_sigmoid_forward_kernelERNS_18TensorIteratorBaseEENKUlvE_clEvENKUlvE_clEvEUldE_EEvS4_RKT_EUliE_EEviT1_) ;  /* 0xffffc92002007950 */ /* 0x000fea0003c3ffff */
.L_x_6344:
        /* <DEDUP_REMOVED lines=10> */
.L_x_6684:


//--------------------- .text._ZN2at6native27unrolled_elementwise_kernelIZZZNS0_33launch_log_sigmoid_forward_kernelERNS_18TensorIteratorBaseEENKUlvE_clEvENKUlvE_clEvEUldE_St5arrayIPcLm2EELi4E23TrivialOffsetCalculatorILi1EjESB_NS0_6memory15LoadWithoutCastENSC_16StoreWithoutCastEEEviT_T0_T2_T3_T4_T5_ --------------------------
	.section	.text._ZN2at6native27unrolled_elementwise_kernelIZZZNS0_33launch_log_sigmoid_forward_kernelERNS_18TensorIteratorBaseEENKUlvE_clEvENKUlvE_clEvEUldE_St5arrayIPcLm2EELi4E23TrivialOffsetCalculatorILi1EjESB_NS0_6memory15LoadWithoutCastENSC_16StoreWithoutCastEEEviT_T0_T2_T3_T4_T5_,"ax",@progbits
	.sectioninfo	@"SHI_REGISTERS=36"
	.align	128
        .global         _ZN2at6native27unrolled_elementwise_kernelIZZZNS0_33launch_log_sigmoid_forward_kernelERNS_18TensorIteratorBaseEENKUlvE_clEvENKUlvE_clEvEUldE_St5arrayIPcLm2EELi4E23TrivialOffsetCalculatorILi1EjESB_NS0_6memory15LoadWithoutCastENSC_16StoreWithoutCastEEEviT_T0_T2_T3_T4_T5_
        .type           _ZN2at6native27unrolled_elementwise_kernelIZZZNS0_33launch_log_sigmoid_forward_kernelERNS_18TensorIteratorBaseEENKUlvE_clEvENKUlvE_clEvEUldE_St5arrayIPcLm2EELi4E23TrivialOffsetCalculatorILi1EjESB_NS0_6memory15LoadWithoutCastENSC_16StoreWithoutCastEEEviT_T0_T2_T3_T4_T5_,@function
        .size           _ZN2at6native27unrolled_elementwise_kernelIZZZNS0_33launch_log_sigmoid_forward_kernelERNS_18TensorIteratorBaseEENKUlvE_clEvENKUlvE_clEvEUldE_St5arrayIPcLm2EELi4E23TrivialOffsetCalculatorILi1EjESB_NS0_6memory15LoadWithoutCastENSC_16StoreWithoutCastEEEviT_T0_T2_T3_T4_T5_,(.L_x_6685 - _ZN2at6native27unrolled_elementwise_kernelIZZZNS0_33launch_log_sigmoid_forward_kernelERNS_18TensorIteratorBaseEENKUlvE_clEvENKUlvE_clEvEUldE_St5arrayIPcLm2EELi4E23TrivialOffsetCalculatorILi1EjESB_NS0_6memory15LoadWithoutCastENSC_16StoreWithoutCastEEEviT_T0_T2_T3_T4_T5_)
        .other          _ZN2at6native27unrolled_elementwise_kernelIZZZNS0_33launch_log_sigmoid_forward_kernelERNS_18TensorIteratorBaseEENKUlvE_clEvENKUlvE_clEvEUldE_St5arrayIPcLm2EELi4E23TrivialOffsetCalculatorILi1EjESB_NS0_6memory15LoadWithoutCastENSC_16StoreWithoutCastEEEviT_T0_T2_T3_T4_T5_,@"STO_CUDA_ENTRY STV_DEFAULT"
_ZN2at6native27unrolled_elementwise_kernelIZZZNS0_33launch_log_sigmoid_forward_kernelERNS_18TensorIteratorBaseEENKUlvE_clEvENKUlvE_clEvEUldE_St5arrayIPcLm2EELi4E23TrivialOffsetCalculatorILi1EjESB_NS0_6memory15LoadWithoutCastENSC_16StoreWithoutCastEEEviT_T0_T2_T3_T4_T5_:
.text._ZN2at6native27unrolled_elementwise_kernelIZZZNS0_33launch_log_sigmoid_forward_kernelERNS_18TensorIteratorBaseEENKUlvE_clEvENKUlvE_clEvEUldE_St5arrayIPcLm2EELi4E23TrivialOffsetCalculatorILi1EjESB_NS0_6memory15LoadWithoutCastENSC_16StoreWithoutCastEEEviT_T0_T2_T3_T4_T5_:
[----:B------:R-:W-:Y:S02]  /*0000*/  IMAD.MOV.U32 R1, RZ, RZ, c[0x0][0x28] ;  /* 0x00000a00ff017624 */ /* 0x000fe400078e00ff */
[----:B------:R-:W0:Y:S01]  /*0010*/  S2R R2, SR_CTAID.X ;  /* 0x0000000000027919 */ /* 0x000e220000002500 */
[----:B------:R-:W-:Y:S01]  /*0020*/  IMAD.MOV.U32 R3, RZ, RZ, -0x200 ;  /* 0xfffffe00ff037424 */ /* 0x000fe200078e00ff */
[----:B------:R-:W-:Y:S01]  /*0030*/  CS2R R10, SRZ ;  /* 0x00000000000a7805 */ /* 0x000fe2000001ff00 */
[----:B------:R-:W-:Y:S01]  /*0040*/  CS2R R28, SRZ ;  /* 0x00000000001c7805 */ /* 0x000fe2000001ff00 */
[----:B------:R-:W1:Y:S01]  /*0050*/  S2R R0, SR_TID.X ;  /* 0x0000000000007919 */ /* 0x000e620000002100 */
[----:B------:R-:W-:Y:S01]  /*0060*/  CS2R R26, SRZ ;  /* 0x00000000001a7805 */ /* 0x000fe2000001ff00 */
[----:B------:R-:W-:Y:S01]  /*0070*/  CS2R R12, SRZ ;  /* 0x00000000000c7805 */ /* 0x000fe2000001ff00 */
[----:B------:R-:W-:Y:S01]  /*0080*/  ULDC.64 UR4, c[0x0][0x118] ;  /* 0x0000460000047ab9 */ /* 0x000fe20000000a00 */
[----:B0-----:R-:W-:-:S05]  /*0090*/  IMAD R3, R2, R3, c[0x0][0x160] ;  /* 0x0000580002037624 */ /* 0x001fca00078e0203 */
[----:B-1----:R-:W-:-:S13]  /*00a0*/  ISETP.GE.AND P2, PT, R0, R3, PT ;  /* 0x000000030000720c */ /* 0x002fda0003f46270 */
[----:B------:R-:W-:Y:S01]  /*00b0*/  @!P2 IMAD R4, R2, 0x200, R0 ;  /* 0x000002000204a824 */ /* 0x000fe200078e0200 */
[----:B------:R-:W-:Y:S01]  /*00c0*/  @!P2 IADD3 R0, R0, 0x80, RZ ;  /* 0x000000800000a810 */ /* 0x000fe20007ffe0ff */
[----:B------:R-:W-:-:S03]  /*00d0*/  @!P2 IMAD.MOV.U32 R5, RZ, RZ, 0x8 ;  /* 0x00000008ff05a424 */ /* 0x000fc600078e00ff */
[----:B------:R-:W-:Y:S01]  /*00e0*/  ISETP.GE.AND P0, PT, R0, R3, PT ;  /* 0x000000030000720c */ /* 0x000fe20003f06270 */
[----:B------:R-:W-:-:S05]  /*00f0*/  @!P2 IMAD.WIDE.U32 R4, R4, R5, c[0x0][0x170] ;  /* 0x00005c000404a625 */ /* 0x000fca00078e0005 */
[----:B------:R0:W5:Y:S07]  /*0100*/  @!P2 LDG.E.64 R10, [R4.64] ;  /* 0x00000004040aa981 */ /* 0x00016e000c1e1b00 */
        /* <DEDUP_REMOVED lines=12> */
[----:B------:R-:W-:Y:S02]  /*01d0*/  @!P1 IMAD R6, R2, 0x200, R0 ;  /* 0x0000020002069824 */ /* 0x000fe400078e0200 */
[----:B------:R-:W-:-:S04]  /*01e0*/  @!P1 IMAD.MOV.U32 R7, RZ, RZ, 0x8 ;  /* 0x00000008ff079424 */ /* 0x000fc800078e00ff */
[----:B------:R-:W-:-:S05]  /*01f0*/  @!P1 IMAD.WIDE.U32 R6, R6, R7, c[0x0][0x170] ;  /* 0x00005c0006069625 */ /* 0x000fca00078e0007 */
[----:B------:R0:W5:Y:S01]  /*0200*/  @!P1 LDG.E.64 R12, [R6.64] ;  /* 0x00000004060c9981 */ /* 0x000162000c1e1b00 */
[----:B------:R-:W-:Y:S01]  /*0210*/  BSSY B1, `(.L_x_6345) ;  /* 0x000009b000017945 */ /* 0x000fe20003800000 */
[----:B------:R-:W-:Y:S05]  /*0220*/  @P2 BRA `(.L_x_6346) ;  /* 0x0000099000002947 */ /* 0x000fea0003800000 */
[----:B0-----:R-:W-:Y:S01]  /*0230*/  IMAD.MOV.U32 R4, RZ, RZ, 0x652b82fe ;  /* 0x652b82feff047424 */ /* 0x001fe200078e00ff */
        /* <DEDUP_REMOVED lines=37> */
.L_x_6348:
[----:B------:R-:W-:Y:S05]  /*0490*/  BSYNC B0 ;  /* 0x0000000000007941 */ /* 0x000fea0003800000 */
.L_x_6347:
[C---:B-1----:R-:W-:Y:S01]  /*04a0*/  FSETP.GEU.FTZ.AND P1, PT, R9.reuse, 1.7916666269302368164, PT ;  /* 0x3fe555550900780b */ /* 0x042fe20003f3e000 */
[----:B------:R-:W-:Y:S01]  /*04b0*/  BSSY B2, `(.L_x_6349) ;  /* 0x0000066000027945 */ /* 0x000fe20003800000 */
[----:B------:R-:W-:-:S13]  /*04c0*/  FSETP.GT.FTZ.AND P0, PT, R9, -1.6999999284744262695, PT ;  /* 0xbfd999990900780b */ /* 0x000fda0003f14000 */
[----:B------:R-:W-:Y:S05]  /*04d0*/  @P0 BRA !P1, `(.L_x_6350) ;  /* 0x000003d000000947 */ /* 0x000fea0004800000 */
[----:B0-----:R-:W0:-:S10]  /*04e0*/  DADD R4, R8, 1 ;  /* 0x3ff0000008047429 */ /* 0x001e140000000000 */
[----:B0-----:R-:W-:Y:S01]  /*04f0*/  ISETP.GT.AND P0, PT, R5, 0xfffff, PT ;  /* 0x000fffff0500780c */ /* 0x001fe20003f04270 */
[----:B------:R-:W-:Y:S02]  /*0500*/  IMAD.MOV.U32 R6, RZ, RZ, R4 ;  /* 0x000000ffff067224 */ /* 0x000fe400078e0004 */
[----:B------:R-:W-:-:S10]  /*0510*/  IMAD.MOV.U32 R7, RZ, RZ, R5 ;  /* 0x000000ffff077224 */ /* 0x000fd400078e0005 */
        /* <DEDUP_REMOVED lines=16> */
[----:B------:R-:W-:Y:S01]  /*0620*/  MOV R21, 0x3eb1380b ;  /* 0x3eb1380b00157802 */ /* 0x000fe20000000f00 */
[----:B------:R-:W-:Y:S01]  /*0630*/  IMAD.MOV.U32 R20, RZ, RZ, 0x3ae80f1e ;  /* 0x3ae80f1eff147424 */ /* 0x000fe200078e00ff */
[----:B------:R-:W-:Y:S01]  /*0640*/  LOP3.LUT R7, R6, 0x3ff00000, RZ, 0xfc, !PT ;  /* 0x3ff0000006077812 */ /* 0x000fe200078efcff */
[----:B------:R-:W-:Y:S01]  /*0650*/  IMAD.MOV.U32 R6, RZ, RZ, R4 ;  /* 0x000000ffff067224 */ /* 0x000fe200078e0004 */
[----:B------:R-:W-:Y:S02]  /*0660*/  LEA.HI R5, R5, R0, RZ, 0xc ;  /* 0x0000000005057211 */ /* 0x000fe400078f60ff */
        /* <DEDUP_REMOVED lines=36> */
.L_x_6350:
        /* <DEDUP_REMOVED lines=19> */
[----:B------:R-:W-:Y:S05]  /*09e0*/  CALL.REL.NOINC `($__internal_9_$__cuda_sm20_div_rn_f64_full) ;  /* 0x0000217000007944 */ /* 0x000fea0003c00000 */
[----:B------:R-:W-:Y:S02]  /*09f0*/  IMAD.MOV.U32 R6, RZ, RZ, R14 ;  /* 0x000000ffff067224 */ /* 0x000fe400078e000e */
[----:B------:R-:W-:Y:S02]  /*0a00*/  IMAD.MOV.U32 R7, RZ, RZ, R15 ;  /* 0x000000ffff077224 */ /* 0x000fe400078e000f */
.L_x_6353:
[----:B------:R-:W-:Y:S05]  /*0a10*/  BSYNC B3 ;  /* 0x0000000000037941 */ /* 0x000fea0003800000 */
.L_x_6352:
        /* <DEDUP_REMOVED lines=15> */
.L_x_6351:
[----:B------:R-:W-:Y:S05]  /*0b10*/  BSYNC B2 ;  /* 0x0000000000027941 */ /* 0x000fea0003800000 */
.L_x_6349:
[----:B------:R2:W3:Y:S01]  /*0b20*/  DSETP.MIN.AND P0, P1, RZ, R10, PT ;  /* 0x0000000aff00722a */ /* 0x0004e20003900000 */
[----:B0-----:R-:W-:Y:S02]  /*0b30*/  IMAD.MOV.U32 R7, RZ, RZ, R11 ;  /* 0x000000ffff077224 */ /* 0x001fe400078e000b */
[----:B------:R-:W-:Y:S02]  /*0b40*/  IMAD.MOV.U32 R0, RZ, RZ, RZ ;  /* 0x000000ffff007224 */ /* 0x000fe400078e00ff */
[----:B------:R-:W-:Y:S02]  /*0b50*/  IMAD.MOV.U32 R5, RZ, RZ, R10 ;  /* 0x000000ffff057224 */ /* 0x000fe400078e000a */
[----:B--2---:R-:W-:Y:S01]  /*0b60*/  IMAD.MOV.U32 R10, RZ, RZ, RZ ;  /* 0x000000ffff0a7224 */ /* 0x004fe200078e00ff */
[----:B---3--:R-:W-:-:S04]  /*0b70*/  FSEL R15, R0, R7, P0 ;  /* 0x00000007000f7208 */ /* 0x008fc80000000000 */
[----:B------:R-:W-:Y:S02]  /*0b80*/  SEL R10, R10, R5, P0 ;  /* 0x000000050a0a7207 */ /* 0x000fe40000000000 */
[----:B------:R-:W-:-:S05]  /*0b90*/  @P1 LOP3.LUT R15, R7, 0x80000, RZ, 0xfc, !PT ;  /* 0x00080000070f1812 */ /* 0x000fca00078efcff */
[----:B------:R-:W-:-:S06]  /*0ba0*/  IMAD.MOV.U32 R11, RZ, RZ, R15 ;  /* 0x000000ffff0b7224 */ /* 0x000fcc00078e000f */
[----:B-1----:R0:W1:-:S06]  /*0bb0*/  DADD R10, R10, -R8 ;  /* 0x000000000a0a7229 */ /* 0x00204c0000000808 */
.L_x_6346:
[----:B------:R-:W-:Y:S05]  /*0bc0*/  BSYNC B1 ;  /* 0x0000000000017941 */ /* 0x000fea0003800000 */
.L_x_6345:
[----:B0-----:R-:W0:Y:S01]  /*0bd0*/  S2R R4, SR_TID.X ;  /* 0x0000000000047919 */ /* 0x001e220000002100 */
[----:B------:R-:W-:Y:S01]  /*0be0*/  BSSY B1, `(.L_x_6354) ;  /* 0x000009b000017945 */ /* 0x000fe20003800000 */
[----:B0-----:R-:W-:-:S04]  /*0bf0*/  IADD3 R0, R4, 0x80, RZ ;  /* 0x0000008004007810 */ /* 0x001fc80007ffe0ff */
[----:B------:R-:W-:-:S13]  /*0c00*/  ISETP.GE.AND P0, PT, R0, R3, PT ;  /* 0x000000030000720c */ /* 0x000fda0003f06270 */
[----:B------:R-:W-:Y:S05]  /*0c10*/  @P0 BRA `(.L_x_6355) ;  /* 0x0000097000000947 */ /* 0x000fea0003800000 */
[----:B------:R-:W-:Y:S01]  /*0c20*/  IMAD.MOV.U32 R6, RZ, RZ, 0x652b82fe ;  /* 0x652b82feff067424 */ /* 0x000fe200078e00ff */
[----:B------:R-:W-:Y:S01]  /*0c30*/  MOV R7, 0x3ff71547 ;  /* 0x3ff7154700077802 */ /* 0x000fe20000000f00 */
        /* <DEDUP_REMOVED lines=36> */
.L_x_6357:
[----:B------:R-:W-:Y:S05]  /*0e80*/  BSYNC B0 ;  /* 0x0000000000007941 */ /* 0x000fea0003800000 */
.L_x_6356:
[C---:B--2---:R-:W-:Y:S01]  /*0e90*/  FSETP.GEU.FTZ.AND P1, PT, R9.reuse, 1.7916666269302368164, PT ;  /* 0x3fe555550900780b */ /* 0x044fe20003f3e000 */
[----:B------:R-:W-:Y:S01]  /*0ea0*/  BSSY B2, `(.L_x_6358) ;  /* 0x0000066000027945 */ /* 0x000fe20003800000 */
[----:B------:R-:W-:-:S13]  /*0eb0*/  FSETP.GT.FTZ.AND P0, PT, R9, -1.6999999284744262695, PT ;  /* 0xbfd999990900780b */ /* 0x000fda0003f14000 */
[----:B------:R-:W-:Y:S05]  /*0ec0*/  @P0 BRA !P1, `(.L_x_6359) ;  /* 0x000003f000000947 */ /* 0x000fea0004800000 */
[----:B------:R-:W2:-:S10]  /*0ed0*/  DADD R8, R8, 1 ;  /* 0x3ff0000008087429 */ /* 0x000e940000000000 */
[----:B--2---:R-:W-:Y:S01]  /*0ee0*/  ISETP.GT.AND P0, PT, R9, 0xfffff, PT ;  /* 0x000fffff0900780c */ /* 0x004fe20003f04270 */
[----:B0-----:R-:W-:Y:S01]  /*0ef0*/  IMAD.MOV.U32 R6, RZ, RZ, R8 ;  /* 0x000000ffff067224 */ /* 0x001fe200078e0008 */
[----:B------:R-:W-:Y:S01]  /*0f00*/  MOV R16, R8 ;  /* 0x0000000800107202 */ /* 0x000fe20000000f00 */
        /* <DEDUP_REMOVED lines=59> */
.L_x_6359:
        /* <DEDUP_REMOVED lines=19> */
[----:B-1----:R-:W-:Y:S05]  /*13f0*/  CALL.REL.NOINC `($__internal_9_$__cuda_sm20_div_rn_f64_full) ;  /* 0x0000176000007944 */ /* 0x002fea0003c00000 */
.L_x_6362:
[----:B------:R-:W-:Y:S05]  /*1400*/  BSYNC B3 ;  /* 0x0000000000037941 */ /* 0x000fea0003800000 */
.L_x_6361:
        /* <DEDUP_REMOVED lines=15> */
.L_x_6360:
[----:B------:R-:W-:Y:S05]  /*1500*/  BSYNC B2 ;  /* 0x0000000000027941 */ /* 0x000fea0003800000 */
.L_x_6358:
[----:B------:R-:W3:Y:S01]  /*1510*/  DSETP.MIN.AND P0, P1, RZ, R28, PT ;  /* 0x0000001cff00722a */ /* 0x000ee20003900000 */
[----:B------:R-:W-:Y:S01]  /*1520*/  IMAD.MOV.U32 R0, RZ, RZ, RZ ;  /* 0x000000ffff007224 */ /* 0x000fe200078e00ff */
[----:B------:R-:W-:Y:S01]  /*1530*/  MOV R5, R29 ;  /* 0x0000001d00057202 */ /* 0x000fe20000000f00 */
[----:B0-----:R-:W-:-:S03]  /*1540*/  IMAD.MOV.U32 R6, RZ, RZ, RZ ;  /* 0x000000ffff067224 */ /* 0x001fc600078e00ff */
[----:B---3--:R-:W-:Y:S02]  /*1550*/  FSEL R7, R0, R5, P0 ;  /* 0x0000000500077208 */ /* 0x008fe40000000000 */
[----:B------:R-:W-:-:S06]  /*1560*/  SEL R6, R6, R28, P0 ;  /* 0x0000001c06067207 */ /* 0x000fcc0000000000 */
[----:B------:R-:W-:-:S06]  /*1570*/  @P1 LOP3.LUT R7, R5, 0x80000, RZ, 0xfc, !PT ;  /* 0x0008000005071812 */ /* 0x000fcc00078efcff */
[----:B--2---:R0:W2:-:S06]  /*1580*/  DADD R8, R6, -R8 ;  /* 0x0000000006087229 */ /* 0x00408c0000000808 */
.L_x_6355:
[----:B------:R-:W-:Y:S05]  /*1590*/  BSYNC B1 ;  /* 0x0000000000017941 */ /* 0x000fea0003800000 */
.L_x_6354:
        /* <DEDUP_REMOVED lines=41> */
[----:B------:R0:W3:-:S06]  /*1830*/  @!P1 DMUL R28, R6, R14 ;  /* 0x0000000e061c9228 */ /* 0x0000cc0000000000 */
.L_x_6366:
[----:B------:R-:W-:Y:S05]  /*1840*/  BSYNC B0 ;  /* 0x0000000000007941 */ /* 0x000fea0003800000 */
.L_x_6365:
[C---:B---3--:R-:W-:Y:S01]  /*1850*/  FSETP.GEU.FTZ.AND P1, PT, R29.reuse, 1.7916666269302368164, PT ;  /* 0x3fe555551d00780b */ /* 0x048fe20003f3e000 */
[----:B------:R-:W-:Y:S01]  /*1860*/  BSSY B2, `(.L_x_6367) ;  /* 0x0000065000027945 */ /* 0x000fe20003800000 */
[----:B------:R-:W-:-:S13]  /*1870*/  FSETP.GT.FTZ.AND P0, PT, R29, -1.6999999284744262695, PT ;  /* 0xbfd999991d00780b */ /* 0x000fda0003f14000 */
[----:B------:R-:W-:Y:S05]  /*1880*/  @P0 BRA !P1, `(.L_x_6368) ;  /* 0x000003e000000947 */ /* 0x000fea0004800000 */
[----:B------:R-:W3:-:S10]  /*1890*/  DADD R28, R28, 1 ;  /* 0x3ff000001c1c7429 */ /* 0x000ed40000000000 */
[----:B---3--:R-:W-:Y:S01]  /*18a0*/  ISETP.GT.AND P0, PT, R29, 0xfffff, PT ;  /* 0x000fffff1d00780c */ /* 0x008fe20003f04270 */
[----:B0-----:R-:W-:Y:S01]  /*18b0*/  IMAD.MOV.U32 R6, RZ, RZ, R28 ;  /* 0x000000ffff067224 */ /* 0x001fe200078e001c */
[----:B------:R-:W-:Y:S01]  /*18c0*/  MOV R5, R29 ;  /* 0x0000001d00057202 */ /* 0x000fe20000000f00 */
        /* <DEDUP_REMOVED lines=29> */
[----:B0-----:R0:W3:Y:S02]  /*1aa0*/  DFMA R16, -R20, R14, 1 ;  /* 0x3ff000001410742b */ /* 0x0010e4000000010e */
[----:B0-----:R-:W-:Y:S01]  /*1ab0*/  LOP3.LUT R20, R0, 0x80000000, RZ, 0x3c, !PT ;  /* 0x8000000000147812 */ /* 0x001fe200078e3cff */
[----:B------:R-:W-:-:S03]  /*1ac0*/  IMAD.MOV.U32 R21, RZ, RZ, 0x43300000 ;  /* 0x43300000ff157424 */ /* 0x000fc600078e00ff */
[----:B---3--:R-:W0:-:S04]  /*1ad0*/  DFMA R16, R16, R16, R16 ;  /* 0x000000101010722b */ /* 0x008e080000000010 */
[----:B------:R-:W-:-:S04]  /*1ae0*/  DADD R20, R20, c[0x2][0x90] ;  /* 0x0080240014147629 */ /* 0x000fc80000000000 */
[----:B0-----:R-:W0:-:S06]  /*1af0*/  DFMA R14, R14, R16, R14 ;  /* 0x000000100e0e722b */ /* 0x001e0c000000000e */
[----:B0-----:R-:W0:-:S06]  /*1b00*/  DMUL R16, R14, R6 ;  /* 0x000000060e107228 */ /* 0x001e0c0000000000 */
[----:B0-----:R-:W0:-:S06]  /*1b10*/  DFMA R16, R14, R6, R16 ;  /* 0x000000060e10722b */ /* 0x001e0c0000000010 */
[----:B0-----:R-:W0:-:S04]  /*1b20*/  DMUL R18, R16, R16 ;  /* 0x0000001010127228 */ /* 0x001e080000000000 */
[----:B------:R-:W3:-:S04]  /*1b30*/  DADD R24, R6, -R16 ;  /* 0x0000000006187229 */ /* 0x000ec80000000810 */
[----:B0-----:R-:W0:-:S04]  /*1b40*/  DFMA R22, R18, R22, c[0x2][0x58] ;  /* 0x008016001216762b */ /* 0x001e080000000016 */
[----:B---3--:R-:W3:-:S04]  /*1b50*/  DADD R28, R24, R24 ;  /* 0x00000000181c7229 */ /* 0x008ec80000000018 */
[----:B0-----:R-:W0:-:S04]  /*1b60*/  DFMA R22, R18, R22, c[0x2][0x60] ;  /* 0x008018001216762b */ /* 0x001e080000000016 */
[----:B---3--:R-:W3:-:S04]  /*1b70*/  DFMA R28, R6, -R16, R28 ;  /* 0x80000010061c722b */ /* 0x008ec8000000001c */
[----:B0-----:R-:W0:-:S04]  /*1b80*/  DFMA R22, R18, R22, c[0x2][0x68] ;  /* 0x00801a001216762b */ /* 0x001e080000000016 */
[----:B---3--:R-:W-:-:S04]  /*1b90*/  DMUL R28, R14, R28 ;  /* 0x0000001c0e1c7228 */ /* 0x008fc80000000000 */
[----:B0-----:R-:W0:-:S06]  /*1ba0*/  DFMA R22, R18, R22, c[0x2][0x70] ;  /* 0x00801c001216762b */ /* 0x001e0c0000000016 */
[----:B0-----:R-:W0:-:S06]  /*1bb0*/  DFMA R22, R18, R22, c[0x2][0x78] ;  /* 0x00801e001216762b */ /* 0x001e0c0000000016 */
[----:B0-----:R-:W0:-:S04]  /*1bc0*/  DFMA R24, R18, R22, c[0x2][0x80] ;  /* 0x008020001218762b */ /* 0x001e080000000016 */
[----:B------:R-:W3:-:S04]  /*1bd0*/  DFMA R22, R20, c[0x2][0x98], R16 ;  /* 0x0080260014167a2b */ /* 0x000ec80000000010 */
[----:B0-----:R-:W0:-:S04]  /*1be0*/  DFMA R24, R18, R24, c[0x2][0x88] ;  /* 0x008022001218762b */ /* 0x001e080000000018 */
[----:B---3--:R-:W3:-:S04]  /*1bf0*/  DFMA R6, -R20, c[0x2][0x98], R22 ;  /* 0x0080260014067a2b */ /* 0x008ec80000000116 */
[----:B0-----:R-:W0:-:S04]  /*1c00*/  DMUL R24, R18, R24 ;  /* 0x0000001812187228 */ /* 0x001e080000000000 */
[----:B---3--:R-:W-:-:S04]  /*1c10*/  DADD R6, -R16, R6 ;  /* 0x0000000010067229 */ /* 0x008fc80000000106 */
[----:B0-----:R-:W0:-:S06]  /*1c20*/  DFMA R24, R16, R24, R28 ;  /* 0x000000181018722b */ /* 0x001e0c000000001c */
[----:B0-----:R-:W0:-:S06]  /*1c30*/  DADD R6, R24, -R6 ;  /* 0x0000000018067229 */ /* 0x001e0c0000000806 */
[----:B0-----:R-:W0:-:S06]  /*1c40*/  DFMA R6, R20, c[0x2][0xa0], R6 ;  /* 0x0080280014067a2b */ /* 0x001e0c0000000006 */
[----:B0-----:R0:W3:Y:S01]  /*1c50*/  DADD R18, R22, R6 ;  /* 0x0000000016127229 */ /* 0x0010e20000000006 */
[----:B------:R-:W-:Y:S05]  /*1c60*/  BRA `(.L_x_6369) ;  /* 0x0000024000007947 */ /* 0x000fea0003800000 */
.L_x_6368:
[----:B------:R-:W3:Y:S01]  /*1c70*/  DADD R16, R28, 2 ;  /* 0x400000001c107429 */ /* 0x000ee20000000000 */
[----:B0-----:R-:W-:Y:S01]  /*1c80*/  IMAD.MOV.U32 R6, RZ, RZ, 0x1 ;  /* 0x00000001ff067424 */ /* 0x001fe200078e00ff */
[----:B------:R-:W-:Y:S01]  /*1c90*/  FSETP.GEU.AND P1, PT, |R29|, 6.5827683646048100446e-37, PT ;  /* 0x036000001d00780b */ /* 0x000fe20003f2e200 */
[----:B------:R-:W-:Y:S03]  /*1ca0*/  BSSY B3, `(.L_x_6370) ;  /* 0x0000011000037945 */ /* 0x000fe60003800000 */
        /* <DEDUP_REMOVED lines=15> */
[----:B-12---:R-:W-:Y:S05]  /*1da0*/  CALL.REL.NOINC `($__internal_9_$__cuda_sm20_div_rn_f64_full) ;  /* 0x00000db000007944 */ /* 0x006fea0003c00000 */
.L_x_6371:
[----:B------:R-:W-:Y:S05]  /*1db0*/  BSYNC B3 ;  /* 0x0000000000037941 */ /* 0x000fea0003800000 */
.L_x_6370:
        /* <DEDUP_REMOVED lines=14> */
[----:B0-----:R0:W3:-:S06]  /*1ea0*/  DADD R18, R18, R28 ;  /* 0x0000000012127229 */ /* 0x0010cc000000001c */
.L_x_6369:
[----:B------:R-:W-:Y:S05]  /*1eb0*/  BSYNC B2 ;  /* 0x0000000000027941 */ /* 0x000fea0003800000 */
.L_x_6367:
[----:B------:R4:W5:Y:S01]  /*1ec0*/  DSETP.MIN.AND P0, P1, RZ, R26, PT ;  /* 0x0000001aff00722a */ /* 0x0009620003900000 */
[----:B0-----:R-:W-:Y:S02]  /*1ed0*/  IMAD.MOV.U32 R7, RZ, RZ, R27 ;  /* 0x000000ffff077224 */ /* 0x001fe400078e001b */
[----:B------:R-:W-:Y:S02]  /*1ee0*/  IMAD.MOV.U32 R0, RZ, RZ, RZ ;  /* 0x000000ffff007224 */ /* 0x000fe400078e00ff */
[----:B------:R-:W-:Y:S02]  /*1ef0*/  IMAD.MOV.U32 R5, RZ, RZ, R26 ;  /* 0x000000ffff057224 */ /* 0x000fe400078e001a */
[----:B----4-:R-:W-:Y:S01]  /*1f00*/  IMAD.MOV.U32 R26, RZ, RZ, RZ ;  /* 0x000000ffff1a7224 */ /* 0x010fe200078e00ff */
[----:B-----5:R-:W-:-:S04]  /*1f10*/  FSEL R15, R0, R7, P0 ;  /* 0x00000007000f7208 */ /* 0x020fc80000000000 */
[----:B------:R-:W-:Y:S02]  /*1f20*/  SEL R26, R26, R5, P0 ;  /* 0x000000051a1a7207 */ /* 0x000fe40000000000 */
[----:B------:R-:W-:-:S05]  /*1f30*/  @P1 LOP3.LUT R15, R7, 0x80000, RZ, 0xfc, !PT ;  /* 0x00080000070f1812 */ /* 0x000fca00078efcff */
[----:B------:R-:W-:-:S06]  /*1f40*/  IMAD.MOV.U32 R27, RZ, RZ, R15 ;  /* 0x000000ffff1b7224 */ /* 0x000fcc00078e000f */
[----:B---3--:R0:W3:-:S06]  /*1f50*/  DADD R26, R26, -R18 ;  /* 0x000000001a1a7229 */ /* 0x0080cc0000000812 */
.L_x_6364:
[----:B------:R-:W-:Y:S05]  /*1f60*/  BSYNC B1 ;  /* 0x0000000000017941 */ /* 0x000fea0003800000 */
.L_x_6363:
        /* <DEDUP_REMOVED lines=37> */
[----:B------:R-:W-:Y:S01]  /*21c0*/  @!P1 IMAD.IADD R6, R6, 0x1, -R7 ;  /* 0x0000000106069824 */ /* 0x000fe200078e0a07 */
[----:B------:R-:W-:-:S04]  /*21d0*/  @!P1 LEA R7, R7, R17, 0x14 ;  /* 0x0000001107079211 */ /* 0x000fc800078ea0ff */
[----:B------:R-:W-:Y:S01]  /*21e0*/  @!P1 LEA R15, R6, 0x3ff00000, 0x14 ;  /* 0x3ff00000060f9811 */ /* 0x000fe200078ea0ff */
[----:B------:R-:W-:-:S06]  /*21f0*/  @!P1 IMAD.MOV.U32 R6, RZ, RZ, R16 ;  /* 0x000000ffff069224 */ /* 0x000fcc00078e0010 */
[----:B------:R0:W4:-:S06]  /*2200*/  @!P1 DMUL R28, R6, R14 ;  /* 0x0000000e061c9228 */ /* 0x00010c0000000000 */
.L_x_6375:
[----:B------:R-:W-:Y:S05]  /*2210*/  BSYNC B0 ;  /* 0x0000000000007941 */ /* 0x000fea0003800000 */
.L_x_6374:
        /* <DEDUP_REMOVED lines=66> */
.L_x_6377:
        /* <DEDUP_REMOVED lines=19> */
[----:B-123--:R-:W-:Y:S05]  /*2770*/  CALL.REL.NOINC `($__internal_9_$__cuda_sm20_div_rn_f64_full) ;  /* 0x000003e000007944 */ /* 0x00efea0003c00000 */
.L_x_6380:
[----:B------:R-:W-:Y:S05]  /*2780*/  BSYNC B3 ;  /* 0x0000000000037941 */ /* 0x000fea0003800000 */
.L_x_6379:
        /* <DEDUP_REMOVED lines=15> */
.L_x_6378:
[----:B------:R-:W-:Y:S05]  /*2880*/  BSYNC B2 ;  /* 0x0000000000027941 */ /* 0x000fea0003800000 */
.L_x_6376:
[----:B------:R5:W0:Y:S01]  /*2890*/  DSETP.MIN.AND P0, P1, RZ, R12, PT ;  /* 0x0000000cff00722a */ /* 0x000a220003900000 */
[----:B------:R-:W-:Y:S02]  /*28a0*/  IMAD.MOV.U32 R15, RZ, RZ, R13 ;  /* 0x000000ffff0f7224 */ /* 0x000fe400078e000d */
[----:B------:R-:W-:Y:S02]  /*28b0*/  IMAD.MOV.U32 R0, RZ, RZ, RZ ;  /* 0x000000ffff007224 */ /* 0x000fe400078e00ff */
[----:B------:R-:W-:Y:S02]  /*28c0*/  IMAD.MOV.U32 R5, RZ, RZ, R12 ;  /* 0x000000ffff057224 */ /* 0x000fe400078e000c */
[----:B-----5:R-:W-:Y:S01]  /*28d0*/  IMAD.MOV.U32 R12, RZ, RZ, RZ ;  /* 0x000000ffff0c7224 */ /* 0x020fe200078e00ff */
[----:B0-----:R-:W-:-:S04]  /*28e0*/  FSEL R17, R0, R15, P0 ;  /* 0x0000000f00117208 */ /* 0x001fc80000000000 */
[----:B------:R-:W-:Y:S02]  /*28f0*/  SEL R12, R12, R5, P0 ;  /* 0x000000050c0c7207 */ /* 0x000fe40000000000 */
[----:B------:R-:W-:-:S05]  /*2900*/  @P1 LOP3.LUT R17, R15, 0x80000, RZ, 0xfc, !PT ;  /* 0x000800000f111812 */ /* 0x000fca00078efcff */
[----:B------:R-:W-:-:S06]  /*2910*/  IMAD.MOV.U32 R13, RZ, RZ, R17 ;  /* 0x000000ffff0d7224 */ /* 0x000fcc00078e0011 */
[----:B----4-:R0:W4:-:S06]  /*2920*/  DADD R6, R12, -R6 ;  /* 0x000000000c067229 */ /* 0x01010c0000000806 */
.L_x_6373:
[----:B------:R-:W-:Y:S05]  /*2930*/  BSYNC B1 ;  /* 0x0000000000017941 */ /* 0x000fea0003800000 */
.L_x_6372:
[----:B------:R-:W-:Y:S01]  /*2940*/  ISETP.GE.AND P0, PT, R4, R3, PT ;  /* 0x000000030400720c */ /* 0x000fe20003f06270 */
[----:B------:R-:W-:Y:S01]  /*2950*/  BSSY B0, `(.L_x_6381) ;  /* 0x0000018000007945 */ /* 0x000fe20003800000 */
[----:B------:R-:W-:Y:S11]  /*2960*/  BSSY B1, `(.L_x_6382) ;  /* 0x0000010000017945 */ /* 0x000ff60003800000 */
[----:B------:R-:W-:Y:S05]  /*2970*/  @P0 BRA `(.L_x_6383) ;  /* 0x000000e000000947 */ /* 0x000fea0003800000 */
[----:B------:R-:W0:Y:S02]  /*2980*/  S2R R5, SR_TID.X ;  /* 0x0000000000057919 */ /* 0x000e240000002100 */
[----:B0----5:R-:W-:-:S02]  /*2990*/  IMAD.MOV.U32 R13, RZ, RZ, 0x8 ;  /* 0x00000008ff0d7424 */ /* 0x021fc400078e00ff */
[----:B------:R-:W-:Y:S01]  /*29a0*/  IMAD R12, R2, 0x200, R5 ;  /* 0x00000200020c7824 */ /* 0x000fe200078e0205 */
[----:B------:R-:W-:-:S03]  /*29b0*/  IADD3 R4, R5, 0x80, RZ ;  /* 0x0000008005047810 */ /* 0x000fc60007ffe0ff */
[----:B------:R-:W-:Y:S01]  /*29c0*/  IMAD.WIDE.U32 R12, R12, R13, c[0x0][0x168] ;  /* 0x00005a000c0c7625 */ /* 0x000fe200078e000d */
[----:B------:R-:W-:-:S04]  /*29d0*/  ISETP.GE.AND P0, PT, R4, R3, PT ;  /* 0x000000030400720c */ /* 0x000fc80003f06270 */
[----:B-1----:R0:W-:Y:S09]  /*29e0*/  STG.E.64 [R12.64], R10 ;  /* 0x0000000a0c007986 */ /* 0x0021f2000c101b04 */
[----:B------:R-:W-:Y:S01]  /*29f0*/  @P0 BREAK B1 ;  /* 0x0000000000010942 */ /* 0x000fe20003800000 */
[----:B------:R-:W-:Y:S05]  /*2a00*/  @P0 BRA `(.L_x_6384) ;  /* 0x000000c000000947 */ /* 0x000fea0003800000 */
[----:B0-----:R-:W-:Y:S01]  /*2a10*/  LEA R10, R2, R4, 0x9 ;  /* 0x00000004020a7211 */ /* 0x001fe200078e48ff */
[----:B------:R-:W-:Y:S01]  /*2a20*/  IMAD.MOV.U32 R11, RZ, RZ, 0x8 ;  /* 0x00000008ff0b7424 */ /* 0x000fe200078e00ff */
[----:B------:R-:W-:-:S03]  /*2a30*/  IADD3 R4, R4, 0x80, RZ ;  /* 0x0000008004047810 */ /* 0x000fc60007ffe0ff */
[----:B------:R-:W-:-:S05]  /*2a40*/  IMAD.WIDE.U32 R10, R10, R11, c[0x0][0x168] ;  /* 0x00005a000a0a7625 */ /* 0x000fca00078e000b */
[----:B--2---:R0:W-:Y:S02]  /*2a50*/  STG.E.64 [R10.64], R8 ;  /* 0x000000080a007986 */ /* 0x0041e4000c101b04 */
.L_x_6383:
[----:B------:R-:W-:Y:S05]  /*2a60*/  BSYNC B1 ;  /* 0x0000000000017941 */ /* 0x000fea0003800000 */
.L_x_6382:
[----:B------:R-:W-:-:S13]  /*2a70*/  ISETP.GE.AND P0, PT, R4, R3, PT ;  /* 0x000000030400720c */ /* 0x000fda0003f06270 */
[----:B0-2---:R-:W-:Y:S01]  /*2a80*/  @!P0 IMAD R8, R2, 0x200, R4 ;  /* 0x0000020002088824 */ /* 0x005fe200078e0204 */
[----:B------:R-:W-:Y:S01]  /*2a90*/  @!P0 IADD3 R4, R4, 0x80, RZ ;  /* 0x0000008004048810 */ /* 0x000fe20007ffe0ff */
[----:B------:R-:W-:-:S04]  /*2aa0*/  @!P0 IMAD.MOV.U32 R9, RZ, RZ, 0x8 ;  /* 0x00000008ff098424 */ /* 0x000fc800078e00ff */
[----:B------:R-:W-:-:S05]  /*2ab0*/  @!P0 IMAD.WIDE.U32 R8, R8, R9, c[0x0][0x168] ;  /* 0x00005a0008088625 */ /* 0x000fca00078e0009 */
[----:B---3-5:R0:W-:Y:S02]  /*2ac0*/  @!P0 STG.E.64 [R8.64], R26 ;  /* 0x0000001a08008986 */ /* 0x0281e4000c101b04 */
.L_x_6384:
[----:B------:R-:W-:Y:S05]  /*2ad0*/  BSYNC B0 ;  /* 0x0000000000007941 */ /* 0x000fea0003800000 */
.L_x_6381:
[----:B------:R-:W-:Y:S01]  /*2ae0*/  WARPSYNC 0xffffffff ;  /* 0xffffffff00007948 */ /* 0x000fe20003800000 */
[----:B------:R-:W-:-:S13]  /*2af0*/  ISETP.GE.AND P0, PT, R4, R3, PT ;  /* 0x000000030400720c */ /* 0x000fda0003f06270 */
[----:B------:R-:W-:Y:S05]  /*2b00*/  @P0 EXIT ;  /* 0x000000000000094d */ /* 0x000fea0003800000 */
[----:B------:R-:W-:Y:S02]  /*2b10*/  IMAD R2, R2, 0x200, R4 ;  /* 0x0000020002027824 */ /* 0x000fe400078e0204 */
[----:B------:R-:W-:-:S04]  /*2b20*/  IMAD.MOV.U32 R3, RZ, RZ, 0x8 ;  /* 0x00000008ff037424 */ /* 0x000fc800078e00ff */
[----:B------:R-:W-:-:S05]  /*2b30*/  IMAD.WIDE.U32 R2, R2, R3, c[0x0][0x168] ;  /* 0x00005a0002027625 */ /* 0x000fca00078e0003 */
[----:B----4-:R-:W-:Y:S01]  /*2b40*/  STG.E.64 [R2.64], R6 ;  /* 0x0000000602007986 */ /* 0x010fe2000c101b04 */
[----:B------:R-:W-:Y:S05]  /*2b50*/  EXIT ;  /* 0x000000000000794d */ /* 0x000fea0003800000 */
        .weak           $__internal_9_$__cuda_sm20_div_rn_f64_full
        .type           $__internal_9_$__cuda_sm20_div_rn_f64_full,@function
        .size           $__internal_9_$__cuda_sm20_div_rn_f64_full,(.L_x_6685 - $__internal_9_$__cuda_sm20_div_rn_f64_full)
$__internal_9_$__cuda_sm20_div_rn_f64_full:
        /* <DEDUP_REMOVED lines=8> */
[----:B------:R-:W-:Y:S02]  /*2be0*/  LOP3.LUT R5, R19, 0x7ff00000, RZ, 0xc0, !PT ;  /* 0x7ff0000013057812 */ /* 0x000fe400078ec0ff */
[----:B------:R-:W-:-:S03]  /*2bf0*/  LOP3.LUT R30, R17, 0x7ff00000, RZ, 0xc0, !PT ;  /* 0x7ff00000111e7812 */ /* 0x000fc600078ec0ff */
[----:B------:R-:W0:Y:S01]  /*2c00*/  @!P0 DMUL R14, R16, 8.98846567431157953865e+307 ;  /* 0x7fe00000100e8828 */ /* 0x000e220000000000 */
[----:B------:R-:W-:-:S03]  /*2c10*/  ISETP.GE.U32.AND P1, PT, R5, R30, PT ;  /* 0x0000001e0500720c */ /* 0x000fc60003f26070 */
[----:B------:R-:W-:Y:S01]  /*2c20*/  @!P2 LOP3.LUT R6, R17, 0x7ff00000, RZ, 0xc0, !PT ;  /* 0x7ff000001106a812 */ /* 0x000fe200078ec0ff */
[----:B------:R-:W-:Y:S01]  /*2c30*/  @!P2 IMAD.MOV.U32 R32, RZ, RZ, RZ ;  /* 0x000000ffff20a224 */ /* 0x000fe200078e00ff */
        /* <DEDUP_REMOVED lines=8> */
[----:B0-----:R-:W0:Y:S01]  /*2cc0*/  DFMA R24, R22, -R14, 1 ;  /* 0x3ff000001618742b */ /* 0x001e22000000080e */
[----:B------:R-:W-:Y:S01]  /*2cd0*/  @!P2 LOP3.LUT R33, R7, 0x100000, RZ, 0xfc, !PT ;  /* 0x001000000721a812 */ /* 0x000fe200078efcff */
[----:B------:R-:W-:-:S04]  /*2ce0*/  IMAD.MOV.U32 R7, RZ, RZ, R5 ;  /* 0x000000ffff077224 */ /* 0x000fc800078e0005 */
[----:B0-----:R-:W0:-:S04]  /*2cf0*/  DFMA R24, R24, R24, R24 ;  /* 0x000000181818722b */ /* 0x001e080000000018 */
[----:B------:R-:W-:-:S04]  /*2d00*/  @!P2 DFMA R20, R20, 2, -R32 ;  /* 0x400000001414a82b */ /* 0x000fc80000000820 */
[----:B0-----:R-:W0:-:S06]  /*2d10*/  DFMA R24, R22, R24, R22 ;  /* 0x000000181618722b */ /* 0x001e0c0000000016 */
[----:B0-----:R-:W0:Y:S01]  /*2d20*/  DFMA R32, R24, -R14, 1 ;  /* 0x3ff000001820742b */ /* 0x001e22000000080e */
[----:B------:R-:W-:-:S05]  /*2d30*/  @!P2 LOP3.LUT R7, R21, 0x7ff00000, RZ, 0xc0, !PT ;  /* 0x7ff000001507a812 */ /* 0x000fca00078ec0ff */
        /* <DEDUP_REMOVED lines=37> */
.L_x_6386:
        /* <DEDUP_REMOVED lines=16> */
.L_x_6389:
[----:B------:R-:W-:Y:S01]  /*3090*/  LOP3.LUT R25, R17, 0x80000, RZ, 0xfc, !PT ;  /* 0x0008000011197812 */ /* 0x000fe200078efcff */
[----:B------:R-:W-:Y:S01]  /*30a0*/  IMAD.MOV.U32 R24, RZ, RZ, R16 ;  /* 0x000000ffff187224 */ /* 0x000fe200078e0010 */
[----:B------:R-:W-:Y:S05]  /*30b0*/  BRA `(.L_x_6387) ;  /* 0x0000002000007947 */ /* 0x000fea0003800000 */
.L_x_6388:
[----:B------:R-:W-:Y:S01]  /*30c0*/  LOP3.LUT R25, R19, 0x80000, RZ, 0xfc, !PT ;  /* 0x0008000013197812 */ /* 0x000fe200078efcff */
[----:B------:R-:W-:Y:S02]  /*30d0*/  IMAD.MOV.U32 R24, RZ, RZ, R18 ;  /* 0x000000ffff187224 */ /* 0x000fe400078e0012 */
.L_x_6387:
[----:B------:R-:W-:Y:S05]  /*30e0*/  BSYNC B0 ;  /* 0x0000000000007941 */ /* 0x000fea0003800000 */
.L_x_6385:
[----:B------:R-:W-:Y:S02]  /*30f0*/  IMAD.MOV.U32 R6, RZ, RZ, R0 ;  /* 0x000000ffff067224 */ /* 0x000fe400078e0000 */
[----:B------:R-:W-:-:S02]  /*3100*/  IMAD.MOV.U32 R7, RZ, RZ, 0x0 ;  /* 0x00000000ff077424 */ /* 0x000fc400078e00ff */
[----:B------:R-:W-:Y:S02]  /*3110*/  IMAD.MOV.U32 R14, RZ, RZ, R24 ;  /* 0x000000ffff0e7224 */ /* 0x000fe400078e0018 */
[----:B------:R-:W-:Y:S01]  /*3120*/  IMAD.MOV.U32 R15, RZ, RZ, R25 ;  /* 0x000000ffff0f7224 */ /* 0x000fe200078e0019 */
[----:B------:R-:W-:Y:S06]  /*3130*/  RET.REL.NODEC R6 `(_ZN2at6native27unrolled_elementwise_kernelIZZZNS0_33launch_log_sigmoid_forward_kernelERNS_18TensorIteratorBaseEENKUlvE_clEvENKUlvE_clEvEUldE_St5arrayIPcLm2EELi4E23TrivialOffsetCalculatorILi1EjESB_NS0_6memory15LoadWithoutCastENSC_16StoreWithoutCastEEEviT_T0_T2_T3_T4_T5_) ;  /* 0xffffcec006007950 */ /* 0x000fec0003c3ffff */
.L_x_6390:
        /* <DEDUP_REMOVED lines=12> */
.L_x_6685:


//--------------------- .text._ZN2at6native29vectorized_elementwise_kernelILi2EZZZNS0_33launch_log_sigmoid_forward_kernelERNS_18TensorIteratorBaseEENKUlvE_clEvENKUlvE_clEvEUldE_St5arrayIPcLm2EEEEviT0_T1_ --------------------------
	.section	.text._ZN2at6native29vectorized_elementwise_kernelILi2EZZZNS0_33launch_log_sigmoid_forward_kernelERNS_18TensorIteratorBaseEENKUlvE_clEvENKUlvE_clEvEUldE_St5arrayIPcLm2EEEEviT0_T1_,"ax",@progbits
	.sectioninfo	@"SHI_REGISTERS=44"
	.align	128
        .global         _ZN2at6native29vectorized_elementwise_kernelILi2EZZZNS0_33launch_log_sigmoid_forward_kernelERNS_18TensorIteratorBaseEENKUlvE_clEvENKUlvE_clEvEUldE_St5arrayIPcLm2EEEEviT0_T1_
        .type           _ZN2at6native29vectorized_elementwise_kernelILi2EZZZNS0_33launch_log_sigmoid_forward_kernelERNS_18TensorIteratorBaseEENKUlvE_clEvENKUlvE_clEvEUldE_St5arrayIPcLm2EEEEviT0_T1_,@function
        .size           _ZN2at6native29vectorized_elementwise_kernelILi2EZZZNS0_33launch_log_sigmoid_forward_kernelERNS_18TensorIteratorBaseEENKUlvE_clEvENKUlvE_clEvEUldE_St5arrayIPcLm2EEEEviT0_T1_,(.L_x_6686 - _ZN2at6native29vectorized_elementwise_kernelILi2EZZZNS0_33launch_log_sigmoid_forward_kernelERNS_18TensorIteratorBaseEENKUlvE_clEvENKUlvE_clEvEUldE_St5arrayIPcLm2EEEEviT0_T1_)
        .other          _ZN2at6native29vectorized_elementwise_kernelILi2EZZZNS0_33launch_log_sigmoid_forward_kernelERNS_18TensorIteratorBaseEENKUlvE_clEvENKUlvE_clEvEUldE_St5arrayIPcLm2EEEEviT0_T1_,@"STO_CUDA_ENTRY STV_DEFAULT"
_ZN2at6native29vectorized_elementwise_kernelILi2EZZZNS0_33launch_log_sigmoid_forward_kernelERNS_18TensorIteratorBaseEENKUlvE_clEvENKUlvE_clEvEUldE_St5arrayIPcLm2EEEEviT0_T1_:
.text._ZN2at6native29vectorized_elementwise_kernelILi2EZZZNS0_33launch_log_sigmoid_forward_kernelERNS_18TensorIteratorBaseEENKUlvE_clEvENKUlvE_clEvEUldE_St5arrayIPcLm2EEEEviT0_T1_:
        /* <DEDUP_REMOVED lines=11> */
[----:B------:R-:W2:Y:S01]  /*00b0*/  LDG.E.128 R12, [R4.64] ;  /* 0x00000004040c7981 */ /* 0x000ea2000c1e1d00 */
[----:B------:R-:W-:Y:S02]  /*00c0*/  IMAD.MOV.U32 R2, RZ, RZ, 0x652b82fe ;  /* 0x652b82feff027424 */ /* 0x000fe400078e00ff */
[----:B------:R-:W-:Y:S01]  /*00d0*/  IMAD.MOV.U32 R3, RZ, RZ, 0x3ff71547 ;  /* 0x3ff71547ff037424 */ /* 0x000fe200078e00ff */
[----:B------:R0:W5:Y:S04]  /*00e0*/  LDG.E.128 R8, [R4.64+0x800] ;  /* 0x0008000404087981 */ /* 0x000168000c1e1d00 */
[----:B------:R0:W5:Y:S04]  /*00f0*/  LDG.E.128 R20, [R4.64+0x1000] ;  /* 0x0010000404147981 */ /* 0x000168000c1e1d00 */
[----:B------:R0:W5:Y:S01]  /*0100*/  LDG.E.128 R16, [R4.64+0x1800] ;  /* 0x0018000404107981 */ /* 0x000162000c1e1d00 */
[----:B------:R-:W-:Y:S01]  /*0110*/  BSSY B0, `(.L_x_6392) ;  /* 0x0000023000007945 */ /* 0x000fe20003800000 */
[----:B--2---:R-:W1:-:S04]  /*0120*/  DFMA R2, -|R12|, R2, 6.75539944105574400000e+15 ;  /* 0x433800000c02742b */ /* 0x004e480000000302 */
[----:B0-----:R-:W-:-:S04]  /*0130*/  DADD R4, -RZ, -|R12| ;  /* 0x00000000ff047229 */ /* 0x001fc80000000d0c */
[----:B-1----:R-:W0:-:S06]  /*0140*/  DADD R6, R2, -6.75539944105574400000e+15 ;  /* 0xc338000002067429 */ /* 0x002e0c0000000000 */
[----:B0-----:R-:W0:Y:S01]  /*0150*/  DFMA R24, R6, c[0x2][0x0], -|R12| ;  /* 0x0080000006187a2b */ /* 0x001e220000000c0c */
[----:B------:R-:W-:-:S05]  /*0160*/  FSETP.GEU.FTZ.AND P0, PT, |R5|, 4.1917929649353027344, PT ;  /* 0x4086232b0500780b */ /* 0x000fca0003f1e200 */
[----:B0-----:R0:W1:Y:S02]  /*0170*/  DFMA R24, R6, c[0x2][0x8], R24 ;  /* 0x0080020006187a2b */ /* 0x0010640000000018 */
[----:B0-----:R-:W-:Y:S02]  /*0180*/  IMAD.MOV.U32 R6, RZ, RZ, 0x69ce2bdf ;  /* 0x69ce2bdfff067424 */ /* 0x001fe400078e00ff */
[----:B------:R-:W-:-:S06]  /*0190*/  IMAD.MOV.U32 R7, RZ, RZ, 0x3e5ade15 ;  /* 0x3e5ade15ff077424 */ /* 0x000fcc00078e00ff */
[----:B-1----:R-:W0:-:S06]  /*01a0*/  DFMA R6, R24, R6, c[0x2][0x10] ;  /* 0x008004001806762b */ /* 0x002e0c0000000006 */
[----:B0-----:R-:W0:-:S06]  /*01b0*/  DFMA R6, R24, R6, c[0x2][0x18] ;  /* 0x008006001806762b */ /* 0x001e0c0000000006 */
[----:B0-----:R-:W0:-:S06]  /*01c0*/  DFMA R6, R24, R6, c[0x2][0x20] ;  /* 0x008008001806762b */ /* 0x001e0c0000000006 */
        /* <DEDUP_REMOVED lines=23> */
.L_x_6393:
[----:B------:R-:W-:Y:S05]  /*0340*/  BSYNC B0 ;  /* 0x0000000000007941 */ /* 0x000fea0003800000 */
.L_x_6392:
[C---:B-1----:R-:W-:Y:S01]  /*0350*/  FSETP.GEU.FTZ.AND P1, PT, R29.reuse, 1.7916666269302368164, PT ;  /* 0x3fe555551d00780b */ /* 0x042fe20003f3e000 */
[----:B------:R-:W-:Y:S01]  /*0360*/  BSSY B1, `(.L_x_6394) ;  /* 0x0000064000017945 */ /* 0x000fe20003800000 */
[----:B------:R-:W-:-:S13]  /*0370*/  FSETP.GT.FTZ.AND P0, PT, R29, -1.6999999284744262695, PT ;  /* 0xbfd999991d00780b */ /* 0x000fda0003f14000 */
[----:B------:R-:W-:Y:S05]  /*0380*/  @P0 BRA !P1, `(.L_x_6395) ;  /* 0x000003d000000947 */ /* 0x000fea0004800000 */
[----:B------:R-:W1:-:S10]  /*0390*/  DADD R26, R28, 1 ;  /* 0x3ff000001c1a7429 */ /* 0x000e540000000000 */
[----:B-1----:R-:W-:Y:S01]  /*03a0*/  ISETP.GT.AND P0, PT, R27, 0xfffff, PT ;  /* 0x000fffff1b00780c */ /* 0x002fe20003f04270 */
[----:B------:R-:W-:Y:S01]  /*03b0*/  IMAD.MOV.U32 R5, RZ, RZ, R27 ;  /* 0x000000ffff057224 */ /* 0x000fe200078e001b */
[----:B------:R-:W-:Y:S01]  /*03c0*/  MOV R4, R26 ;  /* 0x0000001a00047202 */ /* 0x000fe20000000f00 */
[----:B0-----:R-:W-:-:S10]  /*03d0*/  IMAD.MOV.U32 R6, RZ, RZ, R26 ;  /* 0x000000ffff067224 */ /* 0x001fd400078e001a */
        /* <DEDUP_REMOVED lines=19> */
[----:B------:R-:W-:-:S03]  /*0510*/  IMAD.MOV.U32 R31, RZ, RZ, 0x3eb1380b ;  /* 0x3eb1380bff1f7424 */ /* 0x000fc600078e00ff */
        /* <DEDUP_REMOVED lines=8> */
[----:B0-----:R-:W-:Y:S02]  /*05a0*/  LOP3.LUT R28, R0, 0x80000000, RZ, 0x3c, !PT ;  /* 0x80000000001c7812 */ /* 0x001fe400078e3cff */
[----:B------:R-:W-:Y:S02]  /*05b0*/  MOV R29, 0x43300000 ;  /* 0x43300000001d7802 */ /* 0x000fe40000000f00 */
        /* <DEDUP_REMOVED lines=26> */
.L_x_6395:
        /* <DEDUP_REMOVED lines=19> */
[----:B-----5:R-:W-:Y:S05]  /*0890*/  CALL.REL.NOINC `($__internal_10_$__cuda_sm20_div_rn_f64_full) ;  /* 0x0000991000007944 */ /* 0x020fea0003c00000 */
.L_x_6398:
[----:B------:R-:W-:Y:S05]  /*08a0*/  BSYNC B2 ;  /* 0x0000000000027941 */ /* 0x000fea0003800000 */
.L_x_6397:
        /* <DEDUP_REMOVED lines=15> */
.L_x_6396:
[----:B------:R-:W-:Y:S05]  /*09a0*/  BSYNC B1 ;  /* 0x0000000000017941 */ /* 0x000fea0003800000 */
.L_x_6394:
[----:B------:R-:W-:Y:S01]  /*09b0*/  IMAD.MOV.U32 R4, RZ, RZ, 0x652b82fe ;  /* 0x652b82feff047424 */ /* 0x000fe200078e00ff */
[----:B------:R-:W-:Y:S01]  /*09c0*/  DSETP.MIN.AND P1, P2, RZ, R12, PT ;  /* 0x0000000cff00722a */ /* 0x000fe20003a20000 */
[----:B------:R-:W-:Y:S01]  /*09d0*/  IMAD.MOV.U32 R5, RZ, RZ, 0x3ff71547 ;  /* 0x3ff71547ff057424 */ /* 0x000fe200078e00ff */
[----:B------:R-:W-:Y:S01]  /*09e0*/  BSSY B0, `(.L_x_6399) ;  /* 0x000002a000007945 */ /* 0x000fe20003800000 */
[----:B------:R-:W-:Y:S02]  /*09f0*/  IMAD.MOV.U32 R26, RZ, RZ, 0x69ce2bdf ;  /* 0x69ce2bdfff1a7424 */ /* 0x000fe400078e00ff */
[----:B------:R-:W-:Y:S02]  /*0a00*/  IMAD.MOV.U32 R27, RZ, RZ, 0x3e5ade15 ;  /* 0x3e5ade15ff1b7424 */ /* 0x000fe400078e00ff */
[----:B------:R-:W2:Y:S01]  /*0a10*/  DFMA R4, -|R14|, R4, 6.75539944105574400000e+15 ;  /* 0x433800000e04742b */ /* 0x000ea20000000304 */
[----:B------:R-:W-:Y:S02]  /*0a20*/  IMAD.MOV.U32 R31, RZ, RZ, R13 ;  /* 0x000000ffff1f7224 */ /* 0x000fe400078e000d */
[----:B------:R-:W-:-:S03]  /*0a30*/  IMAD.MOV.U32 R0, RZ, RZ, RZ ;  /* 0x000000ffff007224 */ /* 0x000fc600078e00ff */
[----:B0-2---:R-:W0:Y:S02]  /*0a40*/  DADD R6, R4, -6.75539944105574400000e+15 ;  /* 0xc338000004067429 */ /* 0x005e240000000000 */
[----:B------:R-:W-:Y:S02]  /*0a50*/  FSEL R33, R0, R31, P1 ;  /* 0x0000001f00217208 */ /* 0x000fe40000800000 */
[----:B------:R-:W-:Y:S02]  /*0a60*/  @P2 LOP3.LUT R33, R31, 0x80000, RZ, 0xfc, !PT ;  /* 0x000800001f212812 */ /* 0x000fe400078efcff */
        /* <DEDUP_REMOVED lines=14> */
[----:B0-----:R0:W2:Y:S02]  /*0b50*/  DFMA R6, R24, R6, 1 ;  /* 0x3ff000001806742b */ /* 0x0010a40000000006 */
[----:B0-----:R-:W-:Y:S01]  /*0b60*/  MOV R25, R12 ;  /* 0x0000000c00197202 */ /* 0x001fe20000000f00 */
[----:B------:R-:W-:-:S05]  /*0b70*/  IMAD.MOV.U32 R12, RZ, RZ, RZ ;  /* 0x000000ffff0c7224 */ /* 0x000fca00078e00ff */
[----:B------:R-:W-:Y:S02]  /*0b80*/  SEL R12, R12, R25, P1 ;  /* 0x000000190c0c7207 */ /* 0x000fe40000800000 */
[----:B--2---:R-:W-:Y:S02]  /*0b90*/  IMAD R29, R4, 0x100000, R7 ;  /* 0x00100000041d7824 */ /* 0x004fe400078e0207 */
        /* <DEDUP_REMOVED lines=13> */
[----:B------:R0:W2:-:S06]  /*0c70*/  @!P1 DMUL R28, R6, R4 ;  /* 0x00000004061c9228 */ /* 0x00008c0000000000 */
.L_x_6400:
[----:B------:R-:W-:Y:S05]  /*0c80*/  BSYNC B0 ;  /* 0x0000000000007941 */ /* 0x000fea0003800000 */
.L_x_6399:
[C---:B--2---:R-:W-:Y:S01]  /*0c90*/  FSETP.GEU.FTZ.AND P1, PT, R29.reuse, 1.7916666269302368164, PT ;  /* 0x3fe555551d00780b */ /* 0x044fe20003f3e000 */
[----:B------:R-:W-:Y:S01]  /*0ca0*/  IMAD.MOV.U32 R13, RZ, RZ, R33 ;  /* 0x000000ffff0d7224 */ /* 0x000fe200078e0021 */
[----:B------:R-:W-:Y:S01]  /*0cb0*/  FSETP.GT.FTZ.AND P0, PT, R29, -1.6999999284744262695, PT ;  /* 0xbfd999991d00780b */ /* 0x000fe20003f14000 */
[----:B------:R-:W-:Y:S04]  /*0cc0*/  BSSY B1, `(.L_x_6401) ;  /* 0x0000064000017945 */ /* 0x000fe80003800000 */
[----:B-1----:R1:W2:-:S08]  /*0cd0*/  DADD R12, R12, -R2 ;  /* 0x000000000c0c7229 */ /* 0x0022900000000802 */
[----:B------:R-:W-:Y:S05]  /*0ce0*/  @P0 BRA !P1, `(.L_x_6402) ;  /* 0x000003d000000947 */ /* 0x000fea0004800000 */
[----:B-12---:R-:W1:-:S10]  /*0cf0*/  DADD R26, R28, 1 ;  /* 0x3ff000001c1a7429 */ /* 0x006e540000000000 */
[----:B-1----:R-:W-:Y:S01]  /*0d00*/  ISETP.GT.AND P0, PT, R27, 0xfffff, PT ;  /* 0x000fffff1b00780c */ /* 0x002fe20003f04270 */
[--C-:B0-----:R-:W-:Y:S02]  /*0d10*/  IMAD.MOV.U32 R4, RZ, RZ, R26.reuse ;  /* 0x000000ffff047224 */ /* 0x101fe400078e001a */
[----:B------:R-:W-:Y:S02]  /*0d20*/  IMAD.MOV.U32 R5, RZ, RZ, R27 ;  /* 0x000000ffff057224 */ /* 0x000fe400078e001b */
[----:B------:R-:W-:-:S08]  /*0d30*/  IMAD.MOV.U32 R6, RZ, RZ, R26 ;  /* 0x000000ffff067224 */ /* 0x000fd000078e001a */
[----:B------:R-:W0:-:S10]  /*0d40*/  @!P0 DMUL R4, R4, 1.80143985094819840000e+16 ;  /* 0x4350000004048828 */ /* 0x000e140000000000 */
[----:B0-----:R-:W-:Y:S02]  /*0d50*/  @!P0 IMAD.MOV.U32 R27, RZ, RZ, R5 ;  /* 0x000000ffff1b8224 */ /* 0x001fe400078e0005 */
[----:B------:R-:W-:-:S03]  /*0d60*/  @!P0 IMAD.MOV.U32 R6, RZ, RZ, R4 ;  /* 0x000000ffff068224 */ /* 0x000fc600078e0004 */
[----:B------:R-:W-:-:S04]  /*0d70*/  IADD3 R0, R27, -0x1, RZ ;  /* 0xffffffff1b007810 */ /* 0x000fc80007ffe0ff */
[----:B------:R-:W-:Y:S02]  /*0d80*/  ISETP.GE.U32.AND P1, PT, R0, 0x7fefffff, PT ;  /* 0x7fefffff0000780c */ /* 0x000fe40003f26070 */
[----:B------:R-:W-:Y:S01]  /*0d90*/  MOV R0, 0xfffffc01 ;  /* 0xfffffc0100007802 */ /* 0x000fe20000000f00 */
        /* <DEDUP_REMOVED lines=50> */
.L_x_6402:
[----:B-12---:R-:W1:Y:S01]  /*10c0*/  DADD R26, R28, 2 ;  /* 0x400000001c1a7429 */ /* 0x006e620000000000 */
[----:B------:R-:W-:Y:S01]  /*10d0*/  IMAD.MOV.U32 R2, RZ, RZ, 0x1 ;  /* 0x00000001ff027424 */ /* 0x000fe200078e00ff */
[----:B------:R-:W-:Y:S01]  /*10e0*/  FSETP.GEU.AND P1, PT, |R29|, 6.5827683646048100446e-37, PT ;  /* 0x036000001d00780b */ /* 0x000fe20003f2e200 */
[----:B------:R-:W-:Y:S03]  /*10f0*/  BSSY B2, `(.L_x_6404) ;  /* 0x0000011000027945 */ /* 0x000fe60003800000 */
[----:B-1----:R-:W1:Y:S02]  /*1100*/  MUFU.RCP64H R3, R27 ;  /* 0x0000001b00037308 */ /* 0x002e640000001800 */
[----:B01----:R-:W0:-:S06]  /*1110*/  DFMA R4, -R26, R2, 1 ;  /* 0x3ff000001a04742b */ /* 0x003e0c0000000102 */
        /* <DEDUP_REMOVED lines=14> */
.L_x_6405:
[----:B------:R-:W-:Y:S05]  /*1200*/  BSYNC B2 ;  /* 0x0000000000027941 */ /* 0x000fea0003800000 */
.L_x_6404:
        /* <DEDUP_REMOVED lines=15> */
.L_x_6403:
[----:B------:R-:W-:Y:S05]  /*1300*/  BSYNC B1 ;  /* 0x0000000000017941 */ /* 0x000fea0003800000 */
.L_x_6401:
[----:B------:R-:W-:Y:S01]  /*1310*/  MOV R4, 0x652b82fe ;  /* 0x652b82fe00047802 */ /* 0x000fe20000000f00 */
[----:B------:R-:W-:Y:S01]  /*1320*/  IMAD.MOV.U32 R5, RZ, RZ, 0x3ff71547 ;  /* 0x3ff71547ff057424 */ /* 0x000fe200078e00ff */
[----:B------:R-:W-:Y:S01]  /*1330*/  DSETP.MIN.AND P1, P2, RZ, R14, PT ;  /* 0x0000000eff00722a */ /* 0x000fe20003a20000 */
[----:B------:R-:W-:Y:S01]  /*1340*/  IMAD.MOV.U32 R26, RZ, RZ, 0x69ce2bdf ;  /* 0x69ce2bdfff1a7424 */ /* 0x000fe200078e00ff */
[----:B------:R-:W-:Y:S01]  /*1350*/  BSSY B0, `(.L_x_6406) ;  /* 0x0000029000007945 */ /* 0x000fe20003800000 */
[----:B------:R-:W-:Y:S02]  /*1360*/  IMAD.MOV.U32 R27, RZ, RZ, 0x3e5ade15 ;  /* 0x3e5ade15ff1b7424 */ /* 0x000fe400078e00ff */
[----:B-----5:R-:W2:Y:S01]  /*1370*/  DFMA R4, -|R8|, R4, 6.75539944105574400000e+15 ;  /* 0x433800000804742b */ /* 0x020ea20000000304 */
        /* <DEDUP_REMOVED lines=20> */
[----:B0-----:R-:W-:Y:S02]  /*14c0*/  IMAD.MOV.U32 R25, RZ, RZ, R14 ;  /* 0x000000ffff197224 */ /* 0x001fe400078e000e */
[----:B------:R-:W-:-:S05]  /*14d0*/  IMAD.MOV.U32 R14, RZ, RZ, RZ ;  /* 0x000000ffff0e7224 */ /* 0x000fca00078e00ff */
[----:B------:R-:W-:Y:S01]  /*14e0*/  SEL R14, R14, R25, P1 ;  /* 0x000000190e0e7207 */ /* 0x000fe20000800000 */
        /* <DEDUP_REMOVED lines=15> */
.L_x_6407:
[----:B------:R-:W-:Y:S05]  /*15e0*/  BSYNC B0 ;  /* 0x0000000000007941 */ /* 0x000fea0003800000 */
.L_x_6406:
[C---:B--2---:R-:W-:Y:S01]  /*15f0*/  FSETP.GEU.FTZ.AND P1, PT, R29.reuse, 1.7916666269302368164, PT ;  /* 0x3fe555551d00780b */ /* 0x044fe20003f3e000 */
[----:B------:R-:W-:Y:S01]  /*1600*/  BSSY B1, `(.L_x_6408) ;  /* 0x0000066000017945 */ /* 0x000fe20003800000 */
[----:B------:R-:W-:Y:S02]  /*1610*/  FSETP.GT.FTZ.AND P0, PT, R29, -1.6999999284744262695, PT ;  /* 0xbfd999991d00780b */ /* 0x000fe40003f14000 */
[----:B------:R-:W-:-:S06]  /*1620*/  MOV R15, R33 ;  /* 0x00000021000f7202 */ /* 0x000fcc0000000f00 */
[----:B-1----:R1:W2:-:S05]  /*1630*/  DADD R14, R14, -R2 ;  /* 0x000000000e0e7229 */ /* 0x00228a0000000802 */
        /* <DEDUP_REMOVED lines=24> */
[----:B------:R-:W-:Y:S02]  /*17c0*/  LOP3.LUT R7, R2, 0x3ff00000, RZ, 0xfc, !PT ;  /* 0x3ff0000002077812 */ /* 0x000fe400078efcff */
        /* <DEDUP_REMOVED lines=37> */
.L_x_6409:
        /* <DEDUP_REMOVED lines=19> */
[----:B------:R-:W-:Y:S05]  /*1b50*/  CALL.REL.NOINC `($__internal_10_$__cuda_sm20_div_rn_f64_full) ;  /* 0x0000865000007944 */ /* 0x000fea0003c00000 */
.L_x_6412:
[----:B------:R-:W-:Y:S05]  /*1b60*/  BSYNC B2 ;  /* 0x0000000000027941 */ /* 0x000fea0003800000 */
.L_x_6411:
        /* <DEDUP_REMOVED lines=15> */
.L_x_6410:
[----:B------:R-:W-:Y:S05]  /*1c60*/  BSYNC B1 ;  /* 0x0000000000017941 */ /* 0x000fea0003800000 */
.L_x_6408:
        /* <DEDUP_REMOVED lines=30> */
[----:B--2---:R-:W-:Y:S01]  /*1e50*/  IMAD.MOV.U32 R28, RZ, RZ, R6 ;  /* 0x000000ffff1c7224 */ /* 0x004fe200078e0006 */
[----:B------:R-:W-:Y:S01]  /*1e60*/  LEA R29, R4, R7, 0x14 ;  /* 0x00000007041d7211 */ /* 0x000fe200078ea0ff */
        /* <DEDUP_REMOVED lines=13> */
.L_x_6414:
[----:B------:R-:W-:Y:S05]  /*1f40*/  BSYNC B0 ;  /* 0x0000000000007941 */ /* 0x000fea0003800000 */
.L_x_6413:
        /* <DEDUP_REMOVED lines=67> */
.L_x_6416:
        /* <DEDUP_REMOVED lines=19> */
[----:B------:R-:W-:Y:S05]  /*24b0*/  CALL.REL.NOINC `($__internal_10_$__cuda_sm20_div_rn_f64_full) ;  /* 0x00007cf000007944 */ /* 0x000fea0003c00000 */
.L_x_6419:
[----:B------:R-:W-:Y:S05]  /*24c0*/  BSYNC B2 ;  /* 0x0000000000027941 */ /* 0x000fea0003800000 */
.L_x_6418:
        /* <DEDUP_REMOVED lines=15> */
.L_x_6417:
[----:B------:R-:W-:Y:S05]  /*25c0*/  BSYNC B1 ;  /* 0x0000000000017941 */ /* 0x000fea0003800000 */
.L_x_6415:
        /* <DEDUP_REMOVED lines=30> */
[----:B--2---:R-:W-:Y:S01]  /*27b0*/  IMAD R29, R4, 0x100000, R7 ;  /* 0x00100000041d7824 */ /* 0x004fe200078e0207 */
        /* <DEDUP_REMOVED lines=14> */
.L_x_6421:
[----:B------:R-:W-:Y:S05]  /*28a0*/  BSYNC B0 ;  /* 0x0000000000007941 */ /* 0x000fea0003800000 */
.L_x_6420:
        /* <DEDUP_REMOVED lines=12> */
[----:B0-----:R-:W-:Y:S01]  /*2970*/  @!P0 IMAD.MOV.U32 R27, RZ, RZ, R5 ;  /* 0x000000ffff1b8224 */ /* 0x001fe200078e0005 */
[----:B------:R-:W-:-:S04]  /*2980*/  @!P0 MOV R6, R4 ;  /* 0x0000000400068202 */ /* 0x000fc80000000f00 */
        /* <DEDUP_REMOVED lines=53> */
.L_x_6423:
        /* <DEDUP_REMOVED lines=20> */
.L_x_6426:
[----:B------:R-:W-:Y:S05]  /*2e20*/  BSYNC B2 ;  /* 0x0000000000027941 */ /* 0x000fea0003800000 */
.L_x_6425:
        /* <DEDUP_REMOVED lines=15> */
.L_x_6424:
[----:B------:R-:W-:Y:S05]  /*2f20*/  BSYNC B1 ;  /* 0x0000000000017941 */ /* 0x000fea0003800000 */
.L_x_6422:
[----:B------:R-:W-:Y:S01]  /*2f30*/  MOV R4, 0x652b82fe ;  /* 0x652b82fe00047802 */ /* 0x000fe20000000f00 */
[----:B------:R-:W-:Y:S01]  /*2f40*/  IMAD.MOV.U32 R5, RZ, RZ, 0x3ff71547 ;  /* 0x3ff71547ff057424 */ /* 0x000fe200078e00ff */
[----:B------:R-:W-:Y:S01]  /*2f50*/  DSETP.MIN.AND P1, P2, RZ, R20, PT ;  /* 0x00000014ff00722a */ /* 0x000fe20003a20000 */
[----:B------:R-:W-:Y:S01]  /*2f60*/  IMAD.MOV.U32 R26, RZ, RZ, 0x69ce2bdf ;  /* 0x69ce2bdfff1a7424 */ /* 0x000fe200078e00ff */
[----:B------:R-:W-:Y:S01]  /*2f70*/  BSSY B0, `(.L_x_6427) ;  /* 0x0000029000007945 */ /* 0x000fe20003800000 */
        /* <DEDUP_REMOVED lines=39> */
[----:B------:R0:W2:-:S06]  /*31f0*/  @!P1 DMUL R28, R6, R4 ;  /* 0x00000004061c9228 */ /* 0x00008c0000000000 */
.L_x_6428:
[----:B------:R-:W-:Y:S05]  /*3200*/  BSYNC B0 ;  /* 0x0000000000007941 */ /* 0x000fea0003800000 */
.L_x_6427:
        /* <DEDUP_REMOVED lines=26> */
[----:B------:R-:W-:Y:S01]  /*33b0*/  IMAD.MOV.U32 R30, RZ, RZ, 0x3ae80f1e ;  /* 0x3ae80f1eff1e7424 */ /* 0x000fe200078e00ff */
[----:B------:R-:W-:Y:S01]  /*33c0*/  MOV R4, RZ ;  /* 0x000000ff00047202 */ /* 0x000fe20000000f00 */
        /* <DEDUP_REMOVED lines=39> */
.L_x_6430:
        /* <DEDUP_REMOVED lines=20> */
.L_x_6433:
[----:B------:R-:W-:Y:S05]  /*3780*/  BSYNC B2 ;  /* 0x0000000000027941 */ /* 0x000fea0003800000 */
.L_x_6432:
        /* <DEDUP_REMOVED lines=15> */
.L_x_6431:
[----:B------:R-:W-:Y:S05]  /*3880*/  BSYNC B1 ;  /* 0x0000000000017941 */ /* 0x000fea0003800000 */
.L_x_6429:
[----:B------:R-:W-:Y:S01]  /*3890*/  IMAD.MOV.U32 R4, RZ, RZ, 0x652b82fe ;  /* 0x652b82feff047424 */ /* 0x000fe200078e00ff */
[----:B------:R-:W-:Y:S01]  /*38a0*/  MOV R27, 0x3e5ade15 ;  /* 0x3e5ade15001b7802 */ /* 0x000fe20000000f00 */
[----:B------:R-:W-:Y:S01]  /*38b0*/  IMAD.MOV.U32 R5, RZ, RZ, 0x3ff71547 ;  /* 0x3ff71547ff057424 */ /* 0x000fe200078e00ff */
[----:B------:R-:W-:Y:S01]  /*38c0*/  DSETP.MIN.AND P1, P2, RZ, R22, PT ;  /* 0x00000016ff00722a */ /* 0x000fe20003a20000 */
[----:B------:R-:W-:Y:S01]  /*38d0*/  IMAD.MOV.U32 R26, RZ, RZ, 0x69ce2bdf ;  /* 0x69ce2bdfff1a7424 */ /* 0x000fe200078e00ff */
[----:B------:R-:W-:Y:S01]  /*38e0*/  BSSY B0, `(.L_x_6434) ;  /* 0x0000028000007945 */ /* 0x000fe20003800000 */
[----:B------:R-:W-:Y:S02]  /*38f0*/  IMAD.MOV.U32 R31, RZ, RZ, R23 ;  /* 0x000000ffff1f7224 */ /* 0x000fe400078e0017 */
[----:B------:R-:W2:Y:S01]  /*3900*/  DFMA R4, -|R16|, R4, 6.75539944105574400000e+15 ;  /* 0x433800001004742b */ /* 0x000ea20000000304 */
[----:B------:R-:W-:-:S05]  /*3910*/  IMAD.MOV.U32 R0, RZ, RZ, RZ ;  /* 0x000000ffff007224 */ /* 0x000fca00078e00ff */
[----:B0-2---:R-:W0:Y:S01]  /*3920*/  DADD R6, R4, -6.75539944105574400000e+15 ;  /* 0xc338000004067429 */ /* 0x005e220000000000 */
[----:B------:R-:W-:Y:S02]  /*3930*/  FSEL R33, R0, R31, P1 ;  /* 0x0000001f00217208 */ /* 0x000fe40000800000 */
[----:B------:R-:W-:-:S03]  /*3940*/  @P2 LOP3.LUT R33, R31, 0x80000, RZ, 0xfc, !PT ;  /* 0x000800001f212812 */ /* 0x000fc600078efcff */
        /* <DEDUP_REMOVED lines=33> */
.L_x_6435:
[----:B------:R-:W-:Y:S05]  /*3b60*/  BSYNC B0 ;  /* 0x0000000000007941 */ /* 0x000fea0003800000 */
.L_x_6434:
        /* <DEDUP_REMOVED lines=8> */
[--C-:B0-----:R-:W-:Y:S01]  /*3bf0*/  IMAD.MOV.U32 R4, RZ, RZ, R26.reuse ;  /* 0x000000ffff047224 */ /* 0x101fe200078e001a */
        /* <DEDUP_REMOVED lines=58> */
.L_x_6437:
        /* <DEDUP_REMOVED lines=20> */
.L_x_6440:
[----:B------:R-:W-:Y:S05]  /*40e0*/  BSYNC B2 ;  /* 0x0000000000027941 */ /* 0x000fea0003800000 */
.L_x_6439:
        /* <DEDUP_REMOVED lines=15> */
.L_x_6438:
[----:B------:R-:W-:Y:S05]  /*41e0*/  BSYNC B1 ;  /* 0x0000000000017941 */ /* 0x000fea0003800000 */
.L_x_6436:
        /* <DEDUP_REMOVED lines=45> */
.L_x_6442:
[----:B------:R-:W-:Y:S05]  /*44c0*/  BSYNC B0 ;  /* 0x0000000000007941 */ /* 0x000fea0003800000 */
.L_x_6441:
        /* <DEDUP_REMOVED lines=8> */
[--C-:B------:R-:W-:Y:S02]  /*4550*/  IMAD.MOV.U32 R2, RZ, RZ, R26.reuse ;  /* 0x000000ffff027224 */ /* 0x100fe400078e001a */
[----:B------:R-:W-:Y:S02]  /*4560*/  IMAD.MOV.U32 R3, RZ, RZ, R27 ;  /* 0x000000ffff037224 */ /* 0x000fe400078e001b */
[----:B0-----:R-:W-:-:S08]  /*4570*/  IMAD.MOV.U32 R6, RZ, RZ, R26 ;  /* 0x000000ffff067224 */ /* 0x001fd000078e001a */
        /* <DEDUP_REMOVED lines=56> */
.L_x_6444:
        /* <DEDUP_REMOVED lines=20> */
.L_x_6447:
[----:B------:R-:W-:Y:S05]  /*4a40*/  BSYNC B2 ;  /* 0x0000000000027941 */ /* 0x000fea0003800000 */
.L_x_6446:
        /* <DEDUP_REMOVED lines=15> */
.L_x_6445:
[----:B------:R-:W-:Y:S05]  /*4b40*/  BSYNC B1 ;  /* 0x0000000000017941 */ /* 0x000fea0003800000 */
.L_x_6443:
[----:B------:R-:W2:Y:S01]  /*4b50*/  S2R R0, SR_CTAID.X ;  /* 0x0000000000007919 */ /* 0x000ea20000002500 */
[----:B------:R-:W3:Y:S01]  /*4b60*/  DSETP.MIN.AND P0, P1, RZ, R18, PT ;  /* 0x00000012ff00722a */ /* 0x000ee20003900000 */
[----:B------:R-:W-:Y:S02]  /*4b70*/  IMAD.MOV.U32 R2, RZ, RZ, RZ ;  /* 0x000000ffff027224 */ /* 0x000fe400078e00ff */
[----:B------:R-:W4:Y:S01]  /*4b80*/  S2R R5, SR_TID.X ;  /* 0x0000000000057919 */ /* 0x000f220000002100 */
[----:B0-----:R-:W-:Y:S02]  /*4b90*/  IMAD.MOV.U32 R7, RZ, RZ, R18 ;  /* 0x000000ffff077224 */ /* 0x001fe400078e0012 */
[----:B---3--:R-:W-:Y:S01]  /*4ba0*/  FSEL R27, R2, R19, P0 ;  /* 0x00000013021b7208 */ /* 0x008fe20000000000 */
[----:B------:R-:W-:Y:S02]  /*4bb0*/  IMAD.MOV.U32 R18, RZ, RZ, RZ ;  /* 0x000000ffff127224 */ /* 0x000fe400078e00ff */
[----:B------:R-:W-:-:S03]  /*4bc0*/  IMAD.MOV.U32 R3, RZ, RZ, 0x8 ;  /* 0x00000008ff037424 */ /* 0x000fc600078e00ff */
[----:B------:R-:W-:Y:S02]  /*4bd0*/  SEL R18, R18, R7, P0 ;  /* 0x0000000712127207 */ /* 0x000fe40000000000 */
[----:B------:R-:W-:-:S05]  /*4be0*/  @P1 LOP3.LUT R27, R19, 0x80000, RZ, 0xfc, !PT ;  /* 0x00080000131b1812 */ /* 0x000fca00078efcff */
[----:B------:R-:W-:Y:S02]  /*4bf0*/  IMAD.MOV.U32 R19, RZ, RZ, R27 ;  /* 0x000000ffff137224 */ /* 0x000fe400078e001b */
[----:B--2---:R-:W-:-:S04]  /*4c00*/  IMAD.SHL.U32 R0, R0, 0x400, RZ ;  /* 0x0000040000007824 */ /* 0x004fc800078e00ff */
[----:B-1----:R-:W0:Y:S01]  /*4c10*/  DADD R18, R18, -R24 ;  /* 0x0000000012127229 */ /* 0x002e220000000818 */
[----:B------:R-:W-:-:S06]  /*4c20*/  IMAD.WIDE.U32 R2, R0, R3, c[0x0][0x168] ;  /* 0x00005a0000027625 */ /* 0x000fcc00078e0003 */
[----:B----4-:R-:W-:-:S05]  /*4c30*/  IMAD.WIDE R2, R5, 0x10, R2 ;  /* 0x0000001005027825 */ /* 0x010fca00078e0202 */
[----:B------:R-:W-:Y:S04]  /*4c40*/  STG.E.128 [R2.64], R12 ;  /* 0x0000000c02007986 */ /* 0x000fe8000c101d04 */
[----:B------:R-:W-:Y:S04]  /*4c50*/  STG.E.128 [R2.64+0x800], R8 ;  /* 0x0008000802007986 */ /* 0x000fe8000c101d04 */
[----:B------:R-:W-:Y:S04]  /*4c60*/  STG.E.128 [R2.64+0x1000], R20 ;  /* 0x0010001402007986 */ /* 0x000fe8000c101d04 */
[----:B0-----:R-:W-:Y:S01]  /*4c70*/  STG.E.128 [R2.64+0x1800], R16 ;  /* 0x0018001002007986 */ /* 0x001fe2000c101d04 */
[----:B------:R-:W-:Y:S05]  /*4c80*/  EXIT ;  /* 0x000000000000794d */ /* 0x000fea0003800000 */
.L_x_6391:
[----:B------:R-:W0:Y:S01]  /*4c90*/  S2R R0, SR_TID.X ;  /* 0x0000000000007919 */ /* 0x000e220000002100 */
[----:B------:R-:W-:Y:S01]  /*4ca0*/  CS2R R12, SRZ ;  /* 0x00000000000c7805 */ /* 0x000fe2000001ff00 */
[----:B------:R-:W-:Y:S01]  /*4cb0*/  CS2R R10, SRZ ;  /* 0x00000000000a7805 */ /* 0x000fe2000001ff00 */
[----:B------:R-:W-:Y:S01]  /*4cc0*/  CS2R R14, SRZ ;  /* 0x00000000000e7805 */ /* 0x000fe2000001ff00 */
[----:B0-----:R-:W-:-:S13]  /*4cd0*/  ISETP.GE.AND P0, PT, R0, R30, PT ;  /* 0x0000001e0000720c */ /* 0x001fda0003f06270 */
[----:B------:R-:W-:Y:S01]  /*4ce0*/  @!P0 IMAD.IADD R2, R7, 0x1, R0 ;  /* 0x0000000107028824 */ /* 0x000fe200078e0200 */
[----:B------:R-:W-:Y:S01]  /*4cf0*/  @!P0 IADD3 R0, R0, 0x80, RZ ;  /* 0x0000008000008810 */ /* 0x000fe20007ffe0ff */
[----:B------:R-:W-:-:S03]  /*4d00*/  @!P0 IMAD.MOV.U32 R3, RZ, RZ, 0x8 ;  /* 0x00000008ff038424 */ /* 0x000fc600078e00ff */
[----:B------:R-:W-:Y:S01]  /*4d10*/  ISETP.GE.AND P6, PT, R0, R30, PT ;  /* 0x0000001e0000720c */ /* 0x000fe20003fc6270 */
[----:B------:R-:W-:-:S05]  /*4d20*/  @!P0 IMAD.WIDE.U32 R2, R2, R3, c[0x0][0x170] ;  /* 0x00005c0002028625 */ /* 0x000fca00078e0003 */
[----:B------:R0:W5:Y:S07]  /*4d30*/  @!P0 LDG.E.64 R10, [R2.64] ;  /* 0x00000004020a8981 */ /* 0x00016e000c1e1b00 */
        /* <DEDUP_REMOVED lines=10> */
[----:B------:R-:W-:Y:S01]  /*4de0*/  @!P5 IMAD.WIDE.U32 R8, R8, R9, c[0x0][0x170] ;  /* 0x00005c000808d625 */ /* 0x000fe200078e0009 */
[----:B------:R-:W-:Y:S01]  /*4df0*/  CS2R R16, SRZ ;  /* 0x0000000000107805 */ /* 0x000fe2000001ff00 */
[----:B------:R-:W-:Y:S01]  /*4e00*/  CS2R R18, SRZ ;  /* 0x0000000000127805 */ /* 0x000fe2000001ff00 */
[----:B------:R-:W-:Y:S02]  /*4e10*/  CS2R R20, SRZ ;  /* 0x0000000000147805 */ /* 0x000fe4000001ff00 */
[----:B------:R2:W5:Y:S07]  /*4e20*/  @!P5 LDG.E.64 R14, [R8.64] ;  /* 0x00000004080ed981 */ /* 0x00056e000c1e1b00 */
[----:B------:R-:W-:-:S02]  /*4e30*/  @!P4 IADD3 R6, R7, R0, RZ ;  /* 0x000000000706c210 */ /* 0x000fc40007ffe0ff */
        /* <DEDUP_REMOVED lines=11> */
[----:B------:R-:W-:Y:S02]  /*4ef0*/  @!P4 IMAD.MOV.U32 R25, RZ, RZ, 0x8 ;  /* 0x00000008ff19c424 */ /* 0x000fe400078e00ff */
[----:B------:R-:W-:Y:S02]  /*4f00*/  @!P3 IMAD.MOV.U32 R27, RZ, RZ, 0x8 ;  /* 0x00000008ff1bb424 */ /* 0x000fe400078e00ff */
[----:B------:R-:W-:Y:S02]  /*4f10*/  @!P2 IMAD.MOV.U32 R31, RZ, RZ, 0x8 ;  /* 0x00000008ff1fa424 */ /* 0x000fe400078e00ff */
[----:B------:R-:W-:Y:S01]  /*4f20*/  @!P1 IMAD.MOV.U32 R33, RZ, RZ, 0x8 ;  /* 0x00000008ff219424 */ /* 0x000fe200078e00ff */
[----:B------:R-:W-:Y:S01]  /*4f30*/  CS2R R22, SRZ ;  /* 0x0000000000167805 */ /* 0x000fe2000001ff00 */
[----:B-1----:R-:W-:-:S04]  /*4f40*/  @!P4 IMAD.WIDE.U32 R4, R6, R25, c[0x0][0x170] ;  /* 0x00005c000604c625 */ /* 0x002fc800078e0019 */
[----:B0-----:R-:W-:Y:S01]  /*4f50*/  @!P6 MOV R3, 0x8 ;  /* 0x000000080003e802 */ /* 0x001fe20000000f00 */
[----:B------:R-:W-:Y:S01]  /*4f60*/  @!P6 IMAD.IADD R2, R7, 0x1, R0 ;  /* 0x000000010702e824 */ /* 0x000fe200078e0200 */
[----:B------:R-:W-:Y:S01]  /*4f70*/  CS2R R28, SRZ ;  /* 0x00000000001c7805 */ /* 0x000fe2000001ff00 */
[----:B--2---:R-:W-:Y:S01]  /*4f80*/  @!P3 IMAD.WIDE.U32 R8, R24, R27, c[0x0][0x170] ;  /* 0x00005c001808b625 */ /* 0x004fe200078e001b */
[----:B------:R0:W5:Y:S03]  /*4f90*/  @!P4 LDG.E.64 R16, [R4.64] ;  /* 0x000000040410c981 */ /* 0x000166000c1e1b00 */
[----:B------:R-:W-:Y:S01]  /*4fa0*/  @!P2 IMAD.WIDE.U32 R24, R26, R31, c[0x0][0x170] ;  /* 0x00005c001a18a625 */ /* 0x000fe200078e001f */
[----:B------:R0:W5:Y:S03]  /*4fb0*/  @!P3 LDG.E.64 R18, [R8.64] ;  /* 0x000000040812b981 */ /* 0x000166000c1e1b00 */
[----:B------:R-:W-:Y:S01]  /*4fc0*/  @!P1 IMAD.WIDE.U32 R26, R32, R33, c[0x0][0x170] ;  /* 0x00005c00201a9625 */ /* 0x000fe200078e0021 */
[----:B------:R0:W5:Y:S03]  /*4fd0*/  @!P2 LDG.E.64 R20, [R24.64] ;  /* 0x000000041814a981 */ /* 0x000166000c1e1b00 */
[----:B------:R-:W-:Y:S01]  /*4fe0*/  @!P6 IMAD.WIDE.U32 R2, R2, R3, c[0x0][0x170] ;  /* 0x00005c000202e625 */ /* 0x000fe200078e0003 */
[----:B------:R0:W5:Y:S04]  /*4ff0*/  @!P1 LDG.E.64 R22, [R26.64] ;  /* 0x000000041a169981 */ /* 0x000168000c1e1b00 */
[----:B------:R0:W5:Y:S01]  /*5000*/  @!P6 LDG.E.64 R28, [R2.64] ;  /* 0x00000004021ce981 */ /* 0x000162000c1e1b00 */
[----:B------:R-:W-:Y:S01]  /*5010*/  BSSY B1, `(.L_x_6448) ;  /* 0x0000098000017945 */ /* 0x000fe20003800000 */
[----:B------:R-:W-:Y:S05]  /*5020*/  @P0 BRA `(.L_x_6449) ;  /* 0x0000096000000947 */ /* 0x000fea0003800000 */
[----:B0-----:R-:W-:Y:S01]  /*5030*/  IMAD.MOV.U32 R2, RZ, RZ, 0x652b82fe ;  /* 0x652b82feff027424 */ /* 0x001fe200078e00ff */
[----:B------:R-:W-:Y:S01]  /*5040*/  BSSY B0, `(.L_x_6450) ;  /* 0x0000025000007945 */ /* 0x000fe20003800000 */
[----:B------:R-:W-:-:S02]  /*5050*/  IMAD.MOV.U32 R3, RZ, RZ, 0x3ff71547 ;  /* 0x3ff71547ff037424 */ /* 0x000fc400078e00ff */
        /* <DEDUP_REMOVED lines=35> */
.L_x_6451:
[----:B------:R-:W-:Y:S05]  /*5290*/  BSYNC B0 ;  /* 0x0000000000007941 */ /* 0x000fea0003800000 */
.L_x_6450:
[C---:B-1----:R-:W-:Y:S01]  /*52a0*/  FSETP.GEU.FTZ.AND P1, PT, R9.reuse, 1.7916666269302368164, PT ;  /* 0x3fe555550900780b */ /* 0x042fe20003f3e000 */
[----:B------:R-:W-:Y:S01]  /*52b0*/  BSSY B2, `(.L_x_6452) ;  /* 0x0000064000027945 */ /* 0x000fe20003800000 */
[----:B------:R-:W-:-:S13]  /*52c0*/  FSETP.GT.FTZ.AND P0, PT, R9, -1.6999999284744262695, PT ;  /* 0xbfd999990900780b */ /* 0x000fda0003f14000 */
[----:B------:R-:W-:Y:S05]  /*52d0*/  @P0 BRA !P1, `(.L_x_6453) ;  /* 0x000003d000000947 */ /* 0x000fea0004800000 */
[----:B------:R-:W1:-:S10]  /*52e0*/  DADD R26, R8, 1 ;  /* 0x3ff00000081a7429 */ /* 0x000e540000000000 */
[----:B-1----:R-:W-:Y:S01]  /*52f0*/  ISETP.GT.AND P0, PT, R27, 0xfffff, PT ;  /* 0x000fffff1b00780c */ /* 0x002fe20003f04270 */
[----:B0-----:R-:W-:Y:S01]  /*5300*/  IMAD.MOV.U32 R2, RZ, RZ, R26 ;  /* 0x000000ffff027224 */ /* 0x001fe200078e001a */
[----:B------:R-:W-:-:S11]  /*5310*/  MOV R3, R27 ;  /* 0x0000001b00037202 */ /* 0x000fd60000000f00 */
        /* <DEDUP_REMOVED lines=24> */
[----:B------:R-:W-:Y:S01]  /*54a0*/  @P0 IMAD.MOV.U32 R3, RZ, RZ, R5 ;  /* 0x000000ffff030224 */ /* 0x000fe200078e0005 */
[----:B------:R-:W-:Y:S02]  /*54b0*/  LOP3.LUT R26, R27, 0x80000000, RZ, 0x3c, !PT ;  /* 0x800000001b1a7812 */ /* 0x000fe400078e3cff */
[----:B------:R-:W-:-:S03]  /*54c0*/  MOV R27, 0x43300000 ;  /* 0x43300000001b7802 */ /* 0x000fc60000000f00 */
        /* <DEDUP_REMOVED lines=30> */
.L_x_6453:
        /* <DEDUP_REMOVED lines=20> */
.L_x_6456:
[----:B------:R-:W-:Y:S05]  /*57f0*/  BSYNC B3 ;  /* 0x0000000000037941 */ /* 0x000fea0003800000 */
.L_x_6455:
        /* <DEDUP_REMOVED lines=15> */
.L_x_6454:
[----:B------:R-:W-:Y:S05]  /*58f0*/  BSYNC B2 ;  /* 0x0000000000027941 */ /* 0x000fea0003800000 */
.L_x_6452:
[----:B------:R-:W2:Y:S01]  /*5900*/  DSETP.MIN.AND P0, P1, RZ, R10, PT ;  /* 0x0000000aff00722a */ /* 0x000ea20003900000 */
[----:B0-----:R-:W-:Y:S02]  /*5910*/  IMAD.MOV.U32 R3, RZ, RZ, R11 ;  /* 0x000000ffff037224 */ /* 0x001fe400078e000b */
[----:B------:R-:W-:Y:S02]  /*5920*/  IMAD.MOV.U32 R0, RZ, RZ, RZ ;  /* 0x000000ffff007224 */ /* 0x000fe400078e00ff */
[----:B------:R-:W-:-:S03]  /*5930*/  IMAD.MOV.U32 R2, RZ, RZ, RZ ;  /* 0x000000ffff027224 */ /* 0x000fc600078e00ff */
[----:B--2---:R-:W-:Y:S02]  /*5940*/  FSEL R5, R0, R3, P0 ;  /* 0x0000000300057208 */ /* 0x004fe40000000000 */
[----:B------:R-:W-:-:S04]  /*5950*/  SEL R2, R2, R10, P0 ;  /* 0x0000000a02027207 */ /* 0x000fc80000000000 */
[----:B------:R-:W-:-:S05]  /*5960*/  @P1 LOP3.LUT R5, R3, 0x80000, RZ, 0xfc, !PT ;  /* 0x0008000003051812 */ /* 0x000fca00078efcff */
[----:B------:R-:W-:-:S06]  /*5970*/  IMAD.MOV.U32 R3, RZ, RZ, R5 ;  /* 0x000000ffff037224 */ /* 0x000fcc00078e0005 */
[----:B-1----:R0:W1:-:S06]  /*5980*/  DADD R8, R2, -R8 ;  /* 0x0000000002087229 */ /* 0x00204c0000000808 */
.L_x_6449:
[----:B------:R-:W-:Y:S05]  /*5990*/  BSYNC B1 ;  /* 0x0000000000017941 */ /* 0x000fea0003800000 */
.L_x_6448:
        /* <DEDUP_REMOVED lines=9> */
[----:B------:R-:W-:-:S04]  /*5a30*/  IMAD.MOV.U32 R25, RZ, RZ, 0x3e5ade15 ;  /* 0x3e5ade15ff197424 */ /* 0x000fc800078e00ff */
        /* <DEDUP_REMOVED lines=33> */
.L_x_6460:
[----:B------:R-:W-:Y:S05]  /*5c50*/  BSYNC B0 ;  /* 0x0000000000007941 */ /* 0x000fea0003800000 */
.L_x_6459:
[C---:B--2---:R-:W-:Y:S01]  /*5c60*/  FSETP.GEU.FTZ.AND P1, PT, R11.reuse, 1.7916666269302368164, PT ;  /* 0x3fe555550b00780b */ /* 0x044fe20003f3e000 */
[----:B------:R-:W-:Y:S01]  /*5c70*/  BSSY B2, `(.L_x_6461) ;  /* 0x0000064000027945 */ /* 0x000fe20003800000 */
[----:B------:R-:W-:-:S13]  /*5c80*/  FSETP.GT.FTZ.AND P0, PT, R11, -1.6999999284744262695, PT ;  /* 0xbfd999990b00780b */ /* 0x000fda0003f14000 */
[----:B------:R-:W-:Y:S05]  /*5c90*/  @P0 BRA !P1, `(.L_x_6462) ;  /* 0x000003d000000947 */ /* 0x000fea0004800000 */
[----:B------:R-:W2:-:S10]  /*5ca0*/  DADD R26, R10, 1 ;  /* 0x3ff000000a1a7429 */ /* 0x000e940000000000 */
[----:B--2---:R-:W-:Y:S01]  /*5cb0*/  ISETP.GT.AND P0, PT, R27, 0xfffff, PT ;  /* 0x000fffff1b00780c */ /* 0x004fe20003f04270 */
[----:B0-----:R-:W-:Y:S02]  /*5cc0*/  IMAD.MOV.U32 R2, RZ, RZ, R26 ;  /* 0x000000ffff027224 */ /* 0x001fe400078e001a */
        /* <DEDUP_REMOVED lines=38> */
[----:B------:R-:W2:-:S04]  /*5f30*/  DADD R32, R2, -R10 ;  /* 0x0000000002207229 */ /* 0x000e88000000080a */
[----:B0-----:R-:W0:-:S04]  /*5f40*/  DFMA R34, R24, R34, c[0x2][0x58] ;  /* 0x008016001822762b */ /* 0x001e080000000022 */
[----:B--2---:R-:W-:-:S04]  /*5f50*/  DADD R36, R32, R32 ;  /* 0x0000000020247229 */ /* 0x004fc80000000020 */
        /* <DEDUP_REMOVED lines=15> */
[----:B0-----:R0:W2:Y:S01]  /*6050*/  DADD R10, R32, R2 ;  /* 0x00000000200a7229 */ /* 0x0010a20000000002 */
[----:B------:R-:W-:Y:S05]  /*6060*/  BRA `(.L_x_6463) ;  /* 0x0000024000007947 */ /* 0x000fea0003800000 */
.L_x_6462:
        /* <DEDUP_REMOVED lines=19> */
[----:B-1----:R-:W-:Y:S05]  /*61a0*/  CALL.REL.NOINC `($__internal_10_$__cuda_sm20_div_rn_f64_full) ;  /* 0x0000400000007944 */ /* 0x002fea0003c00000 */
.L_x_6465:
[----:B------:R-:W-:Y:S05]  /*61b0*/  BSYNC B3 ;  /* 0x0000000000037941 */ /* 0x000fea0003800000 */
.L_x_6464:
        /* <DEDUP_REMOVED lines=15> */
.L_x_6463:
[----:B------:R-:W-:Y:S05]  /*62b0*/  BSYNC B2 ;  /* 0x0000000000027941 */ /* 0x000fea0003800000 */
.L_x_6461:
[----:B------:R-:W3:Y:S01]  /*62c0*/  DSETP.MIN.AND P0, P1, RZ, R12, PT ;  /* 0x0000000cff00722a */ /* 0x000ee20003900000 */
[----:B0-----:R-:W-:Y:S02]  /*62d0*/  IMAD.MOV.U32 R3, RZ, RZ, R13 ;  /* 0x000000ffff037224 */ /* 0x001fe400078e000d */
[----:B------:R-:W-:Y:S02]  /*62e0*/  IMAD.MOV.U32 R0, RZ, RZ, RZ ;  /* 0x000000ffff007224 */ /* 0x000fe400078e00ff */
[----:B------:R-:W-:-:S03]  /*62f0*/  IMAD.MOV.U32 R2, RZ, RZ, RZ ;  /* 0x000000ffff027224 */ /* 0x000fc600078e00ff */
[----:B---3--:R-:W-:Y:S02]  /*6300*/  FSEL R5, R0, R3, P0 ;  /* 0x0000000300057208 */ /* 0x008fe40000000000 */
[----:B------:R-:W-:-:S04]  /*6310*/  SEL R2, R2, R12, P0 ;  /* 0x0000000c02027207 */ /* 0x000fc80000000000 */
[----:B------:R-:W-:-:S05]  /*6320*/  @P1 LOP3.LUT R5, R3, 0x80000, RZ, 0xfc, !PT ;  /* 0x0008000003051812 */ /* 0x000fca00078efcff */
[----:B------:R-:W-:-:S06]  /*6330*/  IMAD.MOV.U32 R3, RZ, RZ, R5 ;  /* 0x000000ffff037224 */ /* 0x000fcc00078e0005 */
[----:B--2---:R0:W2:-:S06]  /*6340*/  DADD R10, R2, -R10 ;  /* 0x00000000020a7229 */ /* 0x00408c000000080a */
.L_x_6458:
[----:B------:R-:W-:Y:S05]  /*6350*/  BSYNC B1 ;  /* 0x0000000000017941 */ /* 0x000fea0003800000 */
.L_x_6457:
[----:B0-----:R-:W0:Y:S01]  /*6360*/  S2R R3, SR_TID.X ;  /* 0x0000000000037919 */ /* 0x001e220000002100 */
        /* <DEDUP_REMOVED lines=42> */
.L_x_6469:
[----:B------:R-:W-:Y:S05]  /*6610*/  BSYNC B0 ;  /* 0x0000000000007941 */ /* 0x000fea0003800000 */
.L_x_6468:
[C---:B---3--:R-:W-:Y:S01]  /*6620*/  FSETP.GEU.FTZ.AND P1, PT, R13.reuse, 1.7916666269302368164, PT ;  /* 0x3fe555550d00780b */ /* 0x048fe20003f3e000 */
[----:B------:R-:W-:Y:S01]  /*6630*/  BSSY B2, `(.L_x_6470) ;  /* 0x0000064000027945 */ /* 0x000fe20003800000 */
[----:B------:R-:W-:-:S13]  /*6640*/  FSETP.GT.FTZ.AND P0, PT, R13, -1.6999999284744262695, PT ;  /* 0xbfd999990d00780b */ /* 0x000fda0003f14000 */
[----:B------:R-:W-:Y:S05]  /*6650*/  @P0 BRA !P1, `(.L_x_6471) ;  /* 0x000003d000000947 */ /* 0x000fea0004800000 */
[----:B------:R-:W3:-:S10]  /*6660*/  DADD R26, R12, 1 ;  /* 0x3ff000000c1a7429 */ /* 0x000ed40000000000 */
[----:B---3--:R-:W-:Y:S01]  /*6670*/  ISETP.GT.AND P0, PT, R27, 0xfffff, PT ;  /* 0x000fffff1b00780c */ /* 0x008fe20003f04270 */
[----:B0-----:R-:W-:Y:S02]  /*6680*/  IMAD.MOV.U32 R2, RZ, RZ, R26 ;  /* 0x000000ffff027224 */ /* 0x001fe400078e001a */
[----:B------:R-:W-:-:S10]  /*6690*/  IMAD.MOV.U32 R3, RZ, RZ, R27 ;  /* 0x000000ffff037224 */ /* 0x000fd400078e001b */
[----:B------:R-:W0:-:S10]  /*66a0*/  @!P0 DMUL R2, R2, 1.80143985094819840000e+16 ;  /* 0x4350000002028828 */ /* 0x000e140000000000 */
[----:B0-----:R-:W-:Y:S02]  /*66b0*/  @!P0 IMAD.MOV.U32 R27, RZ, RZ, R3 ;  /* 0x000000ffff1b8224 */ /* 0x001fe400078e0003 */
[----:B------:R-:W-:-:S03]  /*66c0*/  @!P0 IMAD.MOV.U32 R26, RZ, RZ, R2 ;  /* 0x000000ffff1a8224 */ /* 0x000fc600078e0002 */
[----:B------:R-:W-:-:S04]  /*66d0*/  IADD3 R0, R27, -0x1, RZ ;  /* 0xffffffff1b007810 */ /* 0x000fc80007ffe0ff */
[----:B------:R-:W-:Y:S01]  /*66e0*/  ISETP.GE.U32.AND P1, PT, R0, 0x7fefffff, PT ;  /* 0x7fefffff0000780c */ /* 0x000fe20003f26070 */
[----:B------:R-:W-:Y:S01]  /*66f0*/  IMAD.MOV.U32 R0, RZ, RZ, -0x3ff ;  /* 0xfffffc01ff007424 */ /* 0x000fe200078e00ff */
[----:B------:R-:W-:-:S11]  /*6700*/  @!P0 MOV R0, 0xfffffbcb ;  /* 0xfffffbcb00008802 */ /* 0x000fd60000000f00 */
        /* <DEDUP_REMOVED lines=30> */
[----:B------:R-:W3:-:S04]  /*68f0*/  DADD R32, R2, -R12 ;  /* 0x0000000002207229 */ /* 0x000ec8000000080c */
[----:B0-----:R-:W0:-:S04]  /*6900*/  DFMA R34, R24, R34, c[0x2][0x58] ;  /* 0x008016001822762b */ /* 0x001e080000000022 */
[----:B---3--:R-:W-:-:S04]  /*6910*/  DADD R36, R32, R32 ;  /* 0x0000000020247229 */ /* 0x008fc80000000020 */
        /* <DEDUP_REMOVED lines=15> */
[----:B0-----:R0:W3:Y:S01]  /*6a10*/  DADD R12, R32, R2 ;  /* 0x00000000200c7229 */ /* 0x0010e20000000002 */
[----:B------:R-:W-:Y:S05]  /*6a20*/  BRA `(.L_x_6472) ;  /* 0x0000024000007947 */ /* 0x000fea0003800000 */
.L_x_6471:
        /* <DEDUP_REMOVED lines=19> */
[----:B-12---:R-:W-:Y:S05]  /*6b60*/  CALL.REL.NOINC `($__internal_10_$__cuda_sm20_div_rn_f64_full) ;  /* 0x0000364000007944 */ /* 0x006fea0003c00000 */
.L_x_6474:
[----:B------:R-:W-:Y:S05]  /*6b70*/  BSYNC B3 ;  /* 0x0000000000037941 */ /* 0x000fea0003800000 */
.L_x_6473:
        /* <DEDUP_REMOVED lines=15> */
.L_x_6472:
[----:B------:R-:W-:Y:S05]  /*6c70*/  BSYNC B2 ;  /* 0x0000000000027941 */ /* 0x000fea0003800000 */
.L_x_6470:
[----:B------:R-:W4:Y:S01]  /*6c80*/  DSETP.MIN.AND P0, P1, RZ, R14, PT ;  /* 0x0000000eff00722a */ /* 0x000f220003900000 */
[----:B------:R-:W-:Y:S01]  /*6c90*/  IMAD.MOV.U32 R0, RZ, RZ, RZ ;  /* 0x000000ffff007224 */ /* 0x000fe200078e00ff */
[----:B0-----:R-:W-:Y:S01]  /*6ca0*/  MOV R3, R15 ;  /* 0x0000000f00037202 */ /* 0x001fe20000000f00 */
[----:B------:R-:W-:-:S03]  /*6cb0*/  IMAD.MOV.U32 R2, RZ, RZ, RZ ;  /* 0x000000ffff027224 */ /* 0x000fc600078e00ff */
[----:B----4-:R-:W-:Y:S02]  /*6cc0*/  FSEL R5, R0, R3, P0 ;  /* 0x0000000300057208 */ /* 0x010fe40000000000 */
[----:B------:R-:W-:-:S06]  /*6cd0*/  SEL R2, R2, R14, P0 ;  /* 0x0000000e02027207 */ /* 0x000fcc0000000000 */
[----:B------:R-:W-:-:S05]  /*6ce0*/  @P1 LOP3.LUT R5, R3, 0x80000, RZ, 0xfc, !PT ;  /* 0x0008000003051812 */ /* 0x000fca00078efcff */
[----:B------:R-:W-:-:S06]  /*6cf0*/  IMAD.MOV.U32 R3, RZ, RZ, R5 ;  /* 0x000000ffff037224 */ /* 0x000fcc00078e0005 */
[----:B---3--:R0:W3:-:S06]  /*6d00*/  DADD R12, R2, -R12 ;  /* 0x00000000020c7229 */ /* 0x0080cc000000080c */
.L_x_6467:
[----:B------:R-:W-:Y:S05]  /*6d10*/  BSYNC B1 ;  /* 0x0000000000017941 */ /* 0x000fea0003800000 */
.L_x_6466:
        /* <DEDUP_REMOVED lines=43> */
.L_x_6478:
[----:B------:R-:W-:Y:S05]  /*6fd0*/  BSYNC B0 ;  /* 0x0000000000007941 */ /* 0x000fea0003800000 */
.L_x_6477:
[C---:B----4-:R-:W-:Y:S01]  /*6fe0*/  FSETP.GEU.FTZ.AND P1, PT, R15.reuse, 1.7916666269302368164, PT ;  /* 0x3fe555550f00780b */ /* 0x050fe20003f3e000 */
[----:B------:R-:W-:Y:S01]  /*6ff0*/  BSSY B2, `(.L_x_6479) ;  /* 0x0000064000027945 */ /* 0x000fe20003800000 */
[----:B------:R-:W-:-:S13]  /*7000*/  FSETP.GT.FTZ.AND P0, PT, R15, -1.6999999284744262695, PT ;  /* 0xbfd999990f00780b */ /* 0x000fda0003f14000 */
[----:B------:R-:W-:Y:S05]  /*7010*/  @P0 BRA !P1, `(.L_x_6480) ;  /* 0x000003d000000947 */ /* 0x000fea0004800000 */
[----:B------:R-:W4:-:S10]  /*7020*/  DADD R26, R14, 1 ;  /* 0x3ff000000e1a7429 */ /* 0x000f140000000000 */
[----:B----4-:R-:W-:Y:S01]  /*7030*/  ISETP.GT.AND P0, PT, R27, 0xfffff, PT ;  /* 0x000fffff1b00780c */ /* 0x010fe20003f04270 */
        /* <DEDUP_REMOVED lines=39> */
[----:B------:R-:W4:-:S04]  /*72b0*/  DADD R32, R2, -R14 ;  /* 0x0000000002207229 */ /* 0x000f08000000080e */
[----:B0-----:R-:W0:-:S04]  /*72c0*/  DFMA R34, R24, R34, c[0x2][0x58] ;  /* 0x008016001822762b */ /* 0x001e080000000022 */
[----:B----4-:R-:W-:-:S04]  /*72d0*/  DADD R36, R32, R32 ;  /* 0x0000000020247229 */ /* 0x010fc80000000020 */
        /* <DEDUP_REMOVED lines=15> */
[----:B0-----:R0:W4:Y:S01]  /*73d0*/  DADD R14, R32, R2 ;  /* 0x00000000200e7229 */ /* 0x0011220000000002 */
[----:B------:R-:W-:Y:S05]  /*73e0*/  BRA `(.L_x_6481) ;  /* 0x0000024000007947 */ /* 0x000fea0003800000 */
.L_x_6480:
        /* <DEDUP_REMOVED lines=19> */
[----:B-123--:R-:W-:Y:S05]  /*7520*/  CALL.REL.NOINC `($__internal_10_$__cuda_sm20_div_rn_f64_full) ;  /* 0x00002c8000007944 */ /* 0x00efea0003c00000 */
.L_x_6483:
[----:B------:R-:W-:Y:S05]  /*7530*/  BSYNC B3 ;  /* 0x0000000000037941 */ /* 0x000fea0003800000 */
.L_x_6482:
        /* <DEDUP_REMOVED lines=15> */
.L_x_6481:
[----:B------:R-:W-:Y:S05]  /*7630*/  BSYNC B2 ;  /* 0x0000000000027941 */ /* 0x000fea0003800000 */
.L_x_6479:
[----:B------:R-:W5:Y:S01]  /*7640*/  DSETP.MIN.AND P0, P1, RZ, R16, PT ;  /* 0x00000010ff00722a */ /* 0x000f620003900000 */
[----:B0-----:R-:W-:Y:S02]  /*7650*/  IMAD.MOV.U32 R3, RZ, RZ, R17 ;  /* 0x000000ffff037224 */ /* 0x001fe400078e0011 */
[----:B------:R-:W-:Y:S02]  /*7660*/  IMAD.MOV.U32 R0, RZ, RZ, RZ ;  /* 0x000000ffff007224 */ /* 0x000fe400078e00ff */
[----:B------:R-:W-:-:S03]  /*7670*/  IMAD.MOV.U32 R2, RZ, RZ, RZ ;  /* 0x000000ffff027224 */ /* 0x000fc600078e00ff */
[----:B-----5:R-:W-:Y:S02]  /*7680*/  FSEL R5, R0, R3, P0 ;  /* 0x0000000300057208 */ /* 0x020fe40000000000 */
[----:B------:R-:W-:-:S04]  /*7690*/  SEL R2, R2, R16, P0 ;  /* 0x0000001002027207 */ /* 0x000fc80000000000 */
[----:B------:R-:W-:-:S04]  /*76a0*/  @P1 LOP3.LUT R5, R3, 0x80000, RZ, 0xfc, !PT ;  /* 0x0008000003051812 */ /* 0x000fc800078efcff */
[----:B------:R-:W-:-:S06]  /*76b0*/  MOV R3, R5 ;  /* 0x0000000500037202 */ /* 0x000fcc0000000f00 */
[----:B----4-:R0:W4:-:S06]  /*76c0*/  DADD R14, R2, -R14 ;  /* 0x00000000020e7229 */ /* 0x01010c000000080e */
.L_x_6476:
[----:B------:R-:W-:Y:S05]  /*76d0*/  BSYNC B1 ;  /* 0x0000000000017941 */ /* 0x000fea0003800000 */
.L_x_6475:
        /* <DEDUP_REMOVED lines=43> */
.L_x_6487:
[----:B------:R-:W-:Y:S05]  /*7990*/  BSYNC B0 ;  /* 0x0000000000007941 */ /* 0x000fea0003800000 */
.L_x_6486:
[C---:B----4-:R-:W-:Y:S01]  /*79a0*/  FSETP.GEU.FTZ.AND P1, PT, R17.reuse, 1.7916666269302368164, PT ;  /* 0x3fe555551100780b */ /* 0x050fe20003f3e000 */
[----:B------:R-:W-:Y:S01]  /*79b0*/  BSSY B2, `(.L_x_6488) ;  /* 0x0000064000027945 */ /* 0x000fe20003800000 */
[----:B------:R-:W-:-:S13]  /*79c0*/  FSETP.GT.FTZ.AND P0, PT, R17, -1.6999999284744262695, PT ;  /* 0xbfd999991100780b */ /* 0x000fda0003f14000 */
[----:B------:R-:W-:Y:S05]  /*79d0*/  @P0 BRA !P1, `(.L_x_6489) ;  /* 0x000003d000000947 */ /* 0x000fea0004800000 */
[----:B------:R-:W4:-:S10]  /*79e0*/  DADD R26, R16, 1 ;  /* 0x3ff00000101a7429 */ /* 0x000f140000000000 */
[----:B----4-:R-:W-:Y:S01]  /*79f0*/  ISETP.GT.AND P0, PT, R27, 0xfffff, PT ;  /* 0x000fffff1b00780c */ /* 0x010fe20003f04270 */
        /* <DEDUP_REMOVED lines=59> */
.L_x_6489:
        /* <DEDUP_REMOVED lines=20> */
.L_x_6492:
[----:B------:R-:W-:Y:S05]  /*7ef0*/  BSYNC B3 ;  /* 0x0000000000037941 */ /* 0x000fea0003800000 */
.L_x_6491:
        /* <DEDUP_REMOVED lines=15> */
.L_x_6490:
[----:B------:R-:W-:Y:S05]  /*7ff0*/  BSYNC B2 ;  /* 0x0000000000027941 */ /* 0x000fea0003800000 */
.L_x_6488:
[----:B------:R-:W5:Y:S01]  /*8000*/  DSETP.MIN.AND P0, P1, RZ, R18, PT ;  /* 0x00000012ff00722a */ /* 0x000f620003900000 */
[----:B0-----:R-:W-:Y:S02]  /*8010*/  IMAD.MOV.U32 R3, RZ, RZ, R19 ;  /* 0x000000ffff037224 */ /* 0x001fe400078e0013 */
[----:B------:R-:W-:Y:S02]  /*8020*/  IMAD.MOV.U32 R0, RZ, RZ, RZ ;  /* 0x000000ffff007224 */ /* 0x000fe400078e00ff */
[----:B------:R-:W-:-:S03]  /*8030*/  IMAD.MOV.U32 R2, RZ, RZ, RZ ;  /* 0x000000ffff027224 */ /* 0x000fc600078e00ff */
[----:B-----5:R-:W-:Y:S02]  /*8040*/  FSEL R5, R0, R3, P0 ;  /* 0x0000000300057208 */ /* 0x020fe40000000000 */
[----:B------:R-:W-:-:S04]  /*8050*/  SEL R2, R2, R18, P0 ;  /* 0x0000001202027207 */ /* 0x000fc80000000000 */
[----:B------:R-:W-:-:S05]  /*8060*/  @P1 LOP3.LUT R5, R3, 0x80000, RZ, 0xfc, !PT ;  /* 0x0008000003051812 */ /* 0x000fca00078efcff */
[----:B------:R-:W-:-:S06]  /*8070*/  IMAD.MOV.U32 R3, RZ, RZ, R5 ;  /* 0x000000ffff037224 */ /* 0x000fcc00078e0005 */
[----:B----4-:R0:W4:-:S06]  /*8080*/  DADD R16, R2, -R16 ;  /* 0x0000000002107229 */ /* 0x01010c0000000810 */
.L_x_6485:
[----:B------:R-:W-:Y:S05]  /*8090*/  BSYNC B1 ;  /* 0x0000000000017941 */ /* 0x000fea0003800000 */
.L_x_6484:
        /* <DEDUP_REMOVED lines=43> */
.L_x_6496:
[----:B------:R-:W-:Y:S05]  /*8350*/  BSYNC B0 ;  /* 0x0000000000007941 */ /* 0x000fea0003800000 */
.L_x_6495:
        /* <DEDUP_REMOVED lines=65> */
.L_x_6498:
        /* <DEDUP_REMOVED lines=19> */
[----:B-123--:R-:W-:Y:S05]  /*88a0*/  CALL.REL.NOINC `($__internal_10_$__cuda_sm20_div_rn_f64_full) ;  /* 0x0000190000007944 */ /* 0x00efea0003c00000 */
.L_x_6501:
[----:B------:R-:W-:Y:S05]  /*88b0*/  BSYNC B3 ;  /* 0x0000000000037941 */ /* 0x000fea0003800000 */
.L_x_6500:
        /* <DEDUP_REMOVED lines=15> */
.L_x_6499:
[----:B------:R-:W-:Y:S05]  /*89b0*/  BSYNC B2 ;  /* 0x0000000000027941 */ /* 0x000fea0003800000 */
.L_x_6497:
        /* <DEDUP_REMOVED lines=9> */
.L_x_6494:
[----:B------:R-:W-:Y:S05]  /*8a50*/  BSYNC B1 ;  /* 0x0000000000017941 */ /* 0x000fea0003800000 */
.L_x_6493:
        /* <DEDUP_REMOVED lines=43> */
.L_x_6505:
[----:B------:R-:W-:Y:S05]  /*8d10*/  BSYNC B0 ;  /* 0x0000000000007941 */ /* 0x000fea0003800000 */
.L_x_6504:
        /* <DEDUP_REMOVED lines=65> */
.L_x_6507:
        /* <DEDUP_REMOVED lines=20> */
.L_x_6510:
[----:B------:R-:W-:Y:S05]  /*9270*/  BSYNC B3 ;  /* 0x0000000000037941 */ /* 0x000fea0003800000 */
.L_x_6509:
        /* <DEDUP_REMOVED lines=15> */
.L_x_6508:
[----:B------:R-:W-:Y:S05]  /*9370*/  BSYNC B2 ;  /* 0x0000000000027941 */ /* 0x000fea0003800000 */
.L_x_6506:
[----:B------:R-:W5:Y:S01]  /*9380*/  DSETP.MIN.AND P0, P1, RZ, R22, PT ;  /* 0x00000016ff00722a */ /* 0x000f620003900000 */
[----:B------:R-:W-:Y:S01]  /*9390*/  IMAD.MOV.U32 R0, RZ, RZ, RZ ;  /* 0x000000ffff007224 */ /* 0x000fe200078e00ff */
[----:B0-----:R-:W-:Y:S01]  /*93a0*/  MOV R3, R23 ;  /* 0x0000001700037202 */ /* 0x001fe20000000f00 */
[----:B------:R-:W-:-:S03]  /*93b0*/  IMAD.MOV.U32 R2, RZ, RZ, RZ ;  /* 0x000000ffff027224 */ /* 0x000fc600078e00ff */
[----:B-----5:R-:W-:Y:S02]  /*93c0*/  FSEL R5, R0, R3, P0 ;  /* 0x0000000300057208 */ /* 0x020fe40000000000 */
[----:B------:R-:W-:-:S06]  /*93d0*/  SEL R2, R2, R22, P0 ;  /* 0x0000001602027207 */ /* 0x000fcc0000000000 */
[----:B------:R-:W-:-:S05]  /*93e0*/  @P1 LOP3.LUT R5, R3, 0x80000, RZ, 0xfc, !PT ;  /* 0x0008000003051812 */ /* 0x000fca00078efcff */
[----:B------:R-:W-:-:S06]  /*93f0*/  IMAD.MOV.U32 R3, RZ, RZ, R5 ;  /* 0x000000ffff037224 */ /* 0x000fcc00078e0005 */
[----:B----4-:R0:W4:-:S06]  /*9400*/  DADD R20, R2, -R20 ;  /* 0x0000000002147229 */ /* 0x01010c0000000814 */
.L_x_6503:
[----:B------:R-:W-:Y:S05]  /*9410*/  BSYNC B1 ;  /* 0x0000000000017941 */ /* 0x000fea0003800000 */
.L_x_6502:
        /* <DEDUP_REMOVED lines=43> */
.L_x_6514:
[----:B------:R-:W-:Y:S05]  /*96d0*/  BSYNC B0 ;  /* 0x0000000000007941 */ /* 0x000fea0003800000 */
.L_x_6513:
        /* <DEDUP_REMOVED lines=65> */
.L_x_6516:
        /* <DEDUP_REMOVED lines=20> */
.L_x_6519:
[----:B------:R-:W-:Y:S05]  /*9c30*/  BSYNC B3 ;  /* 0x0000000000037941 */ /* 0x000fea0003800000 */
.L_x_6518:
        /* <DEDUP_REMOVED lines=15> */
.L_x_6517:
[----:B------:R-:W-:Y:S05]  /*9d30*/  BSYNC B2 ;  /* 0x0000000000027941 */ /* 0x000fea0003800000 */
.L_x_6515:
[----:B------:R-:W5:Y:S01]  /*9d40*/  DSETP.MIN.AND P0, P1, RZ, R28, PT ;  /* 0x0000001cff00722a */ /* 0x000f620003900000 */
[----:B------:R-:W-:Y:S02]  /*9d50*/  IMAD.MOV.U32 R5, RZ, RZ, R29 ;  /* 0x000000ffff057224 */ /* 0x000fe400078e001d */
[----:B------:R-:W-:Y:S02]  /*9d60*/  IMAD.MOV.U32 R0, RZ, RZ, RZ ;  /* 0x000000ffff007224 */ /* 0x000fe400078e00ff */
[----:B------:R-:W-:-:S03]  /*9d70*/  IMAD.MOV.U32 R4, RZ, RZ, RZ ;  /* 0x000000ffff047224 */ /* 0x000fc600078e00ff */
[----:B0----5:R-:W-:Y:S02]  /*9d80*/  FSEL R23, R0, R5, P0 ;  /* 0x0000000500177208 */ /* 0x021fe40000000000 */
[----:B------:R-:W-:-:S04]  /*9d90*/  SEL R4, R4, R28, P0 ;  /* 0x0000001c04047207 */ /* 0x000fc80000000000 */
[----:B------:R-:W-:-:S04]  /*9da0*/  @P1 LOP3.LUT R23, R5, 0x80000, RZ, 0xfc, !PT ;  /* 0x0008000005171812 */ /* 0x000fc800078efcff */
[----:B------:R-:W-:-:S06]  /*9db0*/  MOV R5, R23 ;  /* 0x0000001700057202 */ /* 0x000fcc0000000f00 */
[----:B----4-:R0:W4:-:S06]  /*9dc0*/  DADD R2, R4, -R2 ;  /* 0x0000000004027229 */ /* 0x01010c0000000802 */
.L_x_6512:
[----:B------:R-:W-:Y:S05]  /*9dd0*/  BSYNC B1 ;  /* 0x0000000000017941 */ /* 0x000fea0003800000 */
.L_x_6511:
[----:B------:R-:W0:Y:S01]  /*9de0*/  S2R R0, SR_TID.X ;  /* 0x0000000000007919 */ /* 0x000e220000002100 */
[----:B------:R-:W-:Y:S01]  /*9df0*/  BSSY B0, `(.L_x_6520) ;  /* 0x0000033000007945 */ /* 0x000fe20003800000 */
[----:B------:R-:W-:Y:S01]  /*9e00*/  BSSY B1, `(.L_x_6521) ;  /* 0x000002b000017945 */ /* 0x000fe20003800000 */
[----:B0-----:R-:W-:-:S13]  /*9e10*/  ISETP.GE.AND P0, PT, R0, R30, PT ;  /* 0x0000001e0000720c */ /* 0x001fda0003f06270 */
[----:B------:R-:W-:Y:S01]  /*9e20*/  @!P0 IMAD.IADD R4, R7, 0x1, R0 ;  /* 0x0000000107048824 */ /* 0x000fe200078e0200 */
[----:B------:R-:W-:Y:S01]  /*9e30*/  @!P0 IADD3 R0, R0, 0x80, RZ ;  /* 0x0000008000008810 */ /* 0x000fe20007ffe0ff */
[----:B------:R-:W-:-:S04]  /*9e40*/  @!P0 IMAD.MOV.U32 R5, RZ, RZ, 0x8 ;  /* 0x00000008ff058424 */ /* 0x000fc800078e00ff */
[----:B------:R-:W-:-:S05]  /*9e50*/  @!P0 IMAD.WIDE.U32 R4, R4, R5, c[0x0][0x168] ;  /* 0x00005a0004048625 */ /* 0x000fca00078e0005 */
[----:B-1----:R0:W-:Y:S01]  /*9e60*/  @!P0 STG.E.64 [R4.64], R8 ;  /* 0x0000000804008986 */ /* 0x0021e2000c101b04 */
[----:B------:R-:W-:-:S13]  /*9e70*/  ISETP.GE.AND P0, PT, R0, R30, PT ;  /* 0x0000001e0000720c */ /* 0x000fda0003f06270 */
[----:B------:R-:W-:Y:S05]  /*9e80*/  @P0 BRA `(.L_x_6522) ;  /* 0x000000c000000947 */ /* 0x000fea0003800000 */
[----:B0-----:R-:W-:Y:S01]  /*9e90*/  IMAD.IADD R4, R7, 0x1, R0 ;  /* 0x0000000107047824 */ /* 0x001fe200078e0200 */
[----:B------:R-:W-:Y:S01]  /*9ea0*/  IADD3 R0, R0, 0x80, RZ ;  /* 0x0000008000007810 */ /* 0x000fe20007ffe0ff */
[----:B------:R-:W-:-:S03]  /*9eb0*/  IMAD.MOV.U32 R5, RZ, RZ, 0x8 ;  /* 0x00000008ff057424 */ /* 0x000fc600078e00ff */
[----:B------:R-:W-:Y:S01]  /*9ec0*/  ISETP.GE.AND P0, PT, R0, R30, PT ;  /* 0x0000001e0000720c */ /* 0x000fe20003f06270 */
[----:B------:R-:W-:-:S05]  /*9ed0*/  IMAD.WIDE.U32 R4, R4, R5, c[0x0][0x168] ;  /* 0x00005a0004047625 */ /* 0x000fca00078e0005 */
[----:B--2--5:R0:W-:Y:S07]  /*9ee0*/  STG.E.64 [R4.64], R10 ;  /* 0x0000000a04007986 */ /* 0x0241ee000c101b04 */
[----:B------:R-:W-:Y:S05]  /*9ef0*/  @P0 BRA `(.L_x_6523) ;  /* 0x000000c000000947 */ /* 0x000fea0003800000 */
[----:B0-----:R-:W-:Y:S01]  /*9f00*/  IMAD.IADD R4, R7, 0x1, R0 ;  /* 0x0000000107047824 */ /* 0x001fe200078e0200 */
[----:B------:R-:W-:Y:S01]  /*9f10*/  IADD3 R0, R0, 0x80, RZ ;  /* 0x0000008000007810 */ /* 0x000fe20007ffe0ff */
[----:B------:R-:W-:-:S04]  /*9f20*/  IMAD.MOV.U32 R5, RZ, RZ, 0x8 ;  /* 0x00000008ff057424 */ /* 0x000fc800078e00ff */
[----:B------:R-:W-:-:S05]  /*9f30*/  IMAD.WIDE.U32 R4, R4, R5, c[0x0][0x168] ;  /* 0x00005a0004047625 */ /* 0x000fca00078e0005 */
[----:B---3--:R0:W-:Y:S02]  /*9f40*/  STG.E.64 [R4.64], R12 ;  /* 0x0000000c04007986 */ /* 0x0081e4000c101b04 */
.L_x_6522:
[----:B0-----:R-:W-:-:S13]  /*9f50*/  ISETP.GE.AND P0, PT, R0, R30, PT ;  /* 0x0000001e0000720c */ /* 0x001fda0003f06270 */
[----:B------:R-:W-:Y:S05]  /*9f60*/  @P0 BRA `(.L_x_6524) ;  /* 0x000000c000000947 */ /* 0x000fea0003800000 */
[----:B------:R-:W-:Y:S01]  /*9f70*/  IMAD.IADD R4, R7, 0x1, R0 ;  /* 0x0000000107047824 */ /* 0x000fe200078e0200 */
[----:B------:R-:W-:Y:S01]  /*9f80*/  IADD3 R0, R0, 0x80, RZ ;  /* 0x0000008000007810 */ /* 0x000fe20007ffe0ff */
[----:B------:R-:W-:-:S04]  /*9f90*/  IMAD.MOV.U32 R5, RZ, RZ, 0x8 ;  /* 0x00000008ff057424 */ /* 0x000fc800078e00ff */
[----:B------:R-:W-:-:S05]  /*9fa0*/  IMAD.WIDE.U32 R4, R4, R5, c[0x0][0x168] ;  /* 0x00005a0004047625 */ /* 0x000fca00078e0005 */
[----:B----45:R0:W-:Y:S02]  /*9fb0*/  STG.E.64 [R4.64], R14 ;  /* 0x0000000e04007986 */ /* 0x0301e4000c101b04 */
.L_x_6523:
[----:B------:R-:W-:-:S13]  /*9fc0*/  ISETP.GE.AND P0, PT, R0, R30, PT ;  /* 0x0000001e0000720c */ /* 0x000fda0003f06270 */
[----:B------:R-:W-:Y:S05]  /*9fd0*/  @P0 BRA `(.L_x_6525) ;  /* 0x000000d000000947 */ /* 0x000fea0003800000 */
[----:B0-----:R-:W-:Y:S01]  /*9fe0*/  IMAD.IADD R4, R7, 0x1, R0 ;  /* 0x0000000107047824 */ /* 0x001fe200078e0200 */
[----:B------:R-:W-:Y:S01]  /*9ff0*/  IADD3 R0, R0, 0x80, RZ ;  /* 0x0000008000007810 */ /* 0x000fe20007ffe0ff */
[----:B------:R-:W-:-:S04]  /*a000*/  IMAD.MOV.U32 R5, RZ, RZ, 0x8 ;  /* 0x00000008ff057424 */ /* 0x000fc800078e00ff */
[----:B------:R-:W-:-:S05]  /*a010*/  IMAD.WIDE.U32 R4, R4, R5, c[0x0][0x168] ;  /* 0x00005a0004047625 */ /* 0x000fca00078e0005 */
[----:B----4-:R0:W-:Y:S02]  /*a020*/  STG.E.64 [R4.64], R16 ;  /* 0x0000001004007986 */ /* 0x0101e4000c101b04 */
.L_x_6524:
[----:B------:R-:W-:-:S13]  /*a030*/  ISETP.GE.AND P0, PT, R0, R30, PT ;  /* 0x0000001e0000720c */ /* 0x000fda0003f06270 */
[----:B------:R-:W-:Y:S01]  /*a040*/  @P0 BREAK B1 ;  /* 0x0000000000010942 */ /* 0x000fe20003800000 */
[----:B------:R-:W-:Y:S05]  /*a050*/  @P0 BRA `(.L_x_6526) ;  /* 0x000000c000000947 */ /* 0x000fea0003800000 */
[----:B0-----:R-:W-:Y:S01]  /*a060*/  MOV R5, 0x8 ;  /* 0x0000000800057802 */ /* 0x001fe20000000f00 */
[----:B------:R-:W-:Y:S01]  /*a070*/  IMAD.IADD R4, R7, 0x1, R0 ;  /* 0x0000000107047824 */ /* 0x000fe200078e0200 */
[----:B------:R-:W-:-:S03]  /*a080*/  IADD3 R0, R0, 0x80, RZ ;  /* 0x0000008000007810 */ /* 0x000fc60007ffe0ff */
[----:B------:R-:W-:-:S05]  /*a090*/  IMAD.WIDE.U32 R4, R4, R5, c[0x0][0x168] ;  /* 0x00005a0004047625 */ /* 0x000fca00078e0005 */
[----:B----45:R0:W-:Y:S02]  /*a0a0*/  STG.E.64 [R4.64], R18 ;  /* 0x0000001204007986 */ /* 0x0301e4000c101b04 */
.L_x_6525:
[----:B------:R-:W-:Y:S05]  /*a0b0*/  BSYNC B1 ;  /* 0x0000000000017941 */ /* 0x000fea0003800000 */
.L_x_6521:
[----:B------:R-:W-:-:S13]  /*a0c0*/  ISETP.GE.AND P0, PT, R0, R30, PT ;  /* 0x0000001e0000720c */ /* 0x000fda0003f06270 */
[----:B0-----:R-:W-:Y:S01]  /*a0d0*/  @!P0 IMAD.IADD R4, R7, 0x1, R0 ;  /* 0x0000000107048824 */ /* 0x001fe200078e0200 */
[----:B------:R-:W-:Y:S01]  /*a0e0*/  @!P0 IADD3 R0, R0, 0x80, RZ ;  /* 0x0000008000008810 */ /* 0x000fe20007ffe0ff */
[----:B------:R-:W-:-:S04]  /*a0f0*/  @!P0 IMAD.MOV.U32 R5, RZ, RZ, 0x8 ;  /* 0x00000008ff058424 */ /* 0x000fc800078e00ff */
[----:B------:R-:W-:-:S05]  /*a100*/  @!P0 IMAD.WIDE.U32 R4, R4, R5, c[0x0][0x168] ;  /* 0x00005a0004048625 */ /* 0x000fca00078e0005 */
[----:B----4-:R0:W-:Y:S02]  /*a110*/  @!P0 STG.E.64 [R4.64], R20 ;  /* 0x0000001404008986 */ /* 0x0101e4000c101b04 */
.L_x_6526:
[----:B------:R-:W-:Y:S05]  /*a120*/  BSYNC B0 ;  /* 0x0000000000007941 */ /* 0x000fea0003800000 */
.L_x_6520:
        /* <DEDUP_REMOVED lines=8> */
        .weak           $__internal_10_$__cuda_sm20_div_rn_f64_full
        .type           $__internal_10_$__cuda_sm20_div_rn_f64_full,@function
        .size           $__internal_10_$__cuda_sm20_div_rn_f64_full,(.L_x_6686 - $__internal_10_$__cuda_sm20_div_rn_f64_full)
$__internal_10_$__cuda_sm20_div_rn_f64_full:
[C---:B------:R-:W-:Y:S01]  /*a1b0*/  FSETP.GEU.AND P0, PT, |R27|.reuse, 1.469367938527859385e-39, PT ;  /* 0x001000001b00780b */ /* 0x040fe20003f0e200 */
[----:B------:R-:W-:Y:S01]  /*a1c0*/  IMAD.MOV.U32 R37, RZ, RZ, R3 ;  /* 0x000000ffff257224 */ /* 0x000fe200078e0003 */
[C---:B------:R-:W-:Y:S01]  /*a1d0*/  LOP3.LUT R24, R27.reuse, 0x800fffff, RZ, 0xc0, !PT ;  /* 0x800fffff1b187812 */ /* 0x040fe200078ec0ff */
[----:B------:R-:W-:Y:S01]  /*a1e0*/  IMAD.MOV.U32 R36, RZ, RZ, R2 ;  /* 0x000000ffff247224 */ /* 0x000fe200078e0002 */
[----:B------:R-:W-:Y:S01]  /*a1f0*/  LOP3.LUT R5, R27, 0x7ff00000, RZ, 0xc0, !PT ;  /* 0x7ff000001b057812 */ /* 0x000fe200078ec0ff */
[----:B------:R-:W-:Y:S01]  /*a200*/  IMAD.MOV.U32 R32, RZ, RZ, 0x1 ;  /* 0x00000001ff207424 */ /* 0x000fe200078e00ff */
[----:B------:R-:W-:Y:S01]  /*a210*/  LOP3.LUT R25, R24, 0x3ff00000, RZ, 0xfc, !PT ;  /* 0x3ff0000018197812 */ /* 0x000fe200078efcff */
[----:B------:R-:W-:Y:S01]  /*a220*/  IMAD.MOV.U32 R24, RZ, RZ, R26 ;  /* 0x000000ffff187224 */ /* 0x000fe200078e001a */
[C---:B------:R-:W-:Y:S01]  /*a230*/  FSETP.GEU.AND P2, PT, |R37|.reuse, 1.469367938527859385e-39, PT ;  /* 0x001000002500780b */ /* 0x040fe20003f4e200 */
[----:B------:R-:W-:Y:S01]  /*a240*/  BSSY B0, `(.L_x_6527) ;  /* 0x0000056000007945 */ /* 0x000fe20003800000 */
[----:B------:R-:W-:-:S03]  /*a250*/  LOP3.LUT R2, R37, 0x7ff00000, RZ, 0xc0, !PT ;  /* 0x7ff0000025027812 */ /* 0x000fc600078ec0ff */
[----:B------:R-:W0:Y:S01]  /*a260*/  @!P0 DMUL R24, R26, 8.98846567431157953865e+307 ;  /* 0x7fe000001a188828 */ /* 0x000e220000000000 */
[----:B------:R-:W-:-:S05]  /*a270*/  ISETP.GE.U32.AND P1, PT, R2, R5, PT ;  /* 0x000000050200720c */ /* 0x000fca0003f26070 */
[----:B0-----:R-:W0:Y:S02]  /*a280*/  MUFU.RCP64H R33, R25 ;  /* 0x0000001900217308 */ /* 0x001e240000001800 */
[----:B------:R-:W-:Y:S01]  /*a290*/  @!P2 LOP3.LUT R3, R27, 0x7ff00000, RZ, 0xc0, !PT ;  /* 0x7ff000001b03a812 */ /* 0x000fe200078ec0ff */
[----:B------:R-:W-:Y:S01]  /*a2a0*/  @!P2 IMAD.MOV.U32 R38, RZ, RZ, RZ ;  /* 0x000000ffff26a224 */ /* 0x000fe200078e00ff */
[----:B------:R-:W-:Y:S02]  /*a2b0*/  @!P0 LOP3.LUT R5, R25, 0x7ff00000, RZ, 0xc0, !PT ;  /* 0x7ff0000019058812 */ /* 0x000fe400078ec0ff */
[----:B------:R-:W-:Y:S01]  /*a2c0*/  @!P2 ISETP.GE.U32.AND P3, PT, R2, R3, PT ;  /* 0x000000030200a20c */ /* 0x000fe20003f66070 */
[----:B------:R-:W-:-:S05]  /*a2d0*/  IMAD.MOV.U32 R3, RZ, RZ, 0x1ca00000 ;  /* 0x1ca00000ff037424 */ /* 0x000fca00078e00ff */
[C---:B------:R-:W-:Y:S02]  /*a2e0*/  @!P2 SEL R4, R3.reuse, 0x63400000, !P3 ;  /* 0x634000000304a807 */ /* 0x040fe40005800000 */
[----:B------:R-:W-:Y:S01]  /*a2f0*/  SEL R6, R3, 0x63400000, !P1 ;  /* 0x6340000003067807 */ /* 0x000fe20004800000 */
[----:B0-----:R-:W0:Y:S01]  /*a300*/  DFMA R34, R32, -R24, 1 ;  /* 0x3ff000002022742b */ /* 0x001e220000000818 */
[----:B------:R-:W-:-:S04]  /*a310*/  @!P2 LOP3.LUT R4, R4, 0x80000000, R37, 0xf8, !PT ;  /* 0x800000000404a812 */ /* 0x000fc800078ef825 */
[----:B------:R-:W-:Y:S01]  /*a320*/  @!P2 LOP3.LUT R39, R4, 0x100000, RZ, 0xfc, !PT ;  /* 0x001000000427a812 */ /* 0x000fe200078efcff */
[----:B0-----:R-:W0:Y:S01]  /*a330*/  DFMA R34, R34, R34, R34 ;  /* 0x000000222222722b */ /* 0x001e220000000022 */
[----:B------:R-:W-:-:S05]  /*a340*/  MOV R4, R2 ;  /* 0x0000000200047202 */ /* 0x000fca0000000f00 */
[----:B0-----:R0:W1:Y:S02]  /*a350*/  DFMA R32, R32, R34, R32 ;  /* 0x000000222020722b */ /* 0x0010640000000020 */
[----:B0-----:R-:W-:Y:S01]  /*a360*/  LOP3.LUT R35, R6, 0x800fffff, R37, 0xf8, !PT ;  /* 0x800fffff06237812 */ /* 0x001fe200078ef825 */
[----:B------:R-:W-:-:S03]  /*a370*/  IMAD.MOV.U32 R34, RZ, RZ, R36 ;  /* 0x000000ffff227224 */ /* 0x000fc600078e0024 */
        /* <DEDUP_REMOVED lines=38> */
[----:B------:R-:W-:-:S03]  /*a5e0*/  FSEL R3, R26, R39, !P0 ;  /* 0x000000271a037208 */ /* 0x000fc60004000000 */
[----:B------:R-:W-:Y:S02]  /*a5f0*/  IMAD.MOV.U32 R38, RZ, RZ, R2 ;  /* 0x000000ffff267224 */ /* 0x000fe400078e0002 */
[----:B------:R-:W-:Y:S01]  /*a600*/  IMAD.MOV.U32 R39, RZ, RZ, R3 ;  /* 0x000000ffff277224 */ /* 0x000fe200078e0003 */
[----:B------:R-:W-:Y:S05]  /*a610*/  BRA `(.L_x_6529) ;  /* 0x0000018000007947 */ /* 0x000fea0003800000 */
.L_x_6528:
        /* <DEDUP_REMOVED lines=12> */
[----:B------:R-:W-:Y:S01]  /*a6e0*/  @!P0 IMAD.MOV.U32 R38, RZ, RZ, RZ ;  /* 0x000000ffff268224 */ /* 0x000fe200078e00ff */
[----:B------:R-:W-:Y:S01]  /*a6f0*/  @!P0 MOV R39, R27 ;  /* 0x0000001b00278202 */ /* 0x000fe20000000f00 */
[----:B------:R-:W-:Y:S02]  /*a700*/  @P0 IMAD.MOV.U32 R38, RZ, RZ, RZ ;  /* 0x000000ffff260224 */ /* 0x000fe400078e00ff */
[----:B------:R-:W-:Y:S01]  /*a710*/  @P0 IMAD.MOV.U32 R39, RZ, RZ, R2 ;  /* 0x000000ffff270224 */ /* 0x000fe200078e0002 */
[----:B------:R-:W-:Y:S05]  /*a720*/  BRA `(.L_x_6529) ;  /* 0x0000007000007947 */ /* 0x000fea0003800000 */
.L_x_6531:
[----:B------:R-:W-:Y:S01]  /*a730*/  LOP3.LUT R3, R27, 0x80000, RZ, 0xfc, !PT ;  /* 0x000800001b037812 */ /* 0x000fe200078efcff */
[----:B------:R-:W-:-:S04]  /*a740*/  IMAD.MOV.U32 R38, RZ, RZ, R26 ;  /* 0x000000ffff267224 */ /* 0x000fc800078e001a */
[----:B------:R-:W-:Y:S01]  /*a750*/  IMAD.MOV.U32 R39, RZ, RZ, R3 ;  /* 0x000000ffff277224 */ /* 0x000fe200078e0003 */
[----:B------:R-:W-:Y:S05]  /*a760*/  BRA `(.L_x_6529) ;  /* 0x0000003000007947 */ /* 0x000fea0003800000 */
.L_x_6530:
[----:B------:R-:W-:Y:S01]  /*a770*/  LOP3.LUT R3, R37, 0x80000, RZ, 0xfc, !PT ;  /* 0x0008000025037812 */ /* 0x000fe200078efcff */
[----:B------:R-:W-:-:S04]  /*a780*/  IMAD.MOV.U32 R38, RZ, RZ, R36 ;  /* 0x000000ffff267224 */ /* 0x000fc800078e0024 */
[----:B------:R-:W-:Y:S02]  /*a790*/  IMAD.MOV.U32 R39, RZ, RZ, R3 ;  /* 0x000000ffff277224 */ /* 0x000fe400078e0003 */
.L_x_6529:
[----:B------:R-:W-:Y:S05]  /*a7a0*/  BSYNC B0 ;  /* 0x0000000000007941 */ /* 0x000fea0003800000 */
.L_x_6527:
[----:B------:R-:W-:Y:S02]  /*a7b0*/  IMAD.MOV.U32 R4, RZ, RZ, R0 ;  /* 0x000000ffff047224 */ /* 0x000fe400078e0000 */
[----:B------:R-:W-:Y:S02]  /*a7c0*/  IMAD.MOV.U32 R5, RZ, RZ, 0x0 ;  /* 0x00000000ff057424 */ /* 0x000fe400078e00ff */
[----:B------:R-:W-:Y:S02]  /*a7d0*/  IMAD.MOV.U32 R2, RZ, RZ, R38 ;  /* 0x000000ffff027224 */ /* 0x000fe400078e0026 */
[----:B------:R-:W-:Y:S01]  /*a7e0*/  IMAD.MOV.U32 R3, RZ, RZ, R39 ;  /* 0x000000ffff037224 */ /* 0x000fe200078e0027 */
[----:B------:R-:W-:Y:S06]  /*a7f0*/  RET.REL.NODEC R4 `(_ZN2at6native29vectorized_elementwise_kernelILi2EZZZNS0_33launch_log_sigmoid_forward_kernelERNS_18TensorIteratorBaseEENKUlvE_clEvENKUlvE_clEvEUldE_St5arrayIPcLm2EEEEviT0_T1_) ;  /* 0xffff580004007950 */ /* 0x000fec0003c3ffff */
.L_x_6532:
        /* <DEDUP_REMOVED lines=16> */
.L_x_6686:


//--------------------- .text._ZN2at6native29vectorized_elementwise_kernelILi4EZZZNS0_33launch_log_sigmoid_forward_kernelERNS_18TensorIteratorBaseEENKUlvE_clEvENKUlvE_clEvEUldE_St5arrayIPcLm2EEEEviT0_T1_ --------------------------
	.section	.text._ZN2at6native29vectorized_elementwise_kernelILi4EZZZNS0_33launch_log_sigmoid_forward_kernelERNS_18TensorIteratorBaseEENKUlvE_clEvENKUlvE_clEvEUldE_St5arrayIPcLm2EEEEviT0_T1_,"ax",@progbits
	.sectioninfo	@"SHI_REGISTERS=44"
	.align	128
        .global         _ZN2at6native29vectorized_elementwise_kernelILi4EZZZNS0_33launch_log_sigmoid_forward_kernelERNS_18TensorIteratorBaseEENKUlvE_clEvENKUlvE_clEvEUldE_St5arrayIPcLm2EEEEviT0_T1_
        .type           _ZN2at6native29vectorized_elementwise_kernelILi4EZZZNS0_33launch_log_sigmoid_forward_kernelERNS_18TensorIteratorBaseEENKUlvE_clEvENKUlvE_clEvEUldE_St5arrayIPcLm2EEEEviT0_T1_,@function
        .size           _ZN2at6native29vectorized_elementwise_kernelILi4EZZZNS0_33launch_log_sigmoid_forward_kernelERNS_18TensorIteratorBaseEENKUlvE_clEvENKUlvE_clEvEUldE_St5arrayIPcLm2EEEEviT0_T1_,(.L_x_6687 - _ZN2at6native29vectorized_elementwise_kernelILi4EZZZNS0_33launch_log_sigmoid_forward_kernelERNS_18TensorIteratorBaseEENKUlvE_clEvENKUlvE_clEvEUldE_St5arrayIPcLm2EEEEviT0_T1_)
        .other          _ZN2at6native29vectorized_elementwise_kernelILi4EZZZNS0_33launch_log_sigmoid_forward_kernelERNS_18TensorIteratorBaseEENKUlvE_clEvENKUlvE_clEvEUldE_St5arrayIPcLm2EEEEviT0_T1_,@"STO_CUDA_ENTRY STV_DEFAULT"
_ZN2at6native29vectorized_elementwise_kernelILi4EZZZNS0_33launch_log_sigmoid_forward_kernelERNS_18TensorIteratorBaseEENKUlvE_clEvENKUlvE_clEvEUldE_St5arrayIPcLm2EEEEviT0_T1_:
.text._ZN2at6native29vectorized_elementwise_kernelILi4EZZZNS0_33launch_log_sigmoid_forward_kernelERNS_18TensorIteratorBaseEENKUlvE_clEvENKUlvE_clEvEUldE_St5arrayIPcLm2EEEEviT0_T1_:
        /* <DEDUP_REMOVED lines=52> */
.L_x_6535:
[----:B------:R-:W-:Y:S05]  /*0340*/  BSYNC B0 ;  /* 0x0000000000007941 */ /* 0x000fea0003800000 */
.L_x_6534:
        /* <DEDUP_REMOVED lines=65> */
.L_x_6537:
        /* <DEDUP_REMOVED lines=19> */
[----:B-----5:R-:W-:Y:S05]  /*0890*/  CALL.REL.NOINC `($__internal_11_$__cuda_sm20_div_rn_f64_full) ;  /* 0x0000991000007944 */ /* 0x020fea0003c00000 */
.L_x_6540:
[----:B------:R-:W-:Y:S05]  /*08a0*/  BSYNC B2 ;  /* 0x0000000000027941 */ /* 0x000fea0003800000 */
.L_x_6539:
        /* <DEDUP_REMOVED lines=15> */
.L_x_6538:
[----:B------:R-:W-:Y:S05]  /*09a0*/  BSYNC B1 ;  /* 0x0000000000017941 */ /* 0x000fea0003800000 */
.L_x_6536:
        /* <DEDUP_REMOVED lines=45> */
.L_x_6542:
[----:B------:R-:W-:Y:S05]  /*0c80*/  BSYNC B0 ;  /* 0x0000000000007941 */ /* 0x000fea0003800000 */
.L_x_6541:
        /* <DEDUP_REMOVED lines=67> */
.L_x_6544:
        /* <DEDUP_REMOVED lines=20> */
.L_x_6547:
[----:B------:R-:W-:Y:S05]  /*1200*/  BSYNC B2 ;  /* 0x0000000000027941 */ /* 0x000fea0003800000 */
.L_x_6546:
        /* <DEDUP_REMOVED lines=15> */
.L_x_6545:
[----:B------:R-:W-:Y:S05]  /*1300*/  BSYNC B1 ;  /* 0x0000000000017941 */ /* 0x000fea0003800000 */
.L_x_6543:
        /* <DEDUP_REMOVED lines=45> */
.L_x_6549:
[----:B------:R-:W-:Y:S05]  /*15e0*/  BSYNC B0 ;  /* 0x0000000000007941 */ /* 0x000fea0003800000 */
.L_x_6548:
        /* <DEDUP_REMOVED lines=67> */
.L_x_6551:
        /* <DEDUP_REMOVED lines=19> */
[----:B------:R-:W-:Y:S05]  /*1b50*/  CALL.REL.NOINC `($__internal_11_$__cuda_sm20_div_rn_f64_full) ;  /* 0x0000865000007944 */ /* 0x000fea0003c00000 */
.L_x_6554:
[----:B------:R-:W-:Y:S05]  /*1b60*/  BSYNC B2 ;  /* 0x0000000000027941 */ /* 0x000fea0003800000 */
.L_x_6553:
        /* <DEDUP_REMOVED lines=15> */
.L_x_6552:
[----:B------:R-:W-:Y:S05]  /*1c60*/  BSYNC B1 ;  /* 0x0000000000017941 */ /* 0x000fea0003800000 */
.L_x_6550:
        /* <DEDUP_REMOVED lines=45> */
.L_x_6556:
[----:B------:R-:W-:Y:S05]  /*1f40*/  BSYNC B0 ;  /* 0x0000000000007941 */ /* 0x000fea0003800000 */
.L_x_6555:
        /* <DEDUP_REMOVED lines=67> */
.L_x_6558:
        /* <DEDUP_REMOVED lines=19> */
[----:B------:R-:W-:Y:S05]  /*24b0*/  CALL.REL.NOINC `($__internal_11_$__cuda_sm20_div_rn_f64_full) ;  /* 0x00007cf000007944 */ /* 0x000fea0003c00000 */
.L_x_6561:
[----:B------:R-:W-:Y:S05]  /*24c0*/  BSYNC B2 ;  /* 0x0000000000027941 */ /* 0x000fea0003800000 */
.L_x_6560:
        /* <DEDUP_REMOVED lines=15> */
.L_x_6559:
[----:B------:R-:W-:Y:S05]  /*25c0*/  BSYNC B1 ;  /* 0x0000000000017941 */ /* 0x000fea0003800000 */
.L_x_6557:
        /* <DEDUP_REMOVED lines=45> */
.L_x_6563:
[----:B------:R-:W-:Y:S05]  /*28a0*/  BSYNC B0 ;  /* 0x0000000000007941 */ /* 0x000fea0003800000 */
.L_x_6562:
        /* <DEDUP_REMOVED lines=67> */
.L_x_6565:
        /* <DEDUP_REMOVED lines=20> */
.L_x_6568:
[----:B------:R-:W-:Y:S05]  /*2e20*/  BSYNC B2 ;  /* 0x0000000000027941 */ /* 0x000fea0003800000 */
.L_x_6567:
        /* <DEDUP_REMOVED lines=15> */
.L_x_6566:
[----:B------:R-:W-:Y:S05]  /*2f20*/  BSYNC B1 ;  /* 0x0000000000017941 */ /* 0x000fea0003800000 */
.L_x_6564:
        /* <DEDUP_REMOVED lines=45> */
.L_x_6570:
[----:B------:R-:W-:Y:S05]  /*3200*/  BSYNC B0 ;  /* 0x0000000000007941 */ /* 0x000fea0003800000 */
.L_x_6569:
        /* <DEDUP_REMOVED lines=67> */
.L_x_6572:
        /* <DEDUP_REMOVED lines=20> */
.L_x_6575:
[----:B------:R-:W-:Y:S05]  /*3780*/  BSYNC B2 ;  /* 0x0000000000027941 */ /* 0x000fea0003800000 */
.L_x_6574:
        /* <DEDUP_REMOVED lines=15> */
.L_x_6573:
[----:B------:R-:W-:Y:S05]  /*3880*/  BSYNC B1 ;  /* 0x0000000000017941 */ /* 0x000fea0003800000 */
.L_x_6571:
        /* <DEDUP_REMOVED lines=45> */
.L_x_6577:
[----:B------:R-:W-:Y:S05]  /*3b60*/  BSYNC B0 ;  /* 0x0000000000007941 */ /* 0x000fea0003800000 */
.L_x_6576:
        /* <DEDUP_REMOVED lines=67> */
.L_x_6579:
        /* <DEDUP_REMOVED lines=20> */
.L_x_6582:
[----:B------:R-:W-:Y:S05]  /*40e0*/  BSYNC B2 ;  /* 0x0000000000027941 */ /* 0x000fea0003800000 */
.L_x_6581:
        /* <DEDUP_REMOVED lines=15> */
.L_x_6580:
[----:B------:R-:W-:Y:S05]  /*41e0*/  BSYNC B1 ;  /* 0x0000000000017941 */ /* 0x000fea0003800000 */
.L_x_6578:
        /* <DEDUP_REMOVED lines=45> */
.L_x_6584:
[----:B------:R-:W-:Y:S05]  /*44c0*/  BSYNC B0 ;  /* 0x0000000000007941 */ /* 0x000fea0003800000 */
.L_x_6583:
        /* <DEDUP_REMOVED lines=67> */
.L_x_6586:
        /* <DEDUP_REMOVED lines=20> */
.L_x_6589:
[----:B------:R-:W-:Y:S05]  /*4a40*/  BSYNC B2 ;  /* 0x0000000000027941 */ /* 0x000fea0003800000 */
.L_x_6588:
        /* <DEDUP_REMOVED lines=15> */
.L_x_6587:
[----:B------:R-:W-:Y:S05]  /*4b40*/  BSYNC B1 ;  /* 0x0000000000017941 */ /* 0x000fea0003800000 */
.L_x_6585:
        /* <DEDUP_REMOVED lines=20> */
.L_x_6533:
        /* <DEDUP_REMOVED lines=96> */
.L_x_6593:
[----:B------:R-:W-:Y:S05]  /*5290*/  BSYNC B0 ;  /* 0x0000000000007941 */ /* 0x000fea0003800000 */
.L_x_6592:
        /* <DEDUP_REMOVED lines=65> */
.L_x_6595:
        /* <DEDUP_REMOVED lines=20> */
.L_x_6598:
[----:B------:R-:W-:Y:S05]  /*57f0*/  BSYNC B3 ;  /* 0x0000000000037941 */ /* 0x000fea0003800000 */
.L_x_6597:
        /* <DEDUP_REMOVED lines=15> */
.L_x_6596:
[----:B------:R-:W-:Y:S05]  /*58f0*/  BSYNC B2 ;  /* 0x0000000000027941 */ /* 0x000fea0003800000 */
.L_x_6594:
        /* <DEDUP_REMOVED lines=9> */
.L_x_6591:
[----:B------:R-:W-:Y:S05]  /*5990*/  BSYNC B1 ;  /* 0x0000000000017941 */ /* 0x000fea0003800000 */
.L_x_6590:
        /* <DEDUP_REMOVED lines=43> */
.L_x_6602:
[----:B------:R-:W-:Y:S05]  /*5c50*/  BSYNC B0 ;  /* 0x0000000000007941 */ /* 0x000fea0003800000 */
.L_x_6601:
        /* <DEDUP_REMOVED lines=65> */
.L_x_6604:
        /* <DEDUP_REMOVED lines=19> */
[----:B-1----:R-:W-:Y:S05]  /*61a0*/  CALL.REL.NOINC `($__internal_11_$__cuda_sm20_div_rn_f64_full) ;  /* 0x0000400000007944 */ /* 0x002fea0003c00000 */
.L_x_6607:
[----:B------:R-:W-:Y:S05]  /*61b0*/  BSYNC B3 ;  /* 0x0000000000037941 */ /* 0x000fea0003800000 */
.L_x_6606:
        /* <DEDUP_REMOVED lines=15> */
.L_x_6605:
[----:B------:R-:W-:Y:S05]  /*62b0*/  BSYNC B2 ;  /* 0x0000000000027941 */ /* 0x000fea0003800000 */
.L_x_6603:
        /* <DEDUP_REMOVED lines=9> */
.L_x_6600:
[----:B------:R-:W-:Y:S05]  /*6350*/  BSYNC B1 ;  /* 0x0000000000017941 */ /* 0x000fea0003800000 */
.L_x_6599:
        /* <DEDUP_REMOVED lines=43> */
.L_x_6611:
[----:B------:R-:W-:Y:S05]  /*6610*/  BSYNC B0 ;  /* 0x0000000000007941 */ /* 0x000fea0003800000 */
.L_x_6610:
        /* <DEDUP_REMOVED lines=65> */
.L_x_6613:
        /* <DEDUP_REMOVED lines=19> */
[----:B-12---:R-:W-:Y:S05]  /*6b60*/  CALL.REL.NOINC `($__internal_11_$__cuda_sm20_div_rn_f64_full) ;  /* 0x0000364000007944 */ /* 0x006fea0003c00000 */
.L_x_6616:
[----:B------:R-:W-:Y:S05]  /*6b70*/  BSYNC B3 ;  /* 0x0000000000037941 */ /* 0x000fea0003800000 */
.L_x_6615:
        /* <DEDUP_REMOVED lines=15> */
.L_x_6614:
[----:B------:R-:W-:Y:S05]  /*6c70*/  BSYNC B2 ;  /* 0x0000000000027941 */ /* 0x000fea0003800000 */
.L_x_6612:
        /* <DEDUP_REMOVED lines=9> */
.L_x_6609:
[----:B------:R-:W-:Y:S05]  /*6d10*/  BSYNC B1 ;  /* 0x0000000000017941 */ /* 0x000fea0003800000 */
.L_x_6608:
        /* <DEDUP_REMOVED lines=43> */
.L_x_6620:
[----:B------:R-:W-:Y:S05]  /*6fd0*/  BSYNC B0 ;  /* 0x0000000000007941 */ /* 0x000fea0003800000 */
.L_x_6619:
        /* <DEDUP_REMOVED lines=65> */
.L_x_6622:
        /* <DEDUP_REMOVED lines=19> */
[----:B-123--:R-:W-:Y:S05]  /*7520*/  CALL.REL.NOINC `($__internal_11_$__cuda_sm20_div_rn_f64_full) ;  /* 0x00002c8000007944 */ /* 0x00efea0003c00000 */
.L_x_6625:
[----:B------:R-:W-:Y:S05]  /*7530*/  BSYNC B3 ;  /* 0x0000000000037941 */ /* 0x000fea0003800000 */
.L_x_6624:
        /* <DEDUP_REMOVED lines=15> */
.L_x_6623:
[----:B------:R-:W-:Y:S05]  /*7630*/  BSYNC B2 ;  /* 0x0000000000027941 */ /* 0x000fea0003800000 */
.L_x_6621:
        /* <DEDUP_REMOVED lines=9> */
.L_x_6618:
[----:B------:R-:W-:Y:S05]  /*76d0*/  BSYNC B1 ;  /* 0x0000000000017941 */ /* 0x000fea0003800000 */
.L_x_6617:
        /* <DEDUP_REMOVED lines=43> */
.L_x_6629:
[----:B------:R-:W-:Y:S05]  /*7990*/  BSYNC B0 ;  /* 0x0000000000007941 */ /* 0x000fea0003800000 */
.L_x_6628:
        /* <DEDUP_REMOVED lines=65> */
.L_x_6631:
        /* <DEDUP_REMOVED lines=20> */
.L_x_6634:
[----:B------:R-:W-:Y:S05]  /*7ef0*/  BSYNC B3 ;  /* 0x0000000000037941 */ /* 0x000fea0003800000 */
.L_x_6633:
        /* <DEDUP_REMOVED lines=15> */
.L_x_6632:
[----:B------:R-:W-:Y:S05]  /*7ff0*/  BSYNC B2 ;  /* 0x0000000000027941 */ /* 0x000fea0003800000 */
.L_x_6630:
        /* <DEDUP_REMOVED lines=9> */
.L_x_6627:
[----:B------:R-:W-:Y:S05]  /*8090*/  BSYNC B1 ;  /* 0x0000000000017941 */ /* 0x000fea0003800000 */
.L_x_6626:
        /* <DEDUP_REMOVED lines=43> */
.L_x_6638:
[----:B------:R-:W-:Y:S05]  /*8350*/  BSYNC B0 ;  /* 0x0000000000007941 */ /* 0x000fea0003800000 */
.L_x_6637:
        /* <DEDUP_REMOVED lines=65> */
.L_x_6640:
        /* <DEDUP_REMOVED lines=19> */
[----:B-123--:R-:W-:Y:S05]  /*88a0*/  CALL.REL.NOINC `($__internal_11_$__cuda_sm20_div_rn_f64_full) ;  /* 0x0000190000007944 */ /* 0x00efea0003c00000 */
.L_x_6643:
[----:B------:R-:W-:Y:S05]  /*88b0*/  BSYNC B3 ;  /* 0x0000000000037941 */ /* 0x000fea0003800000 */
.L_x_6642:
        /* <DEDUP_REMOVED lines=15> */
.L_x_6641:
[----:B------:R-:W-:Y:S05]  /*89b0*/  BSYNC B2 ;  /* 0x0000000000027941 */ /* 0x000fea0003800000 */
.L_x_6639:
        /* <DEDUP_REMOVED lines=9> */
.L_x_6636:
[----:B------:R-:W-:Y:S05]  /*8a50*/  BSYNC B1 ;  /* 0x0000000000017941 */ /* 0x000fea0003800000 */
.L_x_6635:
        /* <DEDUP_REMOVED lines=43> */
.L_x_6647:
[----:B------:R-:W-:Y:S05]  /*8d10*/  BSYNC B0 ;  /* 0x0000000000007941 */ /* 0x000fea0003800000 */
.L_x_6646:
        /* <DEDUP_REMOVED lines=65> */
.L_x_6649:
        /* <DEDUP_REMOVED lines=20> */
.L_x_6652:
[----:B------:R-:W-:Y:S05]  /*9270*/  BSYNC B3 ;  /* 0x0000000000037941 */ /* 0x000fea0003800000 */
.L_x_6651:
        /* <DEDUP_REMOVED lines=15> */
.L_x_6650:
[----:B------:R-:W-:Y:S05]  /*9370*/  BSYNC B2 ;  /* 0x0000000000027941 */ /* 0x000fea0003800000 */
.L_x_6648:
        /* <DEDUP_REMOVED lines=9> */
.L_x_6645:
[----:B------:R-:W-:Y:S05]  /*9410*/  BSYNC B1 ;  /* 0x0000000000017941 */ /* 0x000fea0003800000 */
.L_x_6644:
        /* <DEDUP_REMOVED lines=43> */
.L_x_6656:
[----:B------:R-:W-:Y:S05]  /*96d0*/  BSYNC B0 ;  /* 0x0000000000007941 */ /* 0x000fea0003800000 */
.L_x_6655:
        /* <DEDUP_REMOVED lines=65> */
.L_x_6658:
        /* <DEDUP_REMOVED lines=20> */
.L_x_6661:
[----:B------:R-:W-:Y:S05]  /*9c30*/  BSYNC B3 ;  /* 0x0000000000037941 */ /* 0x000fea0003800000 */
.L_x_6660:
        /* <DEDUP_REMOVED lines=15> */
.L_x_6659:
[----:B------:R-:W-:Y:S05]  /*9d30*/  BSYNC B2 ;  /* 0x0000000000027941 */ /* 0x000fea0003800000 */
.L_x_6657:
        /* <DEDUP_REMOVED lines=9> */
.L_x_6654:
[----:B------:R-:W-:Y:S05]  /*9dd0*/  BSYNC B1 ;  /* 0x0000000000017941 */ /* 0x000fea0003800000 */
.L_x_6653:
        /* <DEDUP_REMOVED lines=23> */
.L_x_6664:
[----:B0-----:R-:W-:-:S13]  /*9f50*/  ISETP.GE.AND P0, PT, R0, R30, PT ;  /* 0x0000001e0000720c */ /* 0x001fda0003f06270 */
[----:B------:R-:W-:Y:S05]  /*9f60*/  @P0 BRA `(.L_x_6666) ;  /* 0x000000c000000947 */ /* 0x000fea0003800000 */
[----:B------:R-:W-:Y:S01]  /*9f70*/  IMAD.IADD R4, R7, 0x1, R0 ;  /* 0x0000000107047824 */ /* 0x000fe200078e0200 */
[----:B------:R-:W-:Y:S01]  /*9f80*/  IADD3 R0, R0, 0x80, RZ ;  /* 0x0000008000007810 */ /* 0x000fe20007ffe0ff */
[----:B------:R-:W-:-:S04]  /*9f90*/  IMAD.MOV.U32 R5, RZ, RZ, 0x8 ;  /* 0x00000008ff057424 */ /* 0x000fc800078e00ff */
[----:B------:R-:W-:-:S05]  /*9fa0*/  IMAD.WIDE.U32 R4, R4, R5, c[0x0][0x168] ;  /* 0x00005a0004047625 */ /* 0x000fca00078e0005 */
[----:B----45:R0:W-:Y:S02]  /*9fb0*/  STG.E.64 [R4.64], R14 ;  /* 0x0000000e04007986 */ /* 0x0301e4000c101b04 */
.L_x_6665:
[----:B------:R-:W-:-:S13]  /*9fc0*/  ISETP.GE.AND P0, PT, R0, R30, PT ;  /* 0x0000001e0000720c */ /* 0x000fda0003f06270 */
[----:B------:R-:W-:Y:S05]  /*9fd0*/  @P0 BRA `(.L_x_6667) ;  /* 0x000000d000000947 */ /* 0x000fea0003800000 */
[----:B0-----:R-:W-:Y:S01]  /*9fe0*/  IMAD.IADD R4, R7, 0x1, R0 ;  /* 0x0000000107047824 */ /* 0x001fe200078e0200 */
[----:B------:R-:W-:Y:S01]  /*9ff0*/  IADD3 R0, R0, 0x80, RZ ;  /* 0x0000008000007810 */ /* 0x000fe20007ffe0ff */
[----:B------:R-:W-:-:S04]  /*a000*/  IMAD.MOV.U32 R5, RZ, RZ, 0x8 ;  /* 0x00000008ff057424 */ /* 0x000fc800078e00ff */
[----:B------:R-:W-:-:S05]  /*a010*/  IMAD.WIDE.U32 R4, R4, R5, c[0x0][0x168] ;  /* 0x00005a0004047625 */ /* 0x000fca00078e0005 */
[----:B----4-:R0:W-:Y:S02]  /*a020*/  STG.E.64 [R4.64], R16 ;  /* 0x0000001004007986 */ /* 0x0101e4000c101b04 */
.L_x_6666:
        /* <DEDUP_REMOVED lines=8> */
.L_x_6667:
[----:B------:R-:W-:Y:S05]  /*a0b0*/  BSYNC B1 ;  /* 0x0000000000017941 */ /* 0x000fea0003800000 */
.L_x_6663:
[----:B------:R-:W-:-:S13]  /*a0c0*/  ISETP.GE.AND P0, PT, R0, R30, PT ;  /* 0x0000001e0000720c */ /* 0x000fda0003f06270 */
[----:B0-----:R-:W-:Y:S01]  /*a0d0*/  @!P0 IMAD.IADD R4, R7, 0x1, R0 ;  /* 0x0000000107048824 */ /* 0x001fe200078e0200 */
[----:B------:R-:W-:Y:S01]  /*a0e0*/  @!P0 IADD3 R0, R0, 0x80, RZ ;  /* 0x0000008000008810 */ /* 0x000fe20007ffe0ff */
[----:B------:R-:W-:-:S04]  /*a0f0*/  @!P0 IMAD.MOV.U32 R5, RZ, RZ, 0x8 ;  /* 0x00000008ff058424 */ /* 0x000fc800078e00ff */
[----:B------:R-:W-:-:S05]  /*a100*/  @!P0 IMAD.WIDE.U32 R4, R4, R5, c[0x0][0x168] ;  /* 0x00005a0004048625 */ /* 0x000fca00078e0005 */
[----:B----4-:R0:W-:Y:S02]  /*a110*/  @!P0 STG.E.64 [R4.64], R20 ;  /* 0x0000001404008986 */ /* 0x0101e4000c101b04 */
.L_x_6668:
[----:B------:R-:W-:Y:S05]  /*a120*/  BSYNC B0 ;  /* 0x0000000000007941 */ /* 0x000fea0003800000 */
.L_x_6662:
        /* <DEDUP_REMOVED lines=8> */
        .weak           $__internal_11_$__cuda_sm20_div_rn_f64_full
        .type           $__internal_11_$__cuda_sm20_div_rn_f64_full,@function
        .size           $__internal_11_$__cuda_sm20_div_rn_f64_full,(.L_x_6687 - $__internal_11_$__cuda_sm20_div_rn_f64_full)
$__internal_11_$__cuda_sm20_div_rn_f64_full:
        /* <DEDUP_REMOVED lines=71> */
.L_x_6670:
        /* <DEDUP_REMOVED lines=17> */
.L_x_6673:
[----:B------:R-:W-:Y:S01]  /*a730*/  LOP3.LUT R3, R27, 0x80000, RZ, 0xfc, !PT ;  /* 0x000800001b037812 */ /* 0x000fe200078efcff */
[----:B------:R-:W-:-:S04]  /*a740*/  IMAD.MOV.U32 R38, RZ, RZ, R26 ;  /* 0x000000ffff267224 */ /* 0x000fc800078e001a */
[----:B------:R-:W-:Y:S01]  /*a750*/  IMAD.MOV.U32 R39, RZ, RZ, R3 ;  /* 0x000000ffff277224 */ /* 0x000fe200078e0003 */
[----:B------:R-:W-:Y:S05]  /*a760*/  BRA `(.L_x_6671) ;  /* 0x0000003000007947 */ /* 0x000fea0003800000 */
.L_x_6672:
[----:B------:R-:W-:Y:S01]  /*a770*/  LOP3.LUT R3, R37, 0x80000, RZ, 0xfc, !PT ;  /* 0x0008000025037812 */ /* 0x000fe200078efcff */
[----:B------:R-:W-:-:S04]  /*a780*/  IMAD.MOV.U32 R38, RZ, RZ, R36 ;  /* 0x000000ffff267224 */ /* 0x000fc800078e0024 */
[----:B------:R-:W-:Y:S02]  /*a790*/  IMAD.MOV.U32 R39, RZ, RZ, R3 ;  /* 0x000000ffff277224 */ /* 0x000fe400078e0003 */
.L_x_6671:
[----:B------:R-:W-:Y:S05]  /*a7a0*/  BSYNC B0 ;  /* 0x0000000000007941 */ /* 0x000fea0003800000 */
.L_x_6669:
[----:B------:R-:W-:Y:S02]  /*a7b0*/  IMAD.MOV.U32 R4, RZ, RZ, R0 ;  /* 0x000000ffff047224 */ /* 0x000fe400078e0000 */
[----:B------:R-:W-:Y:S02]  /*a7c0*/  IMAD.MOV.U32 R5, RZ, RZ, 0x0 ;  /* 0x00000000ff057424 */ /* 0x000fe400078e00ff */
[----:B------:R-:W-:Y:S02]  /*a7d0*/  IMAD.MOV.U32 R2, RZ, RZ, R38 ;  /* 0x000000ffff027224 */ /* 0x000fe400078e0026 */
[----:B------:R-:W-:Y:S01]  /*a7e0*/  IMAD.MOV.U32 R3, RZ, RZ, R39 ;  /* 0x000000ffff037224 */ /* 0x000fe200078e0027 */
[----:B------:R-:W-:Y:S06]  /*a7f0*/  RET.REL.NODEC R4 `(_ZN2at6native29vectorized_elementwise_kernelILi4EZZZNS0_33launch_log_sigmoid_forward_kernelERNS_18TensorIteratorBaseEENKUlvE_clEvENKUlvE_clEvEUldE_St5arrayIPcLm2EEEEviT0_T1_) ;  /* 0xffff580004007950 */ /* 0x000fec0003c3ffff */
.L_x_6674:
        /* <DEDUP_REMOVED lines=16> */
.L_x_6687:


//--------------------- .text._ZN2at6native29vectorized_elementwise_kernelILi8EZZZNS0_33launch_log_sigmoid_forward_kernelERNS_18TensorIteratorBaseEENKUlvE_clEvENKUlvE_clEvEUldE_St5arrayIPcLm2EEEEviT0_T1_ --------------------------
	.section	.text._ZN2at6native29vectorized_elementwise_kernelILi8EZZZNS0_33launch_log_sigmoid_forward_kernelERNS_18TensorIteratorBaseEENKUlvE_clEvENKUlvE_clEvEUldE_St5arrayIPcLm2EEEEviT0_T1_,"ax",@progbits
	.sectioninfo	@"SHI_REGISTERS=4"
	.align	128
        .global         _ZN2at6native29vectorized_elementwise_kernelILi8EZZZNS0_33launch_log_sigmoid_forward_kernelERNS_18TensorIteratorBaseEENKUlvE_clEvENKUlvE_clEvEUldE_St5arrayIPcLm2EEEEviT0_T1_
        .type           _ZN2at6native29vectorized_elementwise_kernelILi8EZZZNS0_33launch_log_sigmoid_forward_kernelERNS_18TensorIteratorBaseEENKUlvE_clEvENKUlvE_clEvEUldE_St5arrayIPcLm2EEEEviT0_T1_,@function
        .size           _ZN2at6native29vectorized_elementwise_kernelILi8EZZZNS0_33launch_log_sigmoid_forward_kernelERNS_18TensorIteratorBaseEENKUlvE_clEvENKUlvE_clEvEUldE_St5arrayIPcLm2EEEEviT0_T1_,(.L_x_6743 - _ZN2at6native29vectorized_elementwise_kernelILi8EZZZNS0_33launch_log_sigmoid_forward_kernelERNS_18TensorIteratorBaseEENKUlvE_clEvENKUlvE_clEvEUldE_St5arrayIPcLm2EEEEviT0_T1_)
        .other          _ZN2at6native29vectorized_elementwise_kernelILi8EZZZNS0_33launch_log_sigmoid_forward_kernelERNS_18TensorIteratorBaseEENKUlvE_clEvENKUlvE_clEvEUldE_St5arrayIPcLm2EEEEviT0_T1_,@"STO_CUDA_ENTRY STV_DEFAULT"
_ZN2at6native29vectorized_elementwise_kernelILi8EZZZNS0_33launch_log_sigmoid_forward_kernelERNS_18TensorIteratorBaseEENKUlvE_clEvENKUlvE_clEvEUldE_St5arrayIPcLm2EEEEviT0_T1_:
.text._ZN2at6native29vectorized_elementwise_kernelILi8EZZZNS0_33launch_log_sigmoid_forward_kernelERNS_18TensorIteratorBaseEENKUlvE_clEvENKUlvE_clEvEUldE_St5arrayIPcLm2EEEEviT0_T1_:
[----:B------:R-:W-:Y:S02]  /*0000*/  MOV R1, c[0x0][0x28] ;  /* 0x00000a0000017a02 */ /* 0x000fe40000000f00 */
[----:B------:R-:W-:Y:S05]  /*0010*/  EXIT ;  /* 0x000000000000794d */ /* 0x000fea0003800000 */
.L_x_6675:
        /* <DEDUP_REMOVED lines=14> */
.L_x_6743:


//--------------------- .nv.global.init           --------------------------
	.section	.nv.global.init,"aw",@progbits
.nv.global.init:
	.type		$str$6,@object
	.size		$str$6,(__unnamed_1 - $str$6)
$str$6:
        /*0000*/ 	.byte	0x66, 0x61, 0x6c, 0x73, 0x65, 0x00
	.type		__unnamed_1,@object
	.size		__unnamed_1,(__unnamed_5 - __unnamed_1)
__unnamed_1:
        /*0006*/ 	.byte	0x66, 0x65, 0x74, 0x63, 0x68, 0x5f, 0x61, 0x6e, 0x64, 0x5f, 0x63, 0x61, 0x73, 0x74, 0x00
	.type		__unnamed_5,@object
	.size		__unnamed_5,(__unnamed_3 - __unnamed_5)
__unnamed_5:
        /*0015*/ 	.byte	0x66, 0x65, 0x74, 0x63, 0x68, 0x5f, 0x61, 0x6e, 0x64, 0x5f, 0x63, 0x61, 0x73, 0x74, 0x00
	.type		__unnamed_3,@object
	.size		__unnamed_3,(__unnamed_7 - __unnamed_3)
__unnamed_3:
        /*0024*/ 	.byte	0x66, 0x65, 0x74, 0x63, 0x68, 0x5f, 0x61, 0x6e, 0x64, 0x5f, 0x63, 0x61, 0x73, 0x74, 0x00
	.type		__unnamed_7,@object
	.size		__unnamed_7,(__unnamed_2 - __unnamed_7)
__unnamed_7:
        /*0033*/ 	.byte	0x66, 0x65, 0x74, 0x63, 0x68, 0x5f, 0x61, 0x6e, 0x64, 0x5f, 0x63, 0x61, 0x73, 0x74, 0x00
	.type		__unnamed_2,@object
	.size		__unnamed_2,(__unnamed_6 - __unnamed_2)
__unnamed_2:
        /*0042*/ 	.byte	0x63, 0x61, 0x73, 0x74, 0x5f, 0x61, 0x6e, 0x64, 0x5f, 0x73, 0x74, 0x6f, 0x72, 0x65, 0x00
	.type		__unnamed_6,@object
	.size		__unnamed_6,(__unnamed_4 - __unnamed_6)
__unnamed_6:
        /*0051*/ 	.byte	0x63, 0x61, 0x73, 0x74, 0x5f, 0x61, 0x6e, 0x64, 0x5f, 0x73, 0x74, 0x6f, 0x72, 0x65, 0x00
	.type		__unnamed_4,@object
	.size		__unnamed_4,(__unnamed_8 - __unnamed_4)
__unnamed_4:
        /*0060*/ 	.byte	0x63, 0x61, 0x73, 0x74, 0x5f, 0x61, 0x6e, 0x64, 0x5f, 0x73, 0x74, 0x6f, 0x72, 0x65, 0x00
	.type		__unnamed_8,@object
	.size		__unnamed_8,($str$7 - __unnamed_8)
__unnamed_8:
        /*006f*/ 	.byte	0x63, 0x61, 0x73, 0x74, 0x5f, 0x61, 0x6e, 0x64, 0x5f, 0x73, 0x74, 0x6f, 0x72, 0x65, 0x00
	.type		$str$7,@object
	.size		$str$7,(.L_37 - $str$7)
$str$7:
        /*007e*/ 	.byte	0x2f, 0x72, 0x6f, 0x6f, 0x74, 0x2f, 0x2e, 0x70, 0x79, 0x65, 0x6e, 0x76, 0x2f, 0x76, 0x65, 0x72
        /*008e*/ 	.byte	0x73, 0x69, 0x6f, 0x6e, 0x73, 0x2f, 0x33, 0x2e, 0x31, 0x33, 0x2e, 0x31, 0x32, 0x2f, 0x6c, 0x69
        /*009e*/ 	.byte	0x62, 0x2f, 0x70, 0x79, 0x74, 0x68, 0x6f, 0x6e, 0x33, 0x2e, 0x31, 0x33, 0x2f, 0x73, 0x69, 0x74
        /*00ae*/ 	.byte	0x65, 0x2d, 0x70, 0x61, 0x63, 0x6b, 0x61, 0x67, 0x65, 0x73, 0x2f, 0x74, 0x6f, 0x72, 0x63, 0x68
        /*00be*/ 	.byte	0x2f, 0x69, 0x6e, 0x63, 0x6c, 0x75, 0x64, 0x65, 0x2f, 0x63, 0x31, 0x30, 0x2f, 0x63, 0x6f, 0x72
        /*00ce*/ 	.byte	0x65, 0x2f, 0x44, 0x79, 0x6e, 0x61, 0x6d, 0x69, 0x63, 0x43, 0x61, 0x73, 0x74, 0x2e, 0x68, 0x00
.L_37:


//--------------------- .nv.global                --------------------------
	.section	.nv.global,"aw",@nobits
.nv.global:
	.type		_ZN60_INTERNAL_e6aa1b1b_29_ActivationLogSigmoidKernel_cu_9d16a0dc4cuda3std3__48in_placeE,@object
	.size		_ZN60_INTERNAL_e6aa1b1b_29_ActivationLogSigmoidKernel_cu_9d16a0dc4cuda3std3__48in_placeE,(_ZN60_INTERNAL_e6aa1b1b_29_ActivationLogSigmoidKernel_cu_9d16a0dc4cuda3std6ranges3__45__cpo8distanceE - _ZN60_INTERNAL_e6aa1b1b_29_ActivationLogSigmoidKernel_cu_9d16a0dc4cuda3std3__48in_placeE)
_ZN60_INTERNAL_e6aa1b1b_29_ActivationLogSigmoidKernel_cu_9d16a0dc4cuda3std3__48in_placeE:
	.zero		1
	.type		_ZN60_INTERNAL_e6aa1b1b_29_ActivationLogSigmoidKernel_cu_9d16a0dc4cuda3std6ranges3__45__cpo8distanceE,@object
	.size		_ZN60_INTERNAL_e6aa1b1b_29_ActivationLogSigmoidKernel_cu_9d16a0dc4cuda3std6ranges3__45__cpo8distanceE,(_ZN60_INTERNAL_e6aa1b1b_29_ActivationLogSigmoidKernel_cu_9d16a0dc4cuda3std3__45__cpo3endE - _ZN60_INTERNAL_e6aa1b1b_29_ActivationLogSigmoidKernel_cu_9d16a0dc4cuda3std6ranges3__45__cpo8distanceE)
_ZN60_INTERNAL_e6aa1b1b_29_ActivationLogSigmoidKernel_cu_9d16a0dc4cuda3std6ranges3__45__cpo8distanceE:
	.zero		1
	.type		_ZN60_INTERNAL_e6aa1b1b_29_ActivationLogSigmoidKernel_cu_9d16a0dc4cuda3std3__45__cpo3endE,@object
	.size		_ZN60_INTERNAL_e6aa1b1b_29_ActivationLogSigmoidKernel_cu_9d16a0dc4cuda3std3__45__cpo3endE,(_ZN60_INTERNAL_e6aa1b1b_29_ActivationLogSigmoidKernel_cu_9d16a0dc4cuda3std6ranges3__45__cpo7advanceE - _ZN60_INTERNAL_e6aa1b1b_29_ActivationLogSigmoidKernel_cu_9d16a0dc4cuda3std3__45__cpo3endE)
_ZN60_INTERNAL_e6aa1b1b_29_ActivationLogSigmoidKernel_cu_9d16a0dc4cuda3std3__45__cpo3endE:
	.zero		1
	.type		_ZN60_INTERNAL_e6aa1b1b_29_ActivationLogSigmoidKernel_cu_9d16a0dc4cuda3std6ranges3__45__cpo7advanceE,@object
	.size		_ZN60_INTERNAL_e6aa1b1b_29_ActivationLogSigmoidKernel_cu_9d16a0dc4cuda3std6ranges3__45__cpo7advanceE,(_ZN60_INTERNAL_e6aa1b1b_29_ActivationLogSigmoidKernel_cu_9d16a0dc4cuda3std3__45__cpo4rendE - _ZN60_INTERNAL_e6aa1b1b_29_ActivationLogSigmoidKernel_cu_9d16a0dc4cuda3std6ranges3__45__cpo7advanceE)
_ZN60_INTERNAL_e6aa1b1b_29_ActivationLogSigmoidKernel_cu_9d16a0dc4cuda3std6ranges3__45__cpo7advanceE:
	.zero		1
	.type		_ZN60_INTERNAL_e6aa1b1b_29_ActivationLogSigmoidKernel_cu_9d16a0dc4cuda3std3__45__cpo4rendE,@object
	.size		_ZN60_INTERNAL_e6aa1b1b_29_ActivationLogSigmoidKernel_cu_9d16a0dc4cuda3std3__45__cpo4rendE,(_ZN60_INTERNAL_e6aa1b1b_29_ActivationLogSigmoidKernel_cu_9d16a0dc4cuda3std6ranges3__45__cpo4dataE - _ZN60_INTERNAL_e6aa1b1b_29_ActivationLogSigmoidKernel_cu_9d16a0dc4cuda3std3__45__cpo4rendE)
_ZN60_INTERNAL_e6aa1b1b_29_ActivationLogSigmoidKernel_cu_9d16a0dc4cuda3std3__45__cpo4rendE:
	.zero		1
	.type		_ZN60_INTERNAL_e6aa1b1b_29_ActivationLogSigmoidKernel_cu_9d16a0dc4cuda3std6ranges3__45__cpo4dataE,@object
	.size		_ZN60_INTERNAL_e6aa1b1b_29_ActivationLogSigmoidKernel_cu_9d16a0dc4cuda3std6ranges3__45__cpo4dataE,(_ZN60_INTERNAL_e6aa1b1b_29_ActivationLogSigmoidKernel_cu_9d16a0dc4cuda3std6ranges3__45__cpo5beginE - _ZN60_INTERNAL_e6aa1b1b_29_ActivationLogSigmoidKernel_cu_9d16a0dc4cuda3std6ranges3__45__cpo4dataE)
_ZN60_INTERNAL_e6aa1b1b_29_ActivationLogSigmoidKernel_cu_9d16a0dc4cuda3std6ranges3__45__cpo4dataE:
	.zero		1
	.type		_ZN60_INTERNAL_e6aa1b1b_29_ActivationLogSigmoidKernel_cu_9d16a0dc4cuda3std6ranges3__45__cpo5beginE,@object
	.size		_ZN60_INTERNAL_e6aa1b1b_29_ActivationLogSigmoidKernel_cu_9d16a0dc4cuda3std6ranges3__45__cpo5beginE,(_ZN60_INTERNAL_e6aa1b1b_29_ActivationLogSigmoidKernel_cu_9d16a0dc4cuda3std3__45__cpo5crendE - _ZN60_INTERNAL_e6aa1b1b_29_ActivationLogSigmoidKernel_cu_9d16a0dc4cuda3std6ranges3__45__cpo5beginE)
_ZN60_INTERNAL_e6aa1b1b_29_ActivationLogSigmoidKernel_cu_9d16a0dc4cuda3std6ranges3__45__cpo5beginE:
	.zero		1
	.type		_ZN60_INTERNAL_e6aa1b1b_29_ActivationLogSigmoidKernel_cu_9d16a0dc4cuda3std3__45__cpo5crendE,@object
	.size		_ZN60_INTERNAL_e6aa1b1b_29_ActivationLogSigmoidKernel_cu_9d16a0dc4cuda3std3__45__cpo5crendE,(_ZN60_INTERNAL_e6aa1b1b_29_ActivationLogSigmoidKernel_cu_9d16a0dc4cuda3std6ranges3__45__cpo4sizeE - _ZN60_INTERNAL_e6aa1b1b_29_ActivationLogSigmoidKernel_cu_9d16a0dc4cuda3std3__45__cpo5crendE)
_ZN60_INTERNAL_e6aa1b1b_29_ActivationLogSigmoidKernel_cu_9d16a0dc4cuda3std3__45__cpo5crendE:
	.zero		1
	.type		_ZN60_INTERNAL_e6aa1b1b_29_ActivationLogSigmoidKernel_cu_9d16a0dc4cuda3std6ranges3__45__cpo4sizeE,@object
	.size		_ZN60_INTERNAL_e6aa1b1b_29_ActivationLogSigmoidKernel_cu_9d16a0dc4cuda3std6ranges3__45__cpo4sizeE,(_ZN60_INTERNAL_e6aa1b1b_29_ActivationLogSigmoidKernel_cu_9d16a0dc4cuda3std3__462_GLOBAL__N__e6aa1b1b_29_ActivationLogSigmoidKernel_cu_9d16a0dc6ignoreE - _ZN60_INTERNAL_e6aa1b1b_29_ActivationLogSigmoidKernel_cu_9d16a0dc4cuda3std6ranges3__45__cpo4sizeE)
_ZN60_INTERNAL_e6aa1b1b_29_ActivationLogSigmoidKernel_cu_9d16a0dc4cuda3std6ranges3__45__cpo4sizeE:
	.zero		1
	.type		_ZN60_INTERNAL_e6aa1b1b_29_ActivationLogSigmoidKernel_cu_9d16a0dc4cuda3std3__462_GLOBAL__N__e6aa1b1b_29_ActivationLogSigmoidKernel_cu_9d16a0dc6ignoreE,@object
	.size		_ZN60_INTERNAL_e6aa1b1b_29_ActivationLogSigmoidKernel_cu_9d16a0dc4cuda3std3__462_GLOBAL__N__e6aa1b1b_29_ActivationLogSigmoidKernel_cu_9d16a0dc6ignoreE,(_ZN60_INTERNAL_e6aa1b1b_29_ActivationLogSigmoidKernel_cu_9d16a0dc4cuda3std6ranges3__45__cpo6cbeginE - _ZN60_INTERNAL_e6aa1b1b_29_ActivationLogSigmoidKernel_cu_9d16a0dc4cuda3std3__462_GLOBAL__N__e6aa1b1b_29_ActivationLogSigmoidKernel_cu_9d16a0dc6ignoreE)
_ZN60_INTERNAL_e6aa1b1b_29_ActivationLogSigmoidKernel_cu_9d16a0dc4cuda3std3__462_GLOBAL__N__e6aa1b1b_29_ActivationLogSigmoidKernel_cu_9d16a0dc6ignoreE:
	.zero		1
	.type		_ZN60_INTERNAL_e6aa1b1b_29_ActivationLogSigmoidKernel_cu_9d16a0dc4cuda3std6ranges3__45__cpo6cbeginE,@object
	.size		_ZN60_INTERNAL_e6aa1b1b_29_ActivationLogSigmoidKernel_cu_9d16a0dc4cuda3std6ranges3__45__cpo6cbeginE,(_ZN60_INTERNAL_e6aa1b1b_29_ActivationLogSigmoidKernel_cu_9d16a0dc4cuda3std3__45__cpo4cendE - _ZN60_INTERNAL_e6aa1b1b_29_ActivationLogSigmoidKernel_cu_9d16a0dc4cuda3std6ranges3__45__cpo6cbeginE)
_ZN60_INTERNAL_e6aa1b1b_29_ActivationLogSigmoidKernel_cu_9d16a0dc4cuda3std6ranges3__45__cpo6cbeginE:
	.zero		1
	.type		_ZN60_INTERNAL_e6aa1b1b_29_ActivationLogSigmoidKernel_cu_9d16a0dc4cuda3std3__45__cpo4cendE,@object
	.size		_ZN60_INTERNAL_e6aa1b1b_29_ActivationLogSigmoidKernel_cu_9d16a0dc4cuda3std3__45__cpo4cendE,(_ZN60_INTERNAL_e6aa1b1b_29_ActivationLogSigmoidKernel_cu_9d16a0dc4cuda3std6ranges3__45__cpo4nextE - _ZN60_INTERNAL_e6aa1b1b_29_ActivationLogSigmoidKernel_cu_9d16a0dc4cuda3std3__45__cpo4cendE)
_ZN60_INTERNAL_e6aa1b1b_29_ActivationLogSigmoidKernel_cu_9d16a0dc4cuda3std3__45__cpo4cendE:
	.zero		1
	.type		_ZN60_INTERNAL_e6aa1b1b_29_ActivationLogSigmoidKernel_cu_9d16a0dc4cuda3std6ranges3__45__cpo4nextE,@object
	.size		_ZN60_INTERNAL_e6aa1b1b_29_ActivationLogSigmoidKernel_cu_9d16a0dc4cuda3std6ranges3__45__cpo4nextE,(_ZN60_INTERNAL_e6aa1b1b_29_ActivationLogSigmoidKernel_cu_9d16a0dc4cuda3std6ranges3__45__cpo4swapE - _ZN60_INTERNAL_e6aa1b1b_29_ActivationLogSigmoidKernel_cu_9d16a0dc4cuda3std6ranges3__45__cpo4nextE)
_ZN60_INTERNAL_e6aa1b1b_29_ActivationLogSigmoidKernel_cu_9d16a0dc4cuda3std6ranges3__45__cpo4nextE:
	.zero		1
	.type		_ZN60_INTERNAL_e6aa1b1b_29_ActivationLogSigmoidKernel_cu_9d16a0dc4cuda3std6ranges3__45__cpo4swapE,@object
	.size		_ZN60_INTERNAL_e6aa1b1b_29_ActivationLogSigmoidKernel_cu_9d16a0dc4cuda3std6ranges3__45__cpo4swapE,(_ZN60_INTERNAL_e6aa1b1b_29_ActivationLogSigmoidKernel_cu_9d16a0dc4cuda3std3__420unreachable_sentinelE - _ZN60_INTERNAL_e6aa1b1b_29_ActivationLogSigmoidKernel_cu_9d16a0dc4cuda3std6ranges3__45__cpo4swapE)
_ZN60_INTERNAL_e6aa1b1b_29_ActivationLogSigmoidKernel_cu_9d16a0dc4cuda3std6ranges3__45__cpo4swapE:
	.zero		1
	.type		_ZN60_INTERNAL_e6aa1b1b_29_ActivationLogSigmoidKernel_cu_9d16a0dc4cuda3std3__420unreachable_sentinelE,@object
	.size		_ZN60_INTERNAL_e6aa1b1b_29_ActivationLogSigmoidKernel_cu_9d16a0dc4cuda3std3__420unreachable_sentinelE,(_ZN60_INTERNAL_e6aa1b1b_29_ActivationLogSigmoidKernel_cu_9d16a0dc6thrust23THRUST_300001_SM_800_NS6system6detail10sequential3seqE - _ZN60_INTERNAL_e6aa1b1b_29_ActivationLogSigmoidKernel_cu_9d16a0dc4cuda3std3__420unreachable_sentinelE)
_ZN60_INTERNAL_e6aa1b1b_29_ActivationLogSigmoidKernel_cu_9d16a0dc4cuda3std3__420unreachable_sentinelE:
	.zero		1
	.type		_ZN60_INTERNAL_e6aa1b1b_29_ActivationLogSigmoidKernel_cu_9d16a0dc6thrust23THRUST_300001_SM_800_NS6system6detail10sequential3seqE,@object
	.size		_ZN60_INTERNAL_e6aa1b1b_29_ActivationLogSigmoidKernel_cu_9d16a0dc6thrust23THRUST_300001_SM_800_NS6system6detail10sequential3seqE,(_ZN60_INTERNAL_e6aa1b1b_29_ActivationLogSigmoidKernel_cu_9d16a0dc4cuda3std3__45__cpo6cbeginE - _ZN60_INTERNAL_e6aa1b1b_29_ActivationLogSigmoidKernel_cu_9d16a0dc6thrust23THRUST_300001_SM_800_NS6system6detail10sequential3seqE)
_ZN60_INTERNAL_e6aa1b1b_29_ActivationLogSigmoidKernel_cu_9d16a0dc6thrust23THRUST_300001_SM_800_NS6system6detail10sequential3seqE:
	.zero		1
	.type		_ZN60_INTERNAL_e6aa1b1b_29_ActivationLogSigmoidKernel_cu_9d16a0dc4cuda3std3__45__cpo6cbeginE,@object
	.size		_ZN60_INTERNAL_e6aa1b1b_29_ActivationLogSigmoidKernel_cu_9d16a0dc4cuda3std3__45__cpo6cbeginE,(_ZN60_INTERNAL_e6aa1b1b_29_ActivationLogSigmoidKernel_cu_9d16a0dc4cuda3std6ranges3__45__cpo9iter_swapE - _ZN60_INTERNAL_e6aa1b1b_29_ActivationLogSigmoidKernel_cu_9d16a0dc4cuda3std3__45__cpo6cbeginE)
_ZN60_INTERNAL_e6aa1b1b_29_ActivationLogSigmoidKernel_cu_9d16a0dc4cuda3std3__45__cpo6cbeginE:
	.zero		1
	.type		_ZN60_INTERNAL_e6aa1b1b_29_ActivationLogSigmoidKernel_cu_9d16a0dc4cuda3std6ranges3__45__cpo9iter_swapE,@object
	.size		_ZN60_INTERNAL_e6aa1b1b_29_ActivationLogSigmoidKernel_cu_9d16a0dc4cuda3std6ranges3__45__cpo9iter_swapE,(_ZN60_INTERNAL_e6aa1b1b_29_ActivationLogSigmoidKernel_cu_9d16a0dc4cuda3std3__45__cpo7crbeginE - _ZN60_INTERNAL_e6aa1b1b_29_ActivationLogSigmoidKernel_cu_9d16a0dc4cuda3std6ranges3__45__cpo9iter_swapE)
_ZN60_INTERNAL_e6aa1b1b_29_ActivationLogSigmoidKernel_cu_9d16a0dc4cuda3std6ranges3__45__cpo9iter_swapE:
	.zero		1
	.type		_ZN60_INTERNAL_e6aa1b1b_29_ActivationLogSigmoidKernel_cu_9d16a0dc4cuda3std3__45__cpo7crbeginE,@object
	.size		_ZN60_INTERNAL_e6aa1b1b_29_ActivationLogSigmoidKernel_cu_9d16a0dc4cuda3std3__45__cpo7crbeginE,(_ZN60_INTERNAL_e6aa1b1b_29_ActivationLogSigmoidKernel_cu_9d16a0dc4cuda3std6ranges3__45__cpo5cdataE - _ZN60_INTERNAL_e6aa1b1b_29_ActivationLogSigmoidKernel_cu_9d16a0dc4cuda3std3__45__cpo7crbeginE)
_ZN60_INTERNAL_e6aa1b1b_29_ActivationLogSigmoidKernel_cu_9d16a0dc4cuda3std3__45__cpo7crbeginE:
	.zero		1
	.type		_ZN60_INTERNAL_e6aa1b1b_29_ActivationLogSigmoidKernel_cu_9d16a0dc4cuda3std6ranges3__45__cpo5cdataE,@object
	.size		_ZN60_INTERNAL_e6aa1b1b_29_ActivationLogSigmoidKernel_cu_9d16a0dc4cuda3std6ranges3__45__cpo5cdataE,(_ZN60_INTERNAL_e6aa1b1b_29_ActivationLogSigmoidKernel_cu_9d16a0dc4cuda3std6ranges3__45__cpo3endE - _ZN60_INTERNAL_e6aa1b1b_29_ActivationLogSigmoidKernel_cu_9d16a0dc4cuda3std6ranges3__45__cpo5cdataE)
_ZN60_INTERNAL_e6aa1b1b_29_ActivationLogSigmoidKernel_cu_9d16a0dc4cuda3std6ranges3__45__cpo5cdataE:
	.zero		1
	.type		_ZN60_INTERNAL_e6aa1b1b_29_ActivationLogSigmoidKernel_cu_9d16a0dc4cuda3std6ranges3__45__cpo3endE,@object
	.size		_ZN60_INTERNAL_e6aa1b1b_29_ActivationLogSigmoidKernel_cu_9d16a0dc4cuda3std6ranges3__45__cpo3endE,(_ZN60_INTERNAL_e6aa1b1b_29_ActivationLogSigmoidKernel_cu_9d16a0dc4cuda3std3__419piecewise_constructE - _ZN60_INTERNAL_e6aa1b1b_29_ActivationLogSigmoidKernel_cu_9d16a0dc4cuda3std6ranges3__45__cpo3endE)
_ZN60_INTERNAL_e6aa1b1b_29_ActivationLogSigmoidKernel_cu_9d16a0dc4cuda3std6ranges3__45__cpo3endE:
	.zero		1
	.type		_ZN60_INTERNAL_e6aa1b1b_29_ActivationLogSigmoidKernel_cu_9d16a0dc4cuda3std3__419piecewise_constructE,@object
	.size		_ZN60_INTERNAL_e6aa1b1b_29_ActivationLogSigmoidKernel_cu_9d16a0dc4cuda3std3__419piecewise_constructE,(_ZN60_INTERNAL_e6aa1b1b_29_ActivationLogSigmoidKernel_cu_9d16a0dc4cuda3std6ranges3__45__cpo5ssizeE - _ZN60_INTERNAL_e6aa1b1b_29_ActivationLogSigmoidKernel_cu_9d16a0dc4cuda3std3__419piecewise_constructE)
_ZN60_INTERNAL_e6aa1b1b_29_ActivationLogSigmoidKernel_cu_9d16a0dc4cuda3std3__419piecewise_constructE:
	.zero		1
	.type		_ZN60_INTERNAL_e6aa1b1b_29_ActivationLogSigmoidKernel_cu_9d16a0dc4cuda3std6ranges3__45__cpo5ssizeE,@object
	.size		_ZN60_INTERNAL_e6aa1b1b_29_ActivationLogSigmoidKernel_cu_9d16a0dc4cuda3std6ranges3__45__cpo5ssizeE,(_ZN60_INTERNAL_e6aa1b1b_29_ActivationLogSigmoidKernel_cu_9d16a0dc4cuda3std3__45__cpo5beginE - _ZN60_INTERNAL_e6aa1b1b_29_ActivationLogSigmoidKernel_cu_9d16a0dc4cuda3std6ranges3__45__cpo5ssizeE)
_ZN60_INTERNAL_e6aa1b1b_29_ActivationLogSigmoidKernel_cu_9d16a0dc4cuda3std6ranges3__45__cpo5ssizeE:
	.zero		1
	.type		_ZN60_INTERNAL_e6aa1b1b_29_ActivationLogSigmoidKernel_cu_9d16a0dc4cuda3std3__45__cpo5beginE,@object
	.size		_ZN60_INTERNAL_e6aa1b1b_29_ActivationLogSigmoidKernel_cu_9d16a0dc4cuda3std3__45__cpo5beginE,(_ZN60_INTERNAL_e6aa1b1b_29_ActivationLogSigmoidKernel_cu_9d16a0dc4cuda3std6ranges3__45__cpo4cendE - _ZN60_INTERNAL_e6aa1b1b_29_ActivationLogSigmoidKernel_cu_9d16a0dc4cuda3std3__45__cpo5beginE)
_ZN60_INTERNAL_e6aa1b1b_29_ActivationLogSigmoidKernel_cu_9d16a0dc4cuda3std3__45__cpo5beginE:
	.zero		1
	.type		_ZN60_INTERNAL_e6aa1b1b_29_ActivationLogSigmoidKernel_cu_9d16a0dc4cuda3std6ranges3__45__cpo4cendE,@object
	.size		_ZN60_INTERNAL_e6aa1b1b_29_ActivationLogSigmoidKernel_cu_9d16a0dc4cuda3std6ranges3__45__cpo4cendE,(_ZN60_INTERNAL_e6aa1b1b_29_ActivationLogSigmoidKernel_cu_9d16a0dc4cuda3std3__45__cpo6rbeginE - _ZN60_INTERNAL_e6aa1b1b_29_ActivationLogSigmoidKernel_cu_9d16a0dc4cuda3std6ranges3__45__cpo4cendE)
_ZN60_INTERNAL_e6aa1b1b_29_ActivationLogSigmoidKernel_cu_9d16a0dc4cuda3std6ranges3__45__cpo4cendE:
	.zero		1
	.type		_ZN60_INTERNAL_e6aa1b1b_29_ActivationLogSigmoidKernel_cu_9d16a0dc4cuda3std3__45__cpo6rbeginE,@object
	.size		_ZN60_INTERNAL_e6aa1b1b_29_ActivationLogSigmoidKernel_cu_9d16a0dc4cuda3std3__45__cpo6rbeginE,(_ZN60_INTERNAL_e6aa1b1b_29_ActivationLogSigmoidKernel_cu_9d16a0dc4cuda3std6ranges3__45__cpo4prevE - _ZN60_INTERNAL_e6aa1b1b_29_ActivationLogSigmoidKernel_cu_9d16a0dc4cuda3std3__45__cpo6rbeginE)
_ZN60_INTERNAL_e6aa1b1b_29_ActivationLogSigmoidKernel_cu_9d16a0dc4cuda3std3__45__cpo6rbeginE:
	.zero		1
	.type		_ZN60_INTERNAL_e6aa1b1b_29_ActivationLogSigmoidKernel_cu_9d16a0dc4cuda3std6ranges3__45__cpo4prevE,@object
	.size		_ZN60_INTERNAL_e6aa1b1b_29_ActivationLogSigmoidKernel_cu_9d16a0dc4cuda3std6ranges3__45__cpo4prevE,(_ZN60_INTERNAL_e6aa1b1b_29_ActivationLogSigmoidKernel_cu_9d16a0dc4cuda3std6ranges3__45__cpo9iter_moveE - _ZN60_INTERNAL_e6aa1b1b_29_ActivationLogSigmoidKernel_cu_9d16a0dc4cuda3std6ranges3__45__cpo4prevE)
_ZN60_INTERNAL_e6aa1b1b_29_ActivationLogSigmoidKernel_cu_9d16a0dc4cuda3std6ranges3__45__cpo4prevE:
	.zero		1
	.type		_ZN60_INTERNAL_e6aa1b1b_29_ActivationLogSigmoidKernel_cu_9d16a0dc4cuda3std6ranges3__45__cpo9iter_moveE,@object
	.size		_ZN60_INTERNAL_e6aa1b1b_29_ActivationLogSigmoidKernel_cu_9d16a0dc4cuda3std6ranges3__45__cpo9iter_moveE,(.L_21 - _ZN60_INTERNAL_e6aa1b1b_29_ActivationLogSigmoidKernel_cu_9d16a0dc4cuda3std6ranges3__45__cpo9iter_moveE)
_ZN60_INTERNAL_e6aa1b1b_29_ActivationLogSigmoidKernel_cu_9d16a0dc4cuda3std6ranges3__45__cpo9iter_moveE:
	.zero		1
.L_21:


//--------------------- SYMBOLS --------------------------

	.type		__assertfail,@function
